//
// Generated by NVIDIA NVVM Compiler
//
// Compiler Build ID: CL-36424714
// Cuda compilation tools, release 13.0, V13.0.88
// Based on NVVM 20.0.0
//

.version 9.0
.target sm_100
.address_size 64

	// .globl	_ZN3cub18CUB_300001_SM_10006detail11EmptyKernelIvEEvv
// _ZZN3cub18CUB_300001_SM_10006detail6reduce28DeviceReduceSingleTileKernelINS2_10policy_hubIdjN4cuda3std3__44plusIdEEE10Policy1000EN6thrust24THRUST_300001_SM_1000_NS6detail15normal_iteratorINSD_10device_ptrIdEEEEPdjS9_ddNS7_10__identityEEEvT0_T1_T2_T3_T4_T6_E12temp_storage has been demoted
// _ZZN3cub18CUB_300001_SM_10006detail6reduce18DeviceReduceKernelINS2_10policy_hubIdjN4cuda3std3__44plusIdEEE10Policy1000EN6thrust24THRUST_300001_SM_1000_NS6detail15normal_iteratorINSD_10device_ptrIdEEEEjS9_dNS7_10__identityEEEvT0_PT3_T1_NS0_13GridEvenShareISN_EET2_T4_E12temp_storage has been demoted
// _ZZN3cub18CUB_300001_SM_10006detail6reduce28DeviceReduceSingleTileKernelINS2_10policy_hubIdjN4cuda3std3__44plusIdEEE10Policy1000EPdSC_iS9_ddNS7_10__identityEEEvT0_T1_T2_T3_T4_T6_E12temp_storage has been demoted
// _ZZN3cub18CUB_300001_SM_10006detail6reduce28DeviceReduceSingleTileKernelINS2_10policy_hubIdyN4cuda3std3__44plusIdEEE10Policy1000EN6thrust24THRUST_300001_SM_1000_NS6detail15normal_iteratorINSD_10device_ptrIdEEEEPdyS9_ddNS7_10__identityEEEvT0_T1_T2_T3_T4_T6_E12temp_storage has been demoted
// _ZZN3cub18CUB_300001_SM_10006detail6reduce18DeviceReduceKernelINS2_10policy_hubIdyN4cuda3std3__44plusIdEEE10Policy1000EN6thrust24THRUST_300001_SM_1000_NS6detail15normal_iteratorINSD_10device_ptrIdEEEEyS9_dNS7_10__identityEEEvT0_PT3_T1_NS0_13GridEvenShareISN_EET2_T4_E12temp_storage has been demoted
// _ZZN3cub18CUB_300001_SM_10006detail6reduce28DeviceReduceSingleTileKernelINS2_10policy_hubIdyN4cuda3std3__44plusIdEEE10Policy1000EPdSC_iS9_ddNS7_10__identityEEEvT0_T1_T2_T3_T4_T6_E12temp_storage has been demoted
.global .align 1 .b8 _ZN30_INTERNAL_db0f28ae_4_k_cu_main4cuda3std3__45__cpo5beginE[1];
.global .align 1 .b8 _ZN30_INTERNAL_db0f28ae_4_k_cu_main4cuda3std3__45__cpo3endE[1];
.global .align 1 .b8 _ZN30_INTERNAL_db0f28ae_4_k_cu_main4cuda3std3__45__cpo6cbeginE[1];
.global .align 1 .b8 _ZN30_INTERNAL_db0f28ae_4_k_cu_main4cuda3std3__45__cpo4cendE[1];
.global .align 1 .b8 _ZN30_INTERNAL_db0f28ae_4_k_cu_main4cuda3std3__45__cpo6rbeginE[1];
.global .align 1 .b8 _ZN30_INTERNAL_db0f28ae_4_k_cu_main4cuda3std3__45__cpo4rendE[1];
.global .align 1 .b8 _ZN30_INTERNAL_db0f28ae_4_k_cu_main4cuda3std3__45__cpo7crbeginE[1];
.global .align 1 .b8 _ZN30_INTERNAL_db0f28ae_4_k_cu_main4cuda3std3__45__cpo5crendE[1];
.global .align 1 .b8 _ZN30_INTERNAL_db0f28ae_4_k_cu_main4cuda3std3__432_GLOBAL__N__db0f28ae_4_k_cu_main6ignoreE[1];
.global .align 1 .b8 _ZN30_INTERNAL_db0f28ae_4_k_cu_main4cuda3std3__419piecewise_constructE[1];
.global .align 1 .b8 _ZN30_INTERNAL_db0f28ae_4_k_cu_main4cuda3std3__48in_placeE[1];
.global .align 1 .b8 _ZN30_INTERNAL_db0f28ae_4_k_cu_main4cuda3std3__420unreachable_sentinelE[1];
.global .align 1 .b8 _ZN30_INTERNAL_db0f28ae_4_k_cu_main4cuda3std3__47nulloptE[1];
.global .align 1 .b8 _ZN30_INTERNAL_db0f28ae_4_k_cu_main4cuda3std3__48unexpectE[1];
.global .align 1 .b8 _ZN30_INTERNAL_db0f28ae_4_k_cu_main4cuda3std6ranges3__45__cpo4swapE[1];
.global .align 1 .b8 _ZN30_INTERNAL_db0f28ae_4_k_cu_main4cuda3std6ranges3__45__cpo9iter_moveE[1];
.global .align 1 .b8 _ZN30_INTERNAL_db0f28ae_4_k_cu_main4cuda3std6ranges3__45__cpo5beginE[1];
.global .align 1 .b8 _ZN30_INTERNAL_db0f28ae_4_k_cu_main4cuda3std6ranges3__45__cpo3endE[1];
.global .align 1 .b8 _ZN30_INTERNAL_db0f28ae_4_k_cu_main4cuda3std6ranges3__45__cpo6cbeginE[1];
.global .align 1 .b8 _ZN30_INTERNAL_db0f28ae_4_k_cu_main4cuda3std6ranges3__45__cpo4cendE[1];
.global .align 1 .b8 _ZN30_INTERNAL_db0f28ae_4_k_cu_main4cuda3std6ranges3__45__cpo7advanceE[1];
.global .align 1 .b8 _ZN30_INTERNAL_db0f28ae_4_k_cu_main4cuda3std6ranges3__45__cpo9iter_swapE[1];
.global .align 1 .b8 _ZN30_INTERNAL_db0f28ae_4_k_cu_main4cuda3std6ranges3__45__cpo4nextE[1];
.global .align 1 .b8 _ZN30_INTERNAL_db0f28ae_4_k_cu_main4cuda3std6ranges3__45__cpo4prevE[1];
.global .align 1 .b8 _ZN30_INTERNAL_db0f28ae_4_k_cu_main4cuda3std6ranges3__45__cpo4dataE[1];
.global .align 1 .b8 _ZN30_INTERNAL_db0f28ae_4_k_cu_main4cuda3std6ranges3__45__cpo5cdataE[1];
.global .align 1 .b8 _ZN30_INTERNAL_db0f28ae_4_k_cu_main4cuda3std6ranges3__45__cpo4sizeE[1];
.global .align 1 .b8 _ZN30_INTERNAL_db0f28ae_4_k_cu_main4cuda3std6ranges3__45__cpo5ssizeE[1];
.global .align 1 .b8 _ZN30_INTERNAL_db0f28ae_4_k_cu_main4cuda3std6ranges3__45__cpo8distanceE[1];
.global .align 1 .b8 _ZN30_INTERNAL_db0f28ae_4_k_cu_main6thrust24THRUST_300001_SM_1000_NS8cuda_cub3parE[1];
.global .align 1 .b8 _ZN30_INTERNAL_db0f28ae_4_k_cu_main6thrust24THRUST_300001_SM_1000_NS8cuda_cub10par_nosyncE[1];
.global .align 1 .b8 _ZN30_INTERNAL_db0f28ae_4_k_cu_main6thrust24THRUST_300001_SM_1000_NS6system6detail10sequential3seqE[1];
.global .align 1 .b8 _ZN30_INTERNAL_db0f28ae_4_k_cu_main6thrust24THRUST_300001_SM_1000_NS12placeholders2_1E[1];
.global .align 1 .b8 _ZN30_INTERNAL_db0f28ae_4_k_cu_main6thrust24THRUST_300001_SM_1000_NS12placeholders2_2E[1];
.global .align 1 .b8 _ZN30_INTERNAL_db0f28ae_4_k_cu_main6thrust24THRUST_300001_SM_1000_NS12placeholders2_3E[1];
.global .align 1 .b8 _ZN30_INTERNAL_db0f28ae_4_k_cu_main6thrust24THRUST_300001_SM_1000_NS12placeholders2_4E[1];
.global .align 1 .b8 _ZN30_INTERNAL_db0f28ae_4_k_cu_main6thrust24THRUST_300001_SM_1000_NS12placeholders2_5E[1];
.global .align 1 .b8 _ZN30_INTERNAL_db0f28ae_4_k_cu_main6thrust24THRUST_300001_SM_1000_NS12placeholders2_6E[1];
.global .align 1 .b8 _ZN30_INTERNAL_db0f28ae_4_k_cu_main6thrust24THRUST_300001_SM_1000_NS12placeholders2_7E[1];
.global .align 1 .b8 _ZN30_INTERNAL_db0f28ae_4_k_cu_main6thrust24THRUST_300001_SM_1000_NS12placeholders2_8E[1];
.global .align 1 .b8 _ZN30_INTERNAL_db0f28ae_4_k_cu_main6thrust24THRUST_300001_SM_1000_NS12placeholders2_9E[1];
.global .align 1 .b8 _ZN30_INTERNAL_db0f28ae_4_k_cu_main6thrust24THRUST_300001_SM_1000_NS12placeholders3_10E[1];
.global .align 1 .b8 _ZN30_INTERNAL_db0f28ae_4_k_cu_main6thrust24THRUST_300001_SM_1000_NS3seqE[1];

.visible .entry _ZN3cub18CUB_300001_SM_10006detail11EmptyKernelIvEEvv()
{


	ret;

}
	// .globl	_ZN3cub18CUB_300001_SM_10006detail8for_each13static_kernelINS2_12policy_hub_t12policy_500_tEmN6thrust24THRUST_300001_SM_1000_NS8cuda_cub20__uninitialized_fill7functorINS7_10device_ptrIdEEdEEEEvT0_T1_
.visible .entry _ZN3cub18CUB_300001_SM_10006detail8for_each13static_kernelINS2_12policy_hub_t12policy_500_tEmN6thrust24THRUST_300001_SM_1000_NS8cuda_cub20__uninitialized_fill7functorINS7_10device_ptrIdEEdEEEEvT0_T1_(
	.param .u64 _ZN3cub18CUB_300001_SM_10006detail8for_each13static_kernelINS2_12policy_hub_t12policy_500_tEmN6thrust24THRUST_300001_SM_1000_NS8cuda_cub20__uninitialized_fill7functorINS7_10device_ptrIdEEdEEEEvT0_T1__param_0,
	.param .align 8 .b8 _ZN3cub18CUB_300001_SM_10006detail8for_each13static_kernelINS2_12policy_hub_t12policy_500_tEmN6thrust24THRUST_300001_SM_1000_NS8cuda_cub20__uninitialized_fill7functorINS7_10device_ptrIdEEdEEEEvT0_T1__param_1[16]
)
.maxntid 256
{
	.reg .pred 	%p<4>;
	.reg .b32 	%r<5>;
	.reg .b64 	%rd<16>;
	.reg .b64 	%fd<3>;

	ld.param.f64 	%fd2, [_ZN3cub18CUB_300001_SM_10006detail8for_each13static_kernelINS2_12policy_hub_t12policy_500_tEmN6thrust24THRUST_300001_SM_1000_NS8cuda_cub20__uninitialized_fill7functorINS7_10device_ptrIdEEdEEEEvT0_T1__param_1+8];
	ld.param.u64 	%rd4, [_ZN3cub18CUB_300001_SM_10006detail8for_each13static_kernelINS2_12policy_hub_t12policy_500_tEmN6thrust24THRUST_300001_SM_1000_NS8cuda_cub20__uninitialized_fill7functorINS7_10device_ptrIdEEdEEEEvT0_T1__param_1];
	ld.param.u64 	%rd5, [_ZN3cub18CUB_300001_SM_10006detail8for_each13static_kernelINS2_12policy_hub_t12policy_500_tEmN6thrust24THRUST_300001_SM_1000_NS8cuda_cub20__uninitialized_fill7functorINS7_10device_ptrIdEEdEEEEvT0_T1__param_0];
	mov.u32 	%r2, %ctaid.x;
	mul.wide.u32 	%rd1, %r2, 512;
	sub.s64 	%rd2, %rd5, %rd1;
	setp.lt.u64 	%p1, %rd2, 512;
	@%p1 bra 	$L__BB1_2;
	mov.u32 	%r4, %tid.x;
	cvta.to.global.u64 	%rd11, %rd4;
	cvt.u64.u32 	%rd12, %r4;
	add.s64 	%rd13, %rd1, %rd12;
	shl.b64 	%rd14, %rd13, 3;
	add.s64 	%rd15, %rd11, %rd14;
	st.global.f64 	[%rd15], %fd2;
	st.global.f64 	[%rd15+2048], %fd2;
	bra.uni 	$L__BB1_6;
$L__BB1_2:
	cvta.to.global.u64 	%rd6, %rd4;
	mov.u32 	%r1, %tid.x;
	cvt.u64.u32 	%rd7, %r1;
	setp.le.u64 	%p2, %rd2, %rd7;
	add.s64 	%rd8, %rd1, %rd7;
	shl.b64 	%rd9, %rd8, 3;
	add.s64 	%rd3, %rd6, %rd9;
	@%p2 bra 	$L__BB1_4;
	st.global.f64 	[%rd3], %fd2;
$L__BB1_4:
	add.s32 	%r3, %r1, 256;
	cvt.u64.u32 	%rd10, %r3;
	setp.le.u64 	%p3, %rd2, %rd10;
	@%p3 bra 	$L__BB1_6;
	st.global.f64 	[%rd3+2048], %fd2;
$L__BB1_6:
	ret;

}
	// .globl	_ZN3cub18CUB_300001_SM_10006detail9transform16transform_kernelINS2_10policy_hubILb1EN4cuda3std3__45tupleIJN6thrust24THRUST_300001_SM_1000_NS6detail15normal_iteratorINSA_10device_ptrIdEEEEEEEE10policy1000Ei21square_diff_from_meanSF_JPdEEEvT0_iT1_T2_DpNS2_10kernel_argIT3_EE
.visible .entry _ZN3cub18CUB_300001_SM_10006detail9transform16transform_kernelINS2_10policy_hubILb1EN4cuda3std3__45tupleIJN6thrust24THRUST_300001_SM_1000_NS6detail15normal_iteratorINSA_10device_ptrIdEEEEEEEE10policy1000Ei21square_diff_from_meanSF_JPdEEEvT0_iT1_T2_DpNS2_10kernel_argIT3_EE(
	.param .u32 _ZN3cub18CUB_300001_SM_10006detail9transform16transform_kernelINS2_10policy_hubILb1EN4cuda3std3__45tupleIJN6thrust24THRUST_300001_SM_1000_NS6detail15normal_iteratorINSA_10device_ptrIdEEEEEEEE10policy1000Ei21square_diff_from_meanSF_JPdEEEvT0_iT1_T2_DpNS2_10kernel_argIT3_EE_param_0,
	.param .u32 _ZN3cub18CUB_300001_SM_10006detail9transform16transform_kernelINS2_10policy_hubILb1EN4cuda3std3__45tupleIJN6thrust24THRUST_300001_SM_1000_NS6detail15normal_iteratorINSA_10device_ptrIdEEEEEEEE10policy1000Ei21square_diff_from_meanSF_JPdEEEvT0_iT1_T2_DpNS2_10kernel_argIT3_EE_param_1,
	.param .align 8 .b8 _ZN3cub18CUB_300001_SM_10006detail9transform16transform_kernelINS2_10policy_hubILb1EN4cuda3std3__45tupleIJN6thrust24THRUST_300001_SM_1000_NS6detail15normal_iteratorINSA_10device_ptrIdEEEEEEEE10policy1000Ei21square_diff_from_meanSF_JPdEEEvT0_iT1_T2_DpNS2_10kernel_argIT3_EE_param_2[8],
	.param .align 8 .b8 _ZN3cub18CUB_300001_SM_10006detail9transform16transform_kernelINS2_10policy_hubILb1EN4cuda3std3__45tupleIJN6thrust24THRUST_300001_SM_1000_NS6detail15normal_iteratorINSA_10device_ptrIdEEEEEEEE10policy1000Ei21square_diff_from_meanSF_JPdEEEvT0_iT1_T2_DpNS2_10kernel_argIT3_EE_param_3[8],
	.param .align 8 .b8 _ZN3cub18CUB_300001_SM_10006detail9transform16transform_kernelINS2_10policy_hubILb1EN4cuda3std3__45tupleIJN6thrust24THRUST_300001_SM_1000_NS6detail15normal_iteratorINSA_10device_ptrIdEEEEEEEE10policy1000Ei21square_diff_from_meanSF_JPdEEEvT0_iT1_T2_DpNS2_10kernel_argIT3_EE_param_4[16]
)
.maxntid 128
{
	.reg .pred 	%p<37>;
	.reg .b32 	%r<84>;
	.reg .b64 	%rd<65>;
	.reg .b64 	%fd<135>;

	ld.param.f64 	%fd2, [_ZN3cub18CUB_300001_SM_10006detail9transform16transform_kernelINS2_10policy_hubILb1EN4cuda3std3__45tupleIJN6thrust24THRUST_300001_SM_1000_NS6detail15normal_iteratorINSA_10device_ptrIdEEEEEEEE10policy1000Ei21square_diff_from_meanSF_JPdEEEvT0_iT1_T2_DpNS2_10kernel_argIT3_EE_param_2];
	ld.param.u32 	%r50, [_ZN3cub18CUB_300001_SM_10006detail9transform16transform_kernelINS2_10policy_hubILb1EN4cuda3std3__45tupleIJN6thrust24THRUST_300001_SM_1000_NS6detail15normal_iteratorINSA_10device_ptrIdEEEEEEEE10policy1000Ei21square_diff_from_meanSF_JPdEEEvT0_iT1_T2_DpNS2_10kernel_argIT3_EE_param_0];
	ld.param.u64 	%rd15, [_ZN3cub18CUB_300001_SM_10006detail9transform16transform_kernelINS2_10policy_hubILb1EN4cuda3std3__45tupleIJN6thrust24THRUST_300001_SM_1000_NS6detail15normal_iteratorINSA_10device_ptrIdEEEEEEEE10policy1000Ei21square_diff_from_meanSF_JPdEEEvT0_iT1_T2_DpNS2_10kernel_argIT3_EE_param_4];
	ld.param.u64 	%rd16, [_ZN3cub18CUB_300001_SM_10006detail9transform16transform_kernelINS2_10policy_hubILb1EN4cuda3std3__45tupleIJN6thrust24THRUST_300001_SM_1000_NS6detail15normal_iteratorINSA_10device_ptrIdEEEEEEEE10policy1000Ei21square_diff_from_meanSF_JPdEEEvT0_iT1_T2_DpNS2_10kernel_argIT3_EE_param_3];
	ld.param.u32 	%r49, [_ZN3cub18CUB_300001_SM_10006detail9transform16transform_kernelINS2_10policy_hubILb1EN4cuda3std3__45tupleIJN6thrust24THRUST_300001_SM_1000_NS6detail15normal_iteratorINSA_10device_ptrIdEEEEEEEE10policy1000Ei21square_diff_from_meanSF_JPdEEEvT0_iT1_T2_DpNS2_10kernel_argIT3_EE_param_1];
	cvta.to.global.u64 	%rd1, %rd16;
	cvta.to.global.u64 	%rd2, %rd15;
	shl.b32 	%r1, %r49, 7;
	mov.u32 	%r51, %ctaid.x;
	mul.lo.s32 	%r2, %r1, %r51;
	sub.s32 	%r3, %r50, %r2;
	min.s32 	%r4, %r1, %r3;
	shl.b32 	%r5, %r4, 3;
	mov.u32 	%r6, %tid.x;
	shl.b32 	%r72, %r6, 7;
	setp.ge.s32 	%p1, %r72, %r5;
	@%p1 bra 	$L__BB2_3;
	mul.wide.u32 	%rd17, %r6, 128;
	add.s64 	%rd18, %rd2, %rd17;
	mul.wide.s32 	%rd19, %r2, 8;
	add.s64 	%rd63, %rd18, %rd19;
$L__BB2_2:
	.pragma "nounroll";
	// begin inline asm
	prefetch.global.L2 [%rd63];
	// end inline asm
	add.s32 	%r72, %r72, 16384;
	add.s64 	%rd63, %rd63, 16384;
	setp.lt.s32 	%p2, %r72, %r5;
	@%p2 bra 	$L__BB2_2;
$L__BB2_3:
	mul.wide.s32 	%rd21, %r2, 8;
	add.s64 	%rd6, %rd2, %rd21;
	add.s64 	%rd7, %rd1, %rd21;
	setp.gt.s32 	%p3, %r1, %r3;
	@%p3 bra 	$L__BB2_17;
	setp.lt.s32 	%p4, %r49, 1;
	@%p4 bra 	$L__BB2_58;
	and.b32  	%r10, %r49, 15;
	setp.lt.u32 	%p5, %r49, 16;
	mov.b32 	%r79, 0;
	@%p5 bra 	$L__BB2_8;
	and.b32  	%r79, %r49, 2147483632;
	neg.s32 	%r74, %r79;
	add.s32 	%r73, %r6, 1152;
	mul.wide.u32 	%rd64, %r6, 8;
$L__BB2_7:
	.pragma "nounroll";
	mul.wide.s32 	%rd22, %r73, 8;
	add.s64 	%rd23, %rd22, 3072;
	add.s64 	%rd24, %rd6, %rd64;
	ld.global.f64 	%fd3, [%rd24];
	sub.f64 	%fd4, %fd3, %fd2;
	mul.f64 	%fd5, %fd4, %fd4;
	add.s64 	%rd25, %rd7, %rd64;
	st.global.f64 	[%rd25], %fd5;
	ld.global.f64 	%fd6, [%rd24+1024];
	sub.f64 	%fd7, %fd6, %fd2;
	mul.f64 	%fd8, %fd7, %fd7;
	st.global.f64 	[%rd25+1024], %fd8;
	ld.global.f64 	%fd9, [%rd24+2048];
	sub.f64 	%fd10, %fd9, %fd2;
	mul.f64 	%fd11, %fd10, %fd10;
	st.global.f64 	[%rd25+2048], %fd11;
	ld.global.f64 	%fd12, [%rd24+3072];
	sub.f64 	%fd13, %fd12, %fd2;
	mul.f64 	%fd14, %fd13, %fd13;
	st.global.f64 	[%rd25+3072], %fd14;
	ld.global.f64 	%fd15, [%rd24+4096];
	sub.f64 	%fd16, %fd15, %fd2;
	mul.f64 	%fd17, %fd16, %fd16;
	st.global.f64 	[%rd25+4096], %fd17;
	ld.global.f64 	%fd18, [%rd24+5120];
	sub.f64 	%fd19, %fd18, %fd2;
	mul.f64 	%fd20, %fd19, %fd19;
	st.global.f64 	[%rd25+5120], %fd20;
	ld.global.f64 	%fd21, [%rd24+6144];
	sub.f64 	%fd22, %fd21, %fd2;
	mul.f64 	%fd23, %fd22, %fd22;
	st.global.f64 	[%rd25+6144], %fd23;
	ld.global.f64 	%fd24, [%rd24+7168];
	sub.f64 	%fd25, %fd24, %fd2;
	mul.f64 	%fd26, %fd25, %fd25;
	st.global.f64 	[%rd25+7168], %fd26;
	ld.global.f64 	%fd27, [%rd24+8192];
	sub.f64 	%fd28, %fd27, %fd2;
	mul.f64 	%fd29, %fd28, %fd28;
	st.global.f64 	[%rd25+8192], %fd29;
	add.s64 	%rd26, %rd6, %rd23;
	ld.global.f64 	%fd30, [%rd26+-3072];
	sub.f64 	%fd31, %fd30, %fd2;
	mul.f64 	%fd32, %fd31, %fd31;
	add.s64 	%rd27, %rd7, %rd23;
	st.global.f64 	[%rd27+-3072], %fd32;
	ld.global.f64 	%fd33, [%rd26+-2048];
	sub.f64 	%fd34, %fd33, %fd2;
	mul.f64 	%fd35, %fd34, %fd34;
	st.global.f64 	[%rd27+-2048], %fd35;
	ld.global.f64 	%fd36, [%rd26+-1024];
	sub.f64 	%fd37, %fd36, %fd2;
	mul.f64 	%fd38, %fd37, %fd37;
	st.global.f64 	[%rd27+-1024], %fd38;
	ld.global.f64 	%fd39, [%rd26];
	sub.f64 	%fd40, %fd39, %fd2;
	mul.f64 	%fd41, %fd40, %fd40;
	st.global.f64 	[%rd27], %fd41;
	ld.global.f64 	%fd42, [%rd26+1024];
	sub.f64 	%fd43, %fd42, %fd2;
	mul.f64 	%fd44, %fd43, %fd43;
	st.global.f64 	[%rd27+1024], %fd44;
	ld.global.f64 	%fd45, [%rd26+2048];
	sub.f64 	%fd46, %fd45, %fd2;
	mul.f64 	%fd47, %fd46, %fd46;
	st.global.f64 	[%rd27+2048], %fd47;
	ld.global.f64 	%fd48, [%rd26+3072];
	sub.f64 	%fd49, %fd48, %fd2;
	mul.f64 	%fd50, %fd49, %fd49;
	st.global.f64 	[%rd27+3072], %fd50;
	add.s32 	%r74, %r74, 16;
	add.s32 	%r73, %r73, 2048;
	add.s64 	%rd64, %rd64, 16384;
	setp.eq.s32 	%p6, %r74, 0;
	@%p6 bra 	$L__BB2_8;
	bra.uni 	$L__BB2_7;
$L__BB2_8:
	setp.eq.s32 	%p7, %r10, 0;
	@%p7 bra 	$L__BB2_58;
	and.b32  	%r37, %r49, 7;
	setp.lt.u32 	%p8, %r10, 8;
	@%p8 bra 	$L__BB2_11;
	shl.b32 	%r53, %r79, 7;
	add.s32 	%r54, %r53, %r6;
	mul.wide.s32 	%rd28, %r54, 8;
	add.s64 	%rd29, %rd6, %rd28;
	ld.global.f64 	%fd51, [%rd29];
	sub.f64 	%fd52, %fd51, %fd2;
	mul.f64 	%fd53, %fd52, %fd52;
	add.s64 	%rd30, %rd7, %rd28;
	st.global.f64 	[%rd30], %fd53;
	ld.global.f64 	%fd54, [%rd29+1024];
	sub.f64 	%fd55, %fd54, %fd2;
	mul.f64 	%fd56, %fd55, %fd55;
	st.global.f64 	[%rd30+1024], %fd56;
	ld.global.f64 	%fd57, [%rd29+2048];
	sub.f64 	%fd58, %fd57, %fd2;
	mul.f64 	%fd59, %fd58, %fd58;
	st.global.f64 	[%rd30+2048], %fd59;
	ld.global.f64 	%fd60, [%rd29+3072];
	sub.f64 	%fd61, %fd60, %fd2;
	mul.f64 	%fd62, %fd61, %fd61;
	st.global.f64 	[%rd30+3072], %fd62;
	ld.global.f64 	%fd63, [%rd29+4096];
	sub.f64 	%fd64, %fd63, %fd2;
	mul.f64 	%fd65, %fd64, %fd64;
	st.global.f64 	[%rd30+4096], %fd65;
	ld.global.f64 	%fd66, [%rd29+5120];
	sub.f64 	%fd67, %fd66, %fd2;
	mul.f64 	%fd68, %fd67, %fd67;
	st.global.f64 	[%rd30+5120], %fd68;
	ld.global.f64 	%fd69, [%rd29+6144];
	sub.f64 	%fd70, %fd69, %fd2;
	mul.f64 	%fd71, %fd70, %fd70;
	st.global.f64 	[%rd30+6144], %fd71;
	ld.global.f64 	%fd72, [%rd29+7168];
	sub.f64 	%fd73, %fd72, %fd2;
	mul.f64 	%fd74, %fd73, %fd73;
	st.global.f64 	[%rd30+7168], %fd74;
	add.s32 	%r79, %r79, 8;
$L__BB2_11:
	setp.eq.s32 	%p9, %r37, 0;
	@%p9 bra 	$L__BB2_58;
	and.b32  	%r40, %r49, 3;
	setp.lt.u32 	%p10, %r37, 4;
	@%p10 bra 	$L__BB2_14;
	shl.b32 	%r55, %r79, 7;
	add.s32 	%r56, %r55, %r6;
	mul.wide.s32 	%rd31, %r56, 8;
	add.s64 	%rd32, %rd6, %rd31;
	ld.global.f64 	%fd75, [%rd32];
	sub.f64 	%fd76, %fd75, %fd2;
	mul.f64 	%fd77, %fd76, %fd76;
	add.s64 	%rd33, %rd7, %rd31;
	st.global.f64 	[%rd33], %fd77;
	ld.global.f64 	%fd78, [%rd32+1024];
	sub.f64 	%fd79, %fd78, %fd2;
	mul.f64 	%fd80, %fd79, %fd79;
	st.global.f64 	[%rd33+1024], %fd80;
	ld.global.f64 	%fd81, [%rd32+2048];
	sub.f64 	%fd82, %fd81, %fd2;
	mul.f64 	%fd83, %fd82, %fd82;
	st.global.f64 	[%rd33+2048], %fd83;
	ld.global.f64 	%fd84, [%rd32+3072];
	sub.f64 	%fd85, %fd84, %fd2;
	mul.f64 	%fd86, %fd85, %fd85;
	st.global.f64 	[%rd33+3072], %fd86;
	add.s32 	%r79, %r79, 4;
$L__BB2_14:
	setp.eq.s32 	%p11, %r40, 0;
	@%p11 bra 	$L__BB2_58;
	shl.b32 	%r57, %r79, 7;
	add.s32 	%r83, %r6, %r57;
	neg.s32 	%r82, %r40;
$L__BB2_16:
	.pragma "nounroll";
	mul.wide.s32 	%rd35, %r83, 8;
	add.s64 	%rd36, %rd7, %rd35;
	add.s64 	%rd37, %rd6, %rd35;
	ld.global.f64 	%fd87, [%rd37];
	sub.f64 	%fd88, %fd87, %fd2;
	mul.f64 	%fd89, %fd88, %fd88;
	st.global.f64 	[%rd36], %fd89;
	add.s32 	%r83, %r83, 128;
	add.s32 	%r82, %r82, 1;
	setp.ne.s32 	%p12, %r82, 0;
	@%p12 bra 	$L__BB2_16;
	bra.uni 	$L__BB2_58;
$L__BB2_17:
	setp.lt.s32 	%p13, %r49, 1;
	@%p13 bra 	$L__BB2_58;
	and.b32  	%r14, %r49, 7;
	setp.lt.u32 	%p14, %r49, 8;
	mov.b32 	%r76, 0;
	@%p14 bra 	$L__BB2_37;
	and.b32  	%r76, %r49, 2147483640;
	mov.b32 	%r75, 0;
$L__BB2_20:
	.pragma "nounroll";
	shl.b32 	%r60, %r75, 7;
	add.s32 	%r21, %r60, %r6;
	setp.ge.s32 	%p15, %r21, %r4;
	@%p15 bra 	$L__BB2_22;
	mul.wide.u32 	%rd38, %r21, 8;
	add.s64 	%rd39, %rd6, %rd38;
	ld.global.f64 	%fd90, [%rd39];
	sub.f64 	%fd91, %fd90, %fd2;
	mul.f64 	%fd92, %fd91, %fd91;
	add.s64 	%rd40, %rd7, %rd38;
	st.global.f64 	[%rd40], %fd92;
$L__BB2_22:
	add.s32 	%r61, %r21, 128;
	setp.ge.s32 	%p16, %r61, %r4;
	mul.wide.s32 	%rd41, %r61, 8;
	add.s64 	%rd11, %rd6, %rd41;
	add.s64 	%rd12, %rd7, %rd41;
	@%p16 bra 	$L__BB2_24;
	ld.global.f64 	%fd93, [%rd11];
	sub.f64 	%fd94, %fd93, %fd2;
	mul.f64 	%fd95, %fd94, %fd94;
	st.global.f64 	[%rd12], %fd95;
$L__BB2_24:
	add.s32 	%r62, %r21, 256;
	setp.ge.s32 	%p17, %r62, %r4;
	@%p17 bra 	$L__BB2_26;
	ld.global.f64 	%fd96, [%rd11+1024];
	sub.f64 	%fd97, %fd96, %fd2;
	mul.f64 	%fd98, %fd97, %fd97;
	st.global.f64 	[%rd12+1024], %fd98;
$L__BB2_26:
	add.s32 	%r63, %r21, 384;
	setp.ge.s32 	%p18, %r63, %r4;
	@%p18 bra 	$L__BB2_28;
	ld.global.f64 	%fd99, [%rd11+2048];
	sub.f64 	%fd100, %fd99, %fd2;
	mul.f64 	%fd101, %fd100, %fd100;
	st.global.f64 	[%rd12+2048], %fd101;
$L__BB2_28:
	add.s32 	%r64, %r21, 512;
	setp.ge.s32 	%p19, %r64, %r4;
	@%p19 bra 	$L__BB2_30;
	ld.global.f64 	%fd102, [%rd11+3072];
	sub.f64 	%fd103, %fd102, %fd2;
	mul.f64 	%fd104, %fd103, %fd103;
	st.global.f64 	[%rd12+3072], %fd104;
$L__BB2_30:
	add.s32 	%r65, %r21, 640;
	setp.ge.s32 	%p20, %r65, %r4;
	@%p20 bra 	$L__BB2_32;
	ld.global.f64 	%fd105, [%rd11+4096];
	sub.f64 	%fd106, %fd105, %fd2;
	mul.f64 	%fd107, %fd106, %fd106;
	st.global.f64 	[%rd12+4096], %fd107;
$L__BB2_32:
	add.s32 	%r66, %r21, 768;
	setp.ge.s32 	%p21, %r66, %r4;
	@%p21 bra 	$L__BB2_34;
	ld.global.f64 	%fd108, [%rd11+5120];
	sub.f64 	%fd109, %fd108, %fd2;
	mul.f64 	%fd110, %fd109, %fd109;
	st.global.f64 	[%rd12+5120], %fd110;
$L__BB2_34:
	add.s32 	%r67, %r21, 896;
	setp.ge.s32 	%p22, %r67, %r4;
	@%p22 bra 	$L__BB2_36;
	ld.global.f64 	%fd111, [%rd11+6144];
	sub.f64 	%fd112, %fd111, %fd2;
	mul.f64 	%fd113, %fd112, %fd112;
	st.global.f64 	[%rd12+6144], %fd113;
$L__BB2_36:
	add.s32 	%r75, %r75, 8;
	setp.ne.s32 	%p23, %r75, %r76;
	@%p23 bra 	$L__BB2_20;
$L__BB2_37:
	setp.eq.s32 	%p24, %r14, 0;
	@%p24 bra 	$L__BB2_58;
	and.b32  	%r24, %r49, 3;
	setp.lt.u32 	%p25, %r14, 4;
	@%p25 bra 	$L__BB2_48;
	shl.b32 	%r68, %r76, 7;
	add.s32 	%r25, %r68, %r6;
	setp.ge.s32 	%p26, %r25, %r4;
	@%p26 bra 	$L__BB2_41;
	mul.wide.s32 	%rd42, %r25, 8;
	add.s64 	%rd43, %rd6, %rd42;
	ld.global.f64 	%fd114, [%rd43];
	sub.f64 	%fd115, %fd114, %fd2;
	mul.f64 	%fd116, %fd115, %fd115;
	add.s64 	%rd44, %rd7, %rd42;
	st.global.f64 	[%rd44], %fd116;
$L__BB2_41:
	add.s32 	%r26, %r25, 128;
	setp.ge.s32 	%p27, %r26, %r4;
	@%p27 bra 	$L__BB2_43;
	mul.wide.s32 	%rd45, %r26, 8;
	add.s64 	%rd46, %rd6, %rd45;
	ld.global.f64 	%fd117, [%rd46];
	sub.f64 	%fd118, %fd117, %fd2;
	mul.f64 	%fd119, %fd118, %fd118;
	add.s64 	%rd47, %rd7, %rd45;
	st.global.f64 	[%rd47], %fd119;
$L__BB2_43:
	add.s32 	%r27, %r25, 256;
	setp.ge.s32 	%p28, %r27, %r4;
	@%p28 bra 	$L__BB2_45;
	mul.wide.s32 	%rd48, %r27, 8;
	add.s64 	%rd49, %rd6, %rd48;
	ld.global.f64 	%fd120, [%rd49];
	sub.f64 	%fd121, %fd120, %fd2;
	mul.f64 	%fd122, %fd121, %fd121;
	add.s64 	%rd50, %rd7, %rd48;
	st.global.f64 	[%rd50], %fd122;
$L__BB2_45:
	add.s32 	%r28, %r25, 384;
	setp.ge.s32 	%p29, %r28, %r4;
	@%p29 bra 	$L__BB2_47;
	mul.wide.s32 	%rd51, %r28, 8;
	add.s64 	%rd52, %rd6, %rd51;
	ld.global.f64 	%fd123, [%rd52];
	sub.f64 	%fd124, %fd123, %fd2;
	mul.f64 	%fd125, %fd124, %fd124;
	add.s64 	%rd53, %rd7, %rd51;
	st.global.f64 	[%rd53], %fd125;
$L__BB2_47:
	add.s32 	%r76, %r76, 4;
$L__BB2_48:
	setp.eq.s32 	%p30, %r24, 0;
	@%p30 bra 	$L__BB2_58;
	setp.eq.s32 	%p31, %r24, 1;
	@%p31 bra 	$L__BB2_55;
	shl.b32 	%r69, %r76, 7;
	add.s32 	%r31, %r69, %r6;
	setp.ge.s32 	%p32, %r31, %r4;
	@%p32 bra 	$L__BB2_52;
	mul.wide.s32 	%rd54, %r31, 8;
	add.s64 	%rd55, %rd6, %rd54;
	ld.global.f64 	%fd126, [%rd55];
	sub.f64 	%fd127, %fd126, %fd2;
	mul.f64 	%fd128, %fd127, %fd127;
	add.s64 	%rd56, %rd7, %rd54;
	st.global.f64 	[%rd56], %fd128;
$L__BB2_52:
	add.s32 	%r32, %r31, 128;
	setp.ge.s32 	%p33, %r32, %r4;
	@%p33 bra 	$L__BB2_54;
	mul.wide.s32 	%rd57, %r32, 8;
	add.s64 	%rd58, %rd6, %rd57;
	ld.global.f64 	%fd129, [%rd58];
	sub.f64 	%fd130, %fd129, %fd2;
	mul.f64 	%fd131, %fd130, %fd130;
	add.s64 	%rd59, %rd7, %rd57;
	st.global.f64 	[%rd59], %fd131;
$L__BB2_54:
	add.s32 	%r76, %r76, 2;
$L__BB2_55:
	and.b32  	%r70, %r49, 1;
	setp.eq.b32 	%p34, %r70, 1;
	not.pred 	%p35, %p34;
	@%p35 bra 	$L__BB2_58;
	shl.b32 	%r71, %r76, 7;
	add.s32 	%r35, %r71, %r6;
	setp.ge.s32 	%p36, %r35, %r4;
	@%p36 bra 	$L__BB2_58;
	mul.wide.s32 	%rd60, %r35, 8;
	add.s64 	%rd61, %rd6, %rd60;
	ld.global.f64 	%fd132, [%rd61];
	sub.f64 	%fd133, %fd132, %fd2;
	mul.f64 	%fd134, %fd133, %fd133;
	add.s64 	%rd62, %rd7, %rd60;
	st.global.f64 	[%rd62], %fd134;
$L__BB2_58:
	ret;

}
	// .globl	_ZN3cub18CUB_300001_SM_10006detail9transform16transform_kernelINS2_10policy_hubILb1EN4cuda3std3__45tupleIJN6thrust24THRUST_300001_SM_1000_NS6detail15normal_iteratorINSA_10device_ptrIdEEEEEEEE10policy1000El21square_diff_from_meanSF_JPdEEEvT0_iT1_T2_DpNS2_10kernel_argIT3_EE
.visible .entry _ZN3cub18CUB_300001_SM_10006detail9transform16transform_kernelINS2_10policy_hubILb1EN4cuda3std3__45tupleIJN6thrust24THRUST_300001_SM_1000_NS6detail15normal_iteratorINSA_10device_ptrIdEEEEEEEE10policy1000El21square_diff_from_meanSF_JPdEEEvT0_iT1_T2_DpNS2_10kernel_argIT3_EE(
	.param .u64 _ZN3cub18CUB_300001_SM_10006detail9transform16transform_kernelINS2_10policy_hubILb1EN4cuda3std3__45tupleIJN6thrust24THRUST_300001_SM_1000_NS6detail15normal_iteratorINSA_10device_ptrIdEEEEEEEE10policy1000El21square_diff_from_meanSF_JPdEEEvT0_iT1_T2_DpNS2_10kernel_argIT3_EE_param_0,
	.param .u32 _ZN3cub18CUB_300001_SM_10006detail9transform16transform_kernelINS2_10policy_hubILb1EN4cuda3std3__45tupleIJN6thrust24THRUST_300001_SM_1000_NS6detail15normal_iteratorINSA_10device_ptrIdEEEEEEEE10policy1000El21square_diff_from_meanSF_JPdEEEvT0_iT1_T2_DpNS2_10kernel_argIT3_EE_param_1,
	.param .align 8 .b8 _ZN3cub18CUB_300001_SM_10006detail9transform16transform_kernelINS2_10policy_hubILb1EN4cuda3std3__45tupleIJN6thrust24THRUST_300001_SM_1000_NS6detail15normal_iteratorINSA_10device_ptrIdEEEEEEEE10policy1000El21square_diff_from_meanSF_JPdEEEvT0_iT1_T2_DpNS2_10kernel_argIT3_EE_param_2[8],
	.param .align 8 .b8 _ZN3cub18CUB_300001_SM_10006detail9transform16transform_kernelINS2_10policy_hubILb1EN4cuda3std3__45tupleIJN6thrust24THRUST_300001_SM_1000_NS6detail15normal_iteratorINSA_10device_ptrIdEEEEEEEE10policy1000El21square_diff_from_meanSF_JPdEEEvT0_iT1_T2_DpNS2_10kernel_argIT3_EE_param_3[8],
	.param .align 8 .b8 _ZN3cub18CUB_300001_SM_10006detail9transform16transform_kernelINS2_10policy_hubILb1EN4cuda3std3__45tupleIJN6thrust24THRUST_300001_SM_1000_NS6detail15normal_iteratorINSA_10device_ptrIdEEEEEEEE10policy1000El21square_diff_from_meanSF_JPdEEEvT0_iT1_T2_DpNS2_10kernel_argIT3_EE_param_4[16]
)
.maxntid 128
{
	.reg .pred 	%p<37>;
	.reg .b32 	%r<81>;
	.reg .b64 	%rd<71>;
	.reg .b64 	%fd<135>;

	ld.param.f64 	%fd2, [_ZN3cub18CUB_300001_SM_10006detail9transform16transform_kernelINS2_10policy_hubILb1EN4cuda3std3__45tupleIJN6thrust24THRUST_300001_SM_1000_NS6detail15normal_iteratorINSA_10device_ptrIdEEEEEEEE10policy1000El21square_diff_from_meanSF_JPdEEEvT0_iT1_T2_DpNS2_10kernel_argIT3_EE_param_2];
	ld.param.u64 	%rd16, [_ZN3cub18CUB_300001_SM_10006detail9transform16transform_kernelINS2_10policy_hubILb1EN4cuda3std3__45tupleIJN6thrust24THRUST_300001_SM_1000_NS6detail15normal_iteratorINSA_10device_ptrIdEEEEEEEE10policy1000El21square_diff_from_meanSF_JPdEEEvT0_iT1_T2_DpNS2_10kernel_argIT3_EE_param_0];
	ld.param.u64 	%rd17, [_ZN3cub18CUB_300001_SM_10006detail9transform16transform_kernelINS2_10policy_hubILb1EN4cuda3std3__45tupleIJN6thrust24THRUST_300001_SM_1000_NS6detail15normal_iteratorINSA_10device_ptrIdEEEEEEEE10policy1000El21square_diff_from_meanSF_JPdEEEvT0_iT1_T2_DpNS2_10kernel_argIT3_EE_param_4];
	ld.param.u64 	%rd18, [_ZN3cub18CUB_300001_SM_10006detail9transform16transform_kernelINS2_10policy_hubILb1EN4cuda3std3__45tupleIJN6thrust24THRUST_300001_SM_1000_NS6detail15normal_iteratorINSA_10device_ptrIdEEEEEEEE10policy1000El21square_diff_from_meanSF_JPdEEEvT0_iT1_T2_DpNS2_10kernel_argIT3_EE_param_3];
	ld.param.u32 	%r47, [_ZN3cub18CUB_300001_SM_10006detail9transform16transform_kernelINS2_10policy_hubILb1EN4cuda3std3__45tupleIJN6thrust24THRUST_300001_SM_1000_NS6detail15normal_iteratorINSA_10device_ptrIdEEEEEEEE10policy1000El21square_diff_from_meanSF_JPdEEEvT0_iT1_T2_DpNS2_10kernel_argIT3_EE_param_1];
	cvta.to.global.u64 	%rd1, %rd18;
	cvta.to.global.u64 	%rd2, %rd17;
	shl.b32 	%r1, %r47, 7;
	mov.u32 	%r48, %ctaid.x;
	cvt.u64.u32 	%rd19, %r48;
	cvt.s64.s32 	%rd20, %r1;
	mul.lo.s64 	%rd3, %rd20, %rd19;
	sub.s64 	%rd21, %rd16, %rd3;
	min.s64 	%rd22, %rd21, %rd20;
	cvt.u32.u64 	%r2, %rd22;
	shl.b32 	%r3, %r2, 3;
	mov.u32 	%r4, %tid.x;
	shl.b32 	%r69, %r4, 7;
	setp.ge.s32 	%p1, %r69, %r3;
	@%p1 bra 	$L__BB3_3;
	shl.b64 	%rd23, %rd3, 3;
	add.s64 	%rd24, %rd2, %rd23;
	mul.wide.u32 	%rd25, %r4, 128;
	add.s64 	%rd69, %rd24, %rd25;
$L__BB3_2:
	.pragma "nounroll";
	// begin inline asm
	prefetch.global.L2 [%rd69];
	// end inline asm
	add.s32 	%r69, %r69, 16384;
	add.s64 	%rd69, %rd69, 16384;
	setp.lt.s32 	%p2, %r69, %r3;
	@%p2 bra 	$L__BB3_2;
$L__BB3_3:
	shl.b64 	%rd27, %rd3, 3;
	add.s64 	%rd7, %rd2, %rd27;
	add.s64 	%rd8, %rd1, %rd27;
	setp.eq.s32 	%p3, %r1, %r2;
	@%p3 bra 	$L__BB3_45;
	setp.lt.s32 	%p4, %r47, 1;
	@%p4 bra 	$L__BB3_58;
	and.b32  	%r8, %r47, 7;
	setp.lt.u32 	%p5, %r47, 8;
	mov.b32 	%r78, 0;
	@%p5 bra 	$L__BB3_24;
	and.b32  	%r78, %r47, 2147483640;
	mov.b32 	%r72, 0;
$L__BB3_7:
	.pragma "nounroll";
	shl.b32 	%r51, %r72, 7;
	add.s32 	%r19, %r51, %r4;
	setp.ge.s32 	%p6, %r19, %r2;
	@%p6 bra 	$L__BB3_9;
	mul.wide.u32 	%rd28, %r19, 8;
	add.s64 	%rd29, %rd7, %rd28;
	ld.global.f64 	%fd3, [%rd29];
	sub.f64 	%fd4, %fd3, %fd2;
	mul.f64 	%fd5, %fd4, %fd4;
	add.s64 	%rd30, %rd8, %rd28;
	st.global.f64 	[%rd30], %fd5;
$L__BB3_9:
	add.s32 	%r52, %r19, 128;
	setp.ge.s32 	%p7, %r52, %r2;
	mul.wide.s32 	%rd31, %r52, 8;
	add.s64 	%rd12, %rd7, %rd31;
	add.s64 	%rd13, %rd8, %rd31;
	@%p7 bra 	$L__BB3_11;
	ld.global.f64 	%fd6, [%rd12];
	sub.f64 	%fd7, %fd6, %fd2;
	mul.f64 	%fd8, %fd7, %fd7;
	st.global.f64 	[%rd13], %fd8;
$L__BB3_11:
	add.s32 	%r53, %r19, 256;
	setp.ge.s32 	%p8, %r53, %r2;
	@%p8 bra 	$L__BB3_13;
	ld.global.f64 	%fd9, [%rd12+1024];
	sub.f64 	%fd10, %fd9, %fd2;
	mul.f64 	%fd11, %fd10, %fd10;
	st.global.f64 	[%rd13+1024], %fd11;
$L__BB3_13:
	add.s32 	%r54, %r19, 384;
	setp.ge.s32 	%p9, %r54, %r2;
	@%p9 bra 	$L__BB3_15;
	ld.global.f64 	%fd12, [%rd12+2048];
	sub.f64 	%fd13, %fd12, %fd2;
	mul.f64 	%fd14, %fd13, %fd13;
	st.global.f64 	[%rd13+2048], %fd14;
$L__BB3_15:
	add.s32 	%r55, %r19, 512;
	setp.ge.s32 	%p10, %r55, %r2;
	@%p10 bra 	$L__BB3_17;
	ld.global.f64 	%fd15, [%rd12+3072];
	sub.f64 	%fd16, %fd15, %fd2;
	mul.f64 	%fd17, %fd16, %fd16;
	st.global.f64 	[%rd13+3072], %fd17;
$L__BB3_17:
	add.s32 	%r56, %r19, 640;
	setp.ge.s32 	%p11, %r56, %r2;
	@%p11 bra 	$L__BB3_19;
	ld.global.f64 	%fd18, [%rd12+4096];
	sub.f64 	%fd19, %fd18, %fd2;
	mul.f64 	%fd20, %fd19, %fd19;
	st.global.f64 	[%rd13+4096], %fd20;
$L__BB3_19:
	add.s32 	%r57, %r19, 768;
	setp.ge.s32 	%p12, %r57, %r2;
	@%p12 bra 	$L__BB3_21;
	ld.global.f64 	%fd21, [%rd12+5120];
	sub.f64 	%fd22, %fd21, %fd2;
	mul.f64 	%fd23, %fd22, %fd22;
	st.global.f64 	[%rd13+5120], %fd23;
$L__BB3_21:
	add.s32 	%r58, %r19, 896;
	setp.ge.s32 	%p13, %r58, %r2;
	@%p13 bra 	$L__BB3_23;
	ld.global.f64 	%fd24, [%rd12+6144];
	sub.f64 	%fd25, %fd24, %fd2;
	mul.f64 	%fd26, %fd25, %fd25;
	st.global.f64 	[%rd13+6144], %fd26;
$L__BB3_23:
	add.s32 	%r72, %r72, 8;
	setp.eq.s32 	%p14, %r72, %r78;
	@%p14 bra 	$L__BB3_24;
	bra.uni 	$L__BB3_7;
$L__BB3_24:
	setp.eq.s32 	%p15, %r8, 0;
	@%p15 bra 	$L__BB3_58;
	and.b32  	%r35, %r47, 3;
	setp.lt.u32 	%p16, %r8, 4;
	@%p16 bra 	$L__BB3_35;
	shl.b32 	%r59, %r78, 7;
	add.s32 	%r36, %r59, %r4;
	setp.ge.s32 	%p17, %r36, %r2;
	@%p17 bra 	$L__BB3_28;
	mul.wide.s32 	%rd32, %r36, 8;
	add.s64 	%rd33, %rd7, %rd32;
	ld.global.f64 	%fd27, [%rd33];
	sub.f64 	%fd28, %fd27, %fd2;
	mul.f64 	%fd29, %fd28, %fd28;
	add.s64 	%rd34, %rd8, %rd32;
	st.global.f64 	[%rd34], %fd29;
$L__BB3_28:
	add.s32 	%r37, %r36, 128;
	setp.ge.s32 	%p18, %r37, %r2;
	@%p18 bra 	$L__BB3_30;
	mul.wide.s32 	%rd35, %r37, 8;
	add.s64 	%rd36, %rd7, %rd35;
	ld.global.f64 	%fd30, [%rd36];
	sub.f64 	%fd31, %fd30, %fd2;
	mul.f64 	%fd32, %fd31, %fd31;
	add.s64 	%rd37, %rd8, %rd35;
	st.global.f64 	[%rd37], %fd32;
$L__BB3_30:
	add.s32 	%r38, %r36, 256;
	setp.ge.s32 	%p19, %r38, %r2;
	@%p19 bra 	$L__BB3_32;
	mul.wide.s32 	%rd38, %r38, 8;
	add.s64 	%rd39, %rd7, %rd38;
	ld.global.f64 	%fd33, [%rd39];
	sub.f64 	%fd34, %fd33, %fd2;
	mul.f64 	%fd35, %fd34, %fd34;
	add.s64 	%rd40, %rd8, %rd38;
	st.global.f64 	[%rd40], %fd35;
$L__BB3_32:
	add.s32 	%r39, %r36, 384;
	setp.ge.s32 	%p20, %r39, %r2;
	@%p20 bra 	$L__BB3_34;
	mul.wide.s32 	%rd41, %r39, 8;
	add.s64 	%rd42, %rd7, %rd41;
	ld.global.f64 	%fd36, [%rd42];
	sub.f64 	%fd37, %fd36, %fd2;
	mul.f64 	%fd38, %fd37, %fd37;
	add.s64 	%rd43, %rd8, %rd41;
	st.global.f64 	[%rd43], %fd38;
$L__BB3_34:
	add.s32 	%r78, %r78, 4;
$L__BB3_35:
	setp.eq.s32 	%p21, %r35, 0;
	@%p21 bra 	$L__BB3_58;
	setp.eq.s32 	%p22, %r35, 1;
	@%p22 bra 	$L__BB3_42;
	shl.b32 	%r60, %r78, 7;
	add.s32 	%r42, %r60, %r4;
	setp.ge.s32 	%p23, %r42, %r2;
	@%p23 bra 	$L__BB3_39;
	mul.wide.s32 	%rd44, %r42, 8;
	add.s64 	%rd45, %rd7, %rd44;
	ld.global.f64 	%fd39, [%rd45];
	sub.f64 	%fd40, %fd39, %fd2;
	mul.f64 	%fd41, %fd40, %fd40;
	add.s64 	%rd46, %rd8, %rd44;
	st.global.f64 	[%rd46], %fd41;
$L__BB3_39:
	add.s32 	%r43, %r42, 128;
	setp.ge.s32 	%p24, %r43, %r2;
	@%p24 bra 	$L__BB3_41;
	mul.wide.s32 	%rd47, %r43, 8;
	add.s64 	%rd48, %rd7, %rd47;
	ld.global.f64 	%fd42, [%rd48];
	sub.f64 	%fd43, %fd42, %fd2;
	mul.f64 	%fd44, %fd43, %fd43;
	add.s64 	%rd49, %rd8, %rd47;
	st.global.f64 	[%rd49], %fd44;
$L__BB3_41:
	add.s32 	%r78, %r78, 2;
$L__BB3_42:
	and.b32  	%r61, %r47, 1;
	setp.eq.b32 	%p25, %r61, 1;
	not.pred 	%p26, %p25;
	@%p26 bra 	$L__BB3_58;
	shl.b32 	%r62, %r78, 7;
	add.s32 	%r46, %r62, %r4;
	setp.ge.s32 	%p27, %r46, %r2;
	@%p27 bra 	$L__BB3_58;
	mul.wide.s32 	%rd50, %r46, 8;
	add.s64 	%rd51, %rd7, %rd50;
	ld.global.f64 	%fd45, [%rd51];
	sub.f64 	%fd46, %fd45, %fd2;
	mul.f64 	%fd47, %fd46, %fd46;
	add.s64 	%rd52, %rd8, %rd50;
	st.global.f64 	[%rd52], %fd47;
	bra.uni 	$L__BB3_58;
$L__BB3_45:
	setp.lt.s32 	%p28, %r47, 1;
	@%p28 bra 	$L__BB3_58;
	and.b32  	%r10, %r47, 15;
	setp.lt.u32 	%p29, %r47, 16;
	mov.b32 	%r74, 0;
	@%p29 bra 	$L__BB3_49;
	and.b32  	%r74, %r47, 2147483632;
	neg.s32 	%r71, %r74;
	add.s32 	%r70, %r4, 1152;
	mul.wide.u32 	%rd70, %r4, 8;
$L__BB3_48:
	.pragma "nounroll";
	mul.wide.s32 	%rd53, %r70, 8;
	add.s64 	%rd54, %rd53, 3072;
	add.s64 	%rd55, %rd7, %rd70;
	ld.global.f64 	%fd48, [%rd55];
	sub.f64 	%fd49, %fd48, %fd2;
	mul.f64 	%fd50, %fd49, %fd49;
	add.s64 	%rd56, %rd8, %rd70;
	st.global.f64 	[%rd56], %fd50;
	ld.global.f64 	%fd51, [%rd55+1024];
	sub.f64 	%fd52, %fd51, %fd2;
	mul.f64 	%fd53, %fd52, %fd52;
	st.global.f64 	[%rd56+1024], %fd53;
	ld.global.f64 	%fd54, [%rd55+2048];
	sub.f64 	%fd55, %fd54, %fd2;
	mul.f64 	%fd56, %fd55, %fd55;
	st.global.f64 	[%rd56+2048], %fd56;
	ld.global.f64 	%fd57, [%rd55+3072];
	sub.f64 	%fd58, %fd57, %fd2;
	mul.f64 	%fd59, %fd58, %fd58;
	st.global.f64 	[%rd56+3072], %fd59;
	ld.global.f64 	%fd60, [%rd55+4096];
	sub.f64 	%fd61, %fd60, %fd2;
	mul.f64 	%fd62, %fd61, %fd61;
	st.global.f64 	[%rd56+4096], %fd62;
	ld.global.f64 	%fd63, [%rd55+5120];
	sub.f64 	%fd64, %fd63, %fd2;
	mul.f64 	%fd65, %fd64, %fd64;
	st.global.f64 	[%rd56+5120], %fd65;
	ld.global.f64 	%fd66, [%rd55+6144];
	sub.f64 	%fd67, %fd66, %fd2;
	mul.f64 	%fd68, %fd67, %fd67;
	st.global.f64 	[%rd56+6144], %fd68;
	ld.global.f64 	%fd69, [%rd55+7168];
	sub.f64 	%fd70, %fd69, %fd2;
	mul.f64 	%fd71, %fd70, %fd70;
	st.global.f64 	[%rd56+7168], %fd71;
	ld.global.f64 	%fd72, [%rd55+8192];
	sub.f64 	%fd73, %fd72, %fd2;
	mul.f64 	%fd74, %fd73, %fd73;
	st.global.f64 	[%rd56+8192], %fd74;
	add.s64 	%rd57, %rd7, %rd54;
	ld.global.f64 	%fd75, [%rd57+-3072];
	sub.f64 	%fd76, %fd75, %fd2;
	mul.f64 	%fd77, %fd76, %fd76;
	add.s64 	%rd58, %rd8, %rd54;
	st.global.f64 	[%rd58+-3072], %fd77;
	ld.global.f64 	%fd78, [%rd57+-2048];
	sub.f64 	%fd79, %fd78, %fd2;
	mul.f64 	%fd80, %fd79, %fd79;
	st.global.f64 	[%rd58+-2048], %fd80;
	ld.global.f64 	%fd81, [%rd57+-1024];
	sub.f64 	%fd82, %fd81, %fd2;
	mul.f64 	%fd83, %fd82, %fd82;
	st.global.f64 	[%rd58+-1024], %fd83;
	ld.global.f64 	%fd84, [%rd57];
	sub.f64 	%fd85, %fd84, %fd2;
	mul.f64 	%fd86, %fd85, %fd85;
	st.global.f64 	[%rd58], %fd86;
	ld.global.f64 	%fd87, [%rd57+1024];
	sub.f64 	%fd88, %fd87, %fd2;
	mul.f64 	%fd89, %fd88, %fd88;
	st.global.f64 	[%rd58+1024], %fd89;
	ld.global.f64 	%fd90, [%rd57+2048];
	sub.f64 	%fd91, %fd90, %fd2;
	mul.f64 	%fd92, %fd91, %fd91;
	st.global.f64 	[%rd58+2048], %fd92;
	ld.global.f64 	%fd93, [%rd57+3072];
	sub.f64 	%fd94, %fd93, %fd2;
	mul.f64 	%fd95, %fd94, %fd94;
	st.global.f64 	[%rd58+3072], %fd95;
	add.s32 	%r71, %r71, 16;
	add.s32 	%r70, %r70, 2048;
	add.s64 	%rd70, %rd70, 16384;
	setp.eq.s32 	%p30, %r71, 0;
	@%p30 bra 	$L__BB3_49;
	bra.uni 	$L__BB3_48;
$L__BB3_49:
	setp.eq.s32 	%p31, %r10, 0;
	@%p31 bra 	$L__BB3_58;
	and.b32  	%r22, %r47, 7;
	setp.lt.u32 	%p32, %r10, 8;
	@%p32 bra 	$L__BB3_52;
	shl.b32 	%r64, %r74, 7;
	add.s32 	%r65, %r64, %r4;
	mul.wide.s32 	%rd59, %r65, 8;
	add.s64 	%rd60, %rd7, %rd59;
	ld.global.f64 	%fd96, [%rd60];
	sub.f64 	%fd97, %fd96, %fd2;
	mul.f64 	%fd98, %fd97, %fd97;
	add.s64 	%rd61, %rd8, %rd59;
	st.global.f64 	[%rd61], %fd98;
	ld.global.f64 	%fd99, [%rd60+1024];
	sub.f64 	%fd100, %fd99, %fd2;
	mul.f64 	%fd101, %fd100, %fd100;
	st.global.f64 	[%rd61+1024], %fd101;
	ld.global.f64 	%fd102, [%rd60+2048];
	sub.f64 	%fd103, %fd102, %fd2;
	mul.f64 	%fd104, %fd103, %fd103;
	st.global.f64 	[%rd61+2048], %fd104;
	ld.global.f64 	%fd105, [%rd60+3072];
	sub.f64 	%fd106, %fd105, %fd2;
	mul.f64 	%fd107, %fd106, %fd106;
	st.global.f64 	[%rd61+3072], %fd107;
	ld.global.f64 	%fd108, [%rd60+4096];
	sub.f64 	%fd109, %fd108, %fd2;
	mul.f64 	%fd110, %fd109, %fd109;
	st.global.f64 	[%rd61+4096], %fd110;
	ld.global.f64 	%fd111, [%rd60+5120];
	sub.f64 	%fd112, %fd111, %fd2;
	mul.f64 	%fd113, %fd112, %fd112;
	st.global.f64 	[%rd61+5120], %fd113;
	ld.global.f64 	%fd114, [%rd60+6144];
	sub.f64 	%fd115, %fd114, %fd2;
	mul.f64 	%fd116, %fd115, %fd115;
	st.global.f64 	[%rd61+6144], %fd116;
	ld.global.f64 	%fd117, [%rd60+7168];
	sub.f64 	%fd118, %fd117, %fd2;
	mul.f64 	%fd119, %fd118, %fd118;
	st.global.f64 	[%rd61+7168], %fd119;
	add.s32 	%r74, %r74, 8;
$L__BB3_52:
	setp.eq.s32 	%p33, %r22, 0;
	@%p33 bra 	$L__BB3_58;
	and.b32  	%r25, %r47, 3;
	setp.lt.u32 	%p34, %r22, 4;
	@%p34 bra 	$L__BB3_55;
	shl.b32 	%r66, %r74, 7;
	add.s32 	%r67, %r66, %r4;
	mul.wide.s32 	%rd62, %r67, 8;
	add.s64 	%rd63, %rd7, %rd62;
	ld.global.f64 	%fd120, [%rd63];
	sub.f64 	%fd121, %fd120, %fd2;
	mul.f64 	%fd122, %fd121, %fd121;
	add.s64 	%rd64, %rd8, %rd62;
	st.global.f64 	[%rd64], %fd122;
	ld.global.f64 	%fd123, [%rd63+1024];
	sub.f64 	%fd124, %fd123, %fd2;
	mul.f64 	%fd125, %fd124, %fd124;
	st.global.f64 	[%rd64+1024], %fd125;
	ld.global.f64 	%fd126, [%rd63+2048];
	sub.f64 	%fd127, %fd126, %fd2;
	mul.f64 	%fd128, %fd127, %fd127;
	st.global.f64 	[%rd64+2048], %fd128;
	ld.global.f64 	%fd129, [%rd63+3072];
	sub.f64 	%fd130, %fd129, %fd2;
	mul.f64 	%fd131, %fd130, %fd130;
	st.global.f64 	[%rd64+3072], %fd131;
	add.s32 	%r74, %r74, 4;
$L__BB3_55:
	setp.eq.s32 	%p35, %r25, 0;
	@%p35 bra 	$L__BB3_58;
	shl.b32 	%r68, %r74, 7;
	add.s32 	%r77, %r4, %r68;
	neg.s32 	%r76, %r25;
$L__BB3_57:
	.pragma "nounroll";
	mul.wide.s32 	%rd66, %r77, 8;
	add.s64 	%rd67, %rd8, %rd66;
	add.s64 	%rd68, %rd7, %rd66;
	ld.global.f64 	%fd132, [%rd68];
	sub.f64 	%fd133, %fd132, %fd2;
	mul.f64 	%fd134, %fd133, %fd133;
	st.global.f64 	[%rd67], %fd134;
	add.s32 	%r77, %r77, 128;
	add.s32 	%r76, %r76, 1;
	setp.eq.s32 	%p36, %r76, 0;
	@%p36 bra 	$L__BB3_58;
	bra.uni 	$L__BB3_57;
$L__BB3_58:
	ret;

}
	// .globl	_ZN3cub18CUB_300001_SM_10006detail6reduce28DeviceReduceSingleTileKernelINS2_10policy_hubIdjN4cuda3std3__44plusIdEEE10Policy1000EN6thrust24THRUST_300001_SM_1000_NS6detail15normal_iteratorINSD_10device_ptrIdEEEEPdjS9_ddNS7_10__identityEEEvT0_T1_T2_T3_T4_T6_
.visible .entry _ZN3cub18CUB_300001_SM_10006detail6reduce28DeviceReduceSingleTileKernelINS2_10policy_hubIdjN4cuda3std3__44plusIdEEE10Policy1000EN6thrust24THRUST_300001_SM_1000_NS6detail15normal_iteratorINSD_10device_ptrIdEEEEPdjS9_ddNS7_10__identityEEEvT0_T1_T2_T3_T4_T6_(
	.param .align 8 .b8 _ZN3cub18CUB_300001_SM_10006detail6reduce28DeviceReduceSingleTileKernelINS2_10policy_hubIdjN4cuda3std3__44plusIdEEE10Policy1000EN6thrust24THRUST_300001_SM_1000_NS6detail15normal_iteratorINSD_10device_ptrIdEEEEPdjS9_ddNS7_10__identityEEEvT0_T1_T2_T3_T4_T6__param_0[8],
	.param .u64 .ptr .align 1 _ZN3cub18CUB_300001_SM_10006detail6reduce28DeviceReduceSingleTileKernelINS2_10policy_hubIdjN4cuda3std3__44plusIdEEE10Policy1000EN6thrust24THRUST_300001_SM_1000_NS6detail15normal_iteratorINSD_10device_ptrIdEEEEPdjS9_ddNS7_10__identityEEEvT0_T1_T2_T3_T4_T6__param_1,
	.param .u32 _ZN3cub18CUB_300001_SM_10006detail6reduce28DeviceReduceSingleTileKernelINS2_10policy_hubIdjN4cuda3std3__44plusIdEEE10Policy1000EN6thrust24THRUST_300001_SM_1000_NS6detail15normal_iteratorINSD_10device_ptrIdEEEEPdjS9_ddNS7_10__identityEEEvT0_T1_T2_T3_T4_T6__param_2,
	.param .align 1 .b8 _ZN3cub18CUB_300001_SM_10006detail6reduce28DeviceReduceSingleTileKernelINS2_10policy_hubIdjN4cuda3std3__44plusIdEEE10Policy1000EN6thrust24THRUST_300001_SM_1000_NS6detail15normal_iteratorINSD_10device_ptrIdEEEEPdjS9_ddNS7_10__identityEEEvT0_T1_T2_T3_T4_T6__param_3[1],
	.param .f64 _ZN3cub18CUB_300001_SM_10006detail6reduce28DeviceReduceSingleTileKernelINS2_10policy_hubIdjN4cuda3std3__44plusIdEEE10Policy1000EN6thrust24THRUST_300001_SM_1000_NS6detail15normal_iteratorINSD_10device_ptrIdEEEEPdjS9_ddNS7_10__identityEEEvT0_T1_T2_T3_T4_T6__param_4,
	.param .align 1 .b8 _ZN3cub18CUB_300001_SM_10006detail6reduce28DeviceReduceSingleTileKernelINS2_10policy_hubIdjN4cuda3std3__44plusIdEEE10Policy1000EN6thrust24THRUST_300001_SM_1000_NS6detail15normal_iteratorINSD_10device_ptrIdEEEEPdjS9_ddNS7_10__identityEEEvT0_T1_T2_T3_T4_T6__param_5[1]
)
.maxntid 640
.minnctapersm 1
{
	.reg .pred 	%p<71>;
	.reg .b32 	%r<288>;
	.reg .b64 	%rd<114>;
	.reg .b64 	%fd<380>;
	// demoted variable
	.shared .align 8 .b8 _ZZN3cub18CUB_300001_SM_10006detail6reduce28DeviceReduceSingleTileKernelINS2_10policy_hubIdjN4cuda3std3__44plusIdEEE10Policy1000EN6thrust24THRUST_300001_SM_1000_NS6detail15normal_iteratorINSD_10device_ptrIdEEEEPdjS9_ddNS7_10__identityEEEvT0_T1_T2_T3_T4_T6_E12temp_storage[192];
	ld.param.u64 	%rd9, [_ZN3cub18CUB_300001_SM_10006detail6reduce28DeviceReduceSingleTileKernelINS2_10policy_hubIdjN4cuda3std3__44plusIdEEE10Policy1000EN6thrust24THRUST_300001_SM_1000_NS6detail15normal_iteratorINSD_10device_ptrIdEEEEPdjS9_ddNS7_10__identityEEEvT0_T1_T2_T3_T4_T6__param_0];
	ld.param.u64 	%rd10, [_ZN3cub18CUB_300001_SM_10006detail6reduce28DeviceReduceSingleTileKernelINS2_10policy_hubIdjN4cuda3std3__44plusIdEEE10Policy1000EN6thrust24THRUST_300001_SM_1000_NS6detail15normal_iteratorINSD_10device_ptrIdEEEEPdjS9_ddNS7_10__identityEEEvT0_T1_T2_T3_T4_T6__param_1];
	ld.param.u32 	%r51, [_ZN3cub18CUB_300001_SM_10006detail6reduce28DeviceReduceSingleTileKernelINS2_10policy_hubIdjN4cuda3std3__44plusIdEEE10Policy1000EN6thrust24THRUST_300001_SM_1000_NS6detail15normal_iteratorINSD_10device_ptrIdEEEEPdjS9_ddNS7_10__identityEEEvT0_T1_T2_T3_T4_T6__param_2];
	ld.param.f64 	%fd42, [_ZN3cub18CUB_300001_SM_10006detail6reduce28DeviceReduceSingleTileKernelINS2_10policy_hubIdjN4cuda3std3__44plusIdEEE10Policy1000EN6thrust24THRUST_300001_SM_1000_NS6detail15normal_iteratorINSD_10device_ptrIdEEEEPdjS9_ddNS7_10__identityEEEvT0_T1_T2_T3_T4_T6__param_4];
	cvta.to.global.u64 	%rd1, %rd10;
	setp.ne.s32 	%p1, %r51, 0;
	@%p1 bra 	$L__BB4_3;
	mov.u32 	%r270, %tid.x;
	setp.ne.s32 	%p70, %r270, 0;
	@%p70 bra 	$L__BB4_52;
	st.global.f64 	[%rd1], %fd42;
	bra.uni 	$L__BB4_52;
$L__BB4_3:
	cvta.to.global.u64 	%rd2, %rd9;
	setp.gt.u32 	%p2, %r51, 5119;
	@%p2 bra 	$L__BB4_28;
	mov.u32 	%r1, %tid.x;
	setp.ge.u32 	%p24, %r1, %r51;
	mov.f64 	%fd367, 0d0000000000000000;
	mov.u32 	%r274, %r1;
	@%p24 bra 	$L__BB4_6;
	mul.wide.u32 	%rd83, %r1, 8;
	add.s64 	%rd84, %rd2, %rd83;
	ld.global.f64 	%fd367, [%rd84];
	add.s32 	%r274, %r1, 640;
$L__BB4_6:
	setp.ge.u32 	%p25, %r274, %r51;
	@%p25 bra 	$L__BB4_19;
	not.b32 	%r146, %r274;
	add.s32 	%r147, %r51, %r146;
	mul.hi.u32 	%r148, %r147, -858993459;
	shr.u32 	%r149, %r148, 9;
	add.s32 	%r4, %r149, 1;
	and.b32  	%r5, %r4, 15;
	setp.lt.u32 	%p26, %r147, 9600;
	@%p26 bra 	$L__BB4_10;
	and.b32  	%r150, %r4, 16777200;
	neg.s32 	%r272, %r150;
	mul.wide.u32 	%rd85, %r274, 8;
	add.s64 	%rd86, %rd85, %rd2;
	add.s64 	%rd112, %rd86, 40960;
$L__BB4_9:
	.pragma "nounroll";
	ld.global.f64 	%fd181, [%rd112+-40960];
	add.f64 	%fd182, %fd367, %fd181;
	ld.global.f64 	%fd183, [%rd112+-35840];
	add.f64 	%fd184, %fd182, %fd183;
	ld.global.f64 	%fd185, [%rd112+-30720];
	add.f64 	%fd186, %fd184, %fd185;
	ld.global.f64 	%fd187, [%rd112+-25600];
	add.f64 	%fd188, %fd186, %fd187;
	ld.global.f64 	%fd189, [%rd112+-20480];
	add.f64 	%fd190, %fd188, %fd189;
	ld.global.f64 	%fd191, [%rd112+-15360];
	add.f64 	%fd192, %fd190, %fd191;
	ld.global.f64 	%fd193, [%rd112+-10240];
	add.f64 	%fd194, %fd192, %fd193;
	ld.global.f64 	%fd195, [%rd112+-5120];
	add.f64 	%fd196, %fd194, %fd195;
	ld.global.f64 	%fd197, [%rd112];
	add.f64 	%fd198, %fd196, %fd197;
	ld.global.f64 	%fd199, [%rd112+5120];
	add.f64 	%fd200, %fd198, %fd199;
	ld.global.f64 	%fd201, [%rd112+10240];
	add.f64 	%fd202, %fd200, %fd201;
	ld.global.f64 	%fd203, [%rd112+15360];
	add.f64 	%fd204, %fd202, %fd203;
	ld.global.f64 	%fd205, [%rd112+20480];
	add.f64 	%fd206, %fd204, %fd205;
	ld.global.f64 	%fd207, [%rd112+25600];
	add.f64 	%fd208, %fd206, %fd207;
	ld.global.f64 	%fd209, [%rd112+30720];
	add.f64 	%fd210, %fd208, %fd209;
	ld.global.f64 	%fd211, [%rd112+35840];
	add.f64 	%fd367, %fd210, %fd211;
	add.s32 	%r274, %r274, 10240;
	add.s32 	%r272, %r272, 16;
	add.s64 	%rd112, %rd112, 81920;
	setp.ne.s32 	%p27, %r272, 0;
	@%p27 bra 	$L__BB4_9;
$L__BB4_10:
	setp.eq.s32 	%p28, %r5, 0;
	@%p28 bra 	$L__BB4_19;
	and.b32  	%r12, %r4, 7;
	setp.lt.u32 	%p29, %r5, 8;
	@%p29 bra 	$L__BB4_13;
	mul.wide.u32 	%rd87, %r274, 8;
	add.s64 	%rd88, %rd2, %rd87;
	ld.global.f64 	%fd213, [%rd88];
	add.f64 	%fd214, %fd367, %fd213;
	ld.global.f64 	%fd215, [%rd88+5120];
	add.f64 	%fd216, %fd214, %fd215;
	ld.global.f64 	%fd217, [%rd88+10240];
	add.f64 	%fd218, %fd216, %fd217;
	ld.global.f64 	%fd219, [%rd88+15360];
	add.f64 	%fd220, %fd218, %fd219;
	ld.global.f64 	%fd221, [%rd88+20480];
	add.f64 	%fd222, %fd220, %fd221;
	ld.global.f64 	%fd223, [%rd88+25600];
	add.f64 	%fd224, %fd222, %fd223;
	ld.global.f64 	%fd225, [%rd88+30720];
	add.f64 	%fd226, %fd224, %fd225;
	ld.global.f64 	%fd227, [%rd88+35840];
	add.f64 	%fd367, %fd226, %fd227;
	add.s32 	%r274, %r274, 5120;
$L__BB4_13:
	setp.eq.s32 	%p30, %r12, 0;
	@%p30 bra 	$L__BB4_19;
	and.b32  	%r15, %r4, 3;
	setp.lt.u32 	%p31, %r12, 4;
	@%p31 bra 	$L__BB4_16;
	mul.wide.u32 	%rd89, %r274, 8;
	add.s64 	%rd90, %rd2, %rd89;
	ld.global.f64 	%fd229, [%rd90];
	add.f64 	%fd230, %fd367, %fd229;
	ld.global.f64 	%fd231, [%rd90+5120];
	add.f64 	%fd232, %fd230, %fd231;
	ld.global.f64 	%fd233, [%rd90+10240];
	add.f64 	%fd234, %fd232, %fd233;
	ld.global.f64 	%fd235, [%rd90+15360];
	add.f64 	%fd367, %fd234, %fd235;
	add.s32 	%r274, %r274, 2560;
$L__BB4_16:
	setp.eq.s32 	%p32, %r15, 0;
	@%p32 bra 	$L__BB4_19;
	mul.wide.u32 	%rd91, %r274, 8;
	add.s64 	%rd113, %rd2, %rd91;
	neg.s32 	%r277, %r15;
$L__BB4_18:
	.pragma "nounroll";
	ld.global.f64 	%fd236, [%rd113];
	add.f64 	%fd367, %fd367, %fd236;
	add.s64 	%rd113, %rd113, 5120;
	add.s32 	%r277, %r277, 1;
	setp.ne.s32 	%p33, %r277, 0;
	@%p33 bra 	$L__BB4_18;
$L__BB4_19:
	setp.lt.u32 	%p34, %r51, 640;
	@%p34 bra 	$L__BB4_24;
	// begin inline asm
	mov.u32 %r214, %laneid;
	// end inline asm
	mov.b64 	%rd102, %fd367;
	mov.b64 	{%r216, %r221}, %rd102;
	mov.b32 	%r222, 1;
	mov.b32 	%r263, 31;
	mov.b32 	%r264, -1;
	// begin inline asm
	shfl.sync.down.b32 %r215, %r216, %r222, %r263, %r264;
	// end inline asm
	// begin inline asm
	shfl.sync.down.b32 %r220, %r221, %r222, %r263, %r264;
	// end inline asm
	mov.b64 	%rd103, {%r215, %r220};
	mov.b64 	%fd307, %rd103;
	setp.gt.s32 	%p62, %r214, 30;
	add.f64 	%fd308, %fd367, %fd307;
	selp.f64 	%fd309, %fd367, %fd308, %p62;
	mov.b64 	%rd104, %fd309;
	mov.b64 	{%r226, %r231}, %rd104;
	mov.b32 	%r232, 2;
	// begin inline asm
	shfl.sync.down.b32 %r225, %r226, %r232, %r263, %r264;
	// end inline asm
	// begin inline asm
	shfl.sync.down.b32 %r230, %r231, %r232, %r263, %r264;
	// end inline asm
	mov.b64 	%rd105, {%r225, %r230};
	mov.b64 	%fd310, %rd105;
	setp.gt.s32 	%p63, %r214, 29;
	add.f64 	%fd311, %fd309, %fd310;
	selp.f64 	%fd312, %fd309, %fd311, %p63;
	mov.b64 	%rd106, %fd312;
	mov.b64 	{%r236, %r241}, %rd106;
	mov.b32 	%r242, 4;
	// begin inline asm
	shfl.sync.down.b32 %r235, %r236, %r242, %r263, %r264;
	// end inline asm
	// begin inline asm
	shfl.sync.down.b32 %r240, %r241, %r242, %r263, %r264;
	// end inline asm
	mov.b64 	%rd107, {%r235, %r240};
	mov.b64 	%fd313, %rd107;
	setp.gt.s32 	%p64, %r214, 27;
	add.f64 	%fd314, %fd312, %fd313;
	selp.f64 	%fd315, %fd312, %fd314, %p64;
	mov.b64 	%rd108, %fd315;
	mov.b64 	{%r246, %r251}, %rd108;
	mov.b32 	%r252, 8;
	// begin inline asm
	shfl.sync.down.b32 %r245, %r246, %r252, %r263, %r264;
	// end inline asm
	// begin inline asm
	shfl.sync.down.b32 %r250, %r251, %r252, %r263, %r264;
	// end inline asm
	mov.b64 	%rd109, {%r245, %r250};
	mov.b64 	%fd316, %rd109;
	setp.gt.s32 	%p65, %r214, 23;
	add.f64 	%fd317, %fd315, %fd316;
	selp.f64 	%fd318, %fd315, %fd317, %p65;
	mov.b64 	%rd110, %fd318;
	mov.b64 	{%r256, %r261}, %rd110;
	mov.b32 	%r262, 16;
	// begin inline asm
	shfl.sync.down.b32 %r255, %r256, %r262, %r263, %r264;
	// end inline asm
	// begin inline asm
	shfl.sync.down.b32 %r260, %r261, %r262, %r263, %r264;
	// end inline asm
	mov.b64 	%rd111, {%r255, %r260};
	mov.b64 	%fd319, %rd111;
	setp.gt.s32 	%p66, %r214, 15;
	add.f64 	%fd16, %fd318, %fd319;
	selp.f64 	%fd379, %fd318, %fd16, %p66;
	setp.ne.s32 	%p67, %r214, 0;
	@%p67 bra 	$L__BB4_22;
	shr.u32 	%r265, %r1, 2;
	and.b32  	%r266, %r265, 248;
	mov.u32 	%r267, _ZZN3cub18CUB_300001_SM_10006detail6reduce28DeviceReduceSingleTileKernelINS2_10policy_hubIdjN4cuda3std3__44plusIdEEE10Policy1000EN6thrust24THRUST_300001_SM_1000_NS6detail15normal_iteratorINSD_10device_ptrIdEEEEPdjS9_ddNS7_10__identityEEEvT0_T1_T2_T3_T4_T6_E12temp_storage;
	add.s32 	%r268, %r267, %r266;
	st.shared.f64 	[%r268+24], %fd16;
$L__BB4_22:
	bar.sync 	0;
	setp.ne.s32 	%p68, %r1, 0;
	@%p68 bra 	$L__BB4_50;
	ld.shared.f64 	%fd320, [_ZZN3cub18CUB_300001_SM_10006detail6reduce28DeviceReduceSingleTileKernelINS2_10policy_hubIdjN4cuda3std3__44plusIdEEE10Policy1000EN6thrust24THRUST_300001_SM_1000_NS6detail15normal_iteratorINSD_10device_ptrIdEEEEPdjS9_ddNS7_10__identityEEEvT0_T1_T2_T3_T4_T6_E12temp_storage+32];
	add.f64 	%fd321, %fd379, %fd320;
	ld.shared.f64 	%fd322, [_ZZN3cub18CUB_300001_SM_10006detail6reduce28DeviceReduceSingleTileKernelINS2_10policy_hubIdjN4cuda3std3__44plusIdEEE10Policy1000EN6thrust24THRUST_300001_SM_1000_NS6detail15normal_iteratorINSD_10device_ptrIdEEEEPdjS9_ddNS7_10__identityEEEvT0_T1_T2_T3_T4_T6_E12temp_storage+40];
	add.f64 	%fd323, %fd321, %fd322;
	ld.shared.f64 	%fd324, [_ZZN3cub18CUB_300001_SM_10006detail6reduce28DeviceReduceSingleTileKernelINS2_10policy_hubIdjN4cuda3std3__44plusIdEEE10Policy1000EN6thrust24THRUST_300001_SM_1000_NS6detail15normal_iteratorINSD_10device_ptrIdEEEEPdjS9_ddNS7_10__identityEEEvT0_T1_T2_T3_T4_T6_E12temp_storage+48];
	add.f64 	%fd325, %fd323, %fd324;
	ld.shared.f64 	%fd326, [_ZZN3cub18CUB_300001_SM_10006detail6reduce28DeviceReduceSingleTileKernelINS2_10policy_hubIdjN4cuda3std3__44plusIdEEE10Policy1000EN6thrust24THRUST_300001_SM_1000_NS6detail15normal_iteratorINSD_10device_ptrIdEEEEPdjS9_ddNS7_10__identityEEEvT0_T1_T2_T3_T4_T6_E12temp_storage+56];
	add.f64 	%fd327, %fd325, %fd326;
	ld.shared.f64 	%fd328, [_ZZN3cub18CUB_300001_SM_10006detail6reduce28DeviceReduceSingleTileKernelINS2_10policy_hubIdjN4cuda3std3__44plusIdEEE10Policy1000EN6thrust24THRUST_300001_SM_1000_NS6detail15normal_iteratorINSD_10device_ptrIdEEEEPdjS9_ddNS7_10__identityEEEvT0_T1_T2_T3_T4_T6_E12temp_storage+64];
	add.f64 	%fd329, %fd327, %fd328;
	ld.shared.f64 	%fd330, [_ZZN3cub18CUB_300001_SM_10006detail6reduce28DeviceReduceSingleTileKernelINS2_10policy_hubIdjN4cuda3std3__44plusIdEEE10Policy1000EN6thrust24THRUST_300001_SM_1000_NS6detail15normal_iteratorINSD_10device_ptrIdEEEEPdjS9_ddNS7_10__identityEEEvT0_T1_T2_T3_T4_T6_E12temp_storage+72];
	add.f64 	%fd331, %fd329, %fd330;
	ld.shared.f64 	%fd332, [_ZZN3cub18CUB_300001_SM_10006detail6reduce28DeviceReduceSingleTileKernelINS2_10policy_hubIdjN4cuda3std3__44plusIdEEE10Policy1000EN6thrust24THRUST_300001_SM_1000_NS6detail15normal_iteratorINSD_10device_ptrIdEEEEPdjS9_ddNS7_10__identityEEEvT0_T1_T2_T3_T4_T6_E12temp_storage+80];
	add.f64 	%fd333, %fd331, %fd332;
	ld.shared.f64 	%fd334, [_ZZN3cub18CUB_300001_SM_10006detail6reduce28DeviceReduceSingleTileKernelINS2_10policy_hubIdjN4cuda3std3__44plusIdEEE10Policy1000EN6thrust24THRUST_300001_SM_1000_NS6detail15normal_iteratorINSD_10device_ptrIdEEEEPdjS9_ddNS7_10__identityEEEvT0_T1_T2_T3_T4_T6_E12temp_storage+88];
	add.f64 	%fd335, %fd333, %fd334;
	ld.shared.f64 	%fd336, [_ZZN3cub18CUB_300001_SM_10006detail6reduce28DeviceReduceSingleTileKernelINS2_10policy_hubIdjN4cuda3std3__44plusIdEEE10Policy1000EN6thrust24THRUST_300001_SM_1000_NS6detail15normal_iteratorINSD_10device_ptrIdEEEEPdjS9_ddNS7_10__identityEEEvT0_T1_T2_T3_T4_T6_E12temp_storage+96];
	add.f64 	%fd337, %fd335, %fd336;
	ld.shared.f64 	%fd338, [_ZZN3cub18CUB_300001_SM_10006detail6reduce28DeviceReduceSingleTileKernelINS2_10policy_hubIdjN4cuda3std3__44plusIdEEE10Policy1000EN6thrust24THRUST_300001_SM_1000_NS6detail15normal_iteratorINSD_10device_ptrIdEEEEPdjS9_ddNS7_10__identityEEEvT0_T1_T2_T3_T4_T6_E12temp_storage+104];
	add.f64 	%fd339, %fd337, %fd338;
	ld.shared.f64 	%fd340, [_ZZN3cub18CUB_300001_SM_10006detail6reduce28DeviceReduceSingleTileKernelINS2_10policy_hubIdjN4cuda3std3__44plusIdEEE10Policy1000EN6thrust24THRUST_300001_SM_1000_NS6detail15normal_iteratorINSD_10device_ptrIdEEEEPdjS9_ddNS7_10__identityEEEvT0_T1_T2_T3_T4_T6_E12temp_storage+112];
	add.f64 	%fd341, %fd339, %fd340;
	ld.shared.f64 	%fd342, [_ZZN3cub18CUB_300001_SM_10006detail6reduce28DeviceReduceSingleTileKernelINS2_10policy_hubIdjN4cuda3std3__44plusIdEEE10Policy1000EN6thrust24THRUST_300001_SM_1000_NS6detail15normal_iteratorINSD_10device_ptrIdEEEEPdjS9_ddNS7_10__identityEEEvT0_T1_T2_T3_T4_T6_E12temp_storage+120];
	add.f64 	%fd343, %fd341, %fd342;
	ld.shared.f64 	%fd344, [_ZZN3cub18CUB_300001_SM_10006detail6reduce28DeviceReduceSingleTileKernelINS2_10policy_hubIdjN4cuda3std3__44plusIdEEE10Policy1000EN6thrust24THRUST_300001_SM_1000_NS6detail15normal_iteratorINSD_10device_ptrIdEEEEPdjS9_ddNS7_10__identityEEEvT0_T1_T2_T3_T4_T6_E12temp_storage+128];
	add.f64 	%fd345, %fd343, %fd344;
	ld.shared.f64 	%fd346, [_ZZN3cub18CUB_300001_SM_10006detail6reduce28DeviceReduceSingleTileKernelINS2_10policy_hubIdjN4cuda3std3__44plusIdEEE10Policy1000EN6thrust24THRUST_300001_SM_1000_NS6detail15normal_iteratorINSD_10device_ptrIdEEEEPdjS9_ddNS7_10__identityEEEvT0_T1_T2_T3_T4_T6_E12temp_storage+136];
	add.f64 	%fd347, %fd345, %fd346;
	ld.shared.f64 	%fd348, [_ZZN3cub18CUB_300001_SM_10006detail6reduce28DeviceReduceSingleTileKernelINS2_10policy_hubIdjN4cuda3std3__44plusIdEEE10Policy1000EN6thrust24THRUST_300001_SM_1000_NS6detail15normal_iteratorINSD_10device_ptrIdEEEEPdjS9_ddNS7_10__identityEEEvT0_T1_T2_T3_T4_T6_E12temp_storage+144];
	add.f64 	%fd349, %fd347, %fd348;
	ld.shared.f64 	%fd350, [_ZZN3cub18CUB_300001_SM_10006detail6reduce28DeviceReduceSingleTileKernelINS2_10policy_hubIdjN4cuda3std3__44plusIdEEE10Policy1000EN6thrust24THRUST_300001_SM_1000_NS6detail15normal_iteratorINSD_10device_ptrIdEEEEPdjS9_ddNS7_10__identityEEEvT0_T1_T2_T3_T4_T6_E12temp_storage+152];
	add.f64 	%fd351, %fd349, %fd350;
	ld.shared.f64 	%fd352, [_ZZN3cub18CUB_300001_SM_10006detail6reduce28DeviceReduceSingleTileKernelINS2_10policy_hubIdjN4cuda3std3__44plusIdEEE10Policy1000EN6thrust24THRUST_300001_SM_1000_NS6detail15normal_iteratorINSD_10device_ptrIdEEEEPdjS9_ddNS7_10__identityEEEvT0_T1_T2_T3_T4_T6_E12temp_storage+160];
	add.f64 	%fd353, %fd351, %fd352;
	ld.shared.f64 	%fd354, [_ZZN3cub18CUB_300001_SM_10006detail6reduce28DeviceReduceSingleTileKernelINS2_10policy_hubIdjN4cuda3std3__44plusIdEEE10Policy1000EN6thrust24THRUST_300001_SM_1000_NS6detail15normal_iteratorINSD_10device_ptrIdEEEEPdjS9_ddNS7_10__identityEEEvT0_T1_T2_T3_T4_T6_E12temp_storage+168];
	add.f64 	%fd355, %fd353, %fd354;
	ld.shared.f64 	%fd356, [_ZZN3cub18CUB_300001_SM_10006detail6reduce28DeviceReduceSingleTileKernelINS2_10policy_hubIdjN4cuda3std3__44plusIdEEE10Policy1000EN6thrust24THRUST_300001_SM_1000_NS6detail15normal_iteratorINSD_10device_ptrIdEEEEPdjS9_ddNS7_10__identityEEEvT0_T1_T2_T3_T4_T6_E12temp_storage+176];
	add.f64 	%fd379, %fd355, %fd356;
	bra.uni 	$L__BB4_50;
$L__BB4_24:
	// begin inline asm
	mov.u32 %r151, %laneid;
	// end inline asm
	and.b32  	%r202, %r1, 992;
	add.s32 	%r203, %r202, 32;
	setp.gt.u32 	%p35, %r203, %r51;
	not.b32 	%r204, %r202;
	add.s32 	%r205, %r51, %r204;
	selp.b32 	%r200, %r205, 31, %p35;
	mov.b64 	%rd92, %fd367;
	mov.b64 	{%r153, %r158}, %rd92;
	mov.b32 	%r159, 1;
	mov.b32 	%r201, -1;
	// begin inline asm
	shfl.sync.down.b32 %r152, %r153, %r159, %r200, %r201;
	// end inline asm
	// begin inline asm
	shfl.sync.down.b32 %r157, %r158, %r159, %r200, %r201;
	// end inline asm
	mov.b64 	%rd93, {%r152, %r157};
	mov.b64 	%fd237, %rd93;
	setp.lt.s32 	%p36, %r151, %r200;
	add.f64 	%fd238, %fd367, %fd237;
	selp.f64 	%fd239, %fd238, %fd367, %p36;
	mov.b64 	%rd94, %fd239;
	mov.b64 	{%r163, %r168}, %rd94;
	mov.b32 	%r169, 2;
	// begin inline asm
	shfl.sync.down.b32 %r162, %r163, %r169, %r200, %r201;
	// end inline asm
	// begin inline asm
	shfl.sync.down.b32 %r167, %r168, %r169, %r200, %r201;
	// end inline asm
	mov.b64 	%rd95, {%r162, %r167};
	mov.b64 	%fd240, %rd95;
	add.s32 	%r206, %r151, 2;
	setp.gt.s32 	%p37, %r206, %r200;
	add.f64 	%fd241, %fd239, %fd240;
	selp.f64 	%fd242, %fd239, %fd241, %p37;
	mov.b64 	%rd96, %fd242;
	mov.b64 	{%r173, %r178}, %rd96;
	mov.b32 	%r179, 4;
	// begin inline asm
	shfl.sync.down.b32 %r172, %r173, %r179, %r200, %r201;
	// end inline asm
	// begin inline asm
	shfl.sync.down.b32 %r177, %r178, %r179, %r200, %r201;
	// end inline asm
	mov.b64 	%rd97, {%r172, %r177};
	mov.b64 	%fd243, %rd97;
	add.s32 	%r207, %r151, 4;
	setp.gt.s32 	%p38, %r207, %r200;
	add.f64 	%fd244, %fd242, %fd243;
	selp.f64 	%fd245, %fd242, %fd244, %p38;
	mov.b64 	%rd98, %fd245;
	mov.b64 	{%r183, %r188}, %rd98;
	mov.b32 	%r189, 8;
	// begin inline asm
	shfl.sync.down.b32 %r182, %r183, %r189, %r200, %r201;
	// end inline asm
	// begin inline asm
	shfl.sync.down.b32 %r187, %r188, %r189, %r200, %r201;
	// end inline asm
	mov.b64 	%rd99, {%r182, %r187};
	mov.b64 	%fd246, %rd99;
	add.s32 	%r208, %r151, 8;
	setp.gt.s32 	%p39, %r208, %r200;
	add.f64 	%fd247, %fd245, %fd246;
	selp.f64 	%fd248, %fd245, %fd247, %p39;
	mov.b64 	%rd100, %fd248;
	mov.b64 	{%r193, %r198}, %rd100;
	mov.b32 	%r199, 16;
	// begin inline asm
	shfl.sync.down.b32 %r192, %r193, %r199, %r200, %r201;
	// end inline asm
	// begin inline asm
	shfl.sync.down.b32 %r197, %r198, %r199, %r200, %r201;
	// end inline asm
	mov.b64 	%rd101, {%r192, %r197};
	mov.b64 	%fd249, %rd101;
	add.s32 	%r209, %r151, 16;
	setp.gt.s32 	%p40, %r209, %r200;
	add.f64 	%fd250, %fd248, %fd249;
	selp.f64 	%fd379, %fd248, %fd250, %p40;
	setp.ne.s32 	%p41, %r151, 0;
	@%p41 bra 	$L__BB4_26;
	shr.u32 	%r210, %r1, 2;
	and.b32  	%r211, %r210, 248;
	mov.u32 	%r212, _ZZN3cub18CUB_300001_SM_10006detail6reduce28DeviceReduceSingleTileKernelINS2_10policy_hubIdjN4cuda3std3__44plusIdEEE10Policy1000EN6thrust24THRUST_300001_SM_1000_NS6detail15normal_iteratorINSD_10device_ptrIdEEEEPdjS9_ddNS7_10__identityEEEvT0_T1_T2_T3_T4_T6_E12temp_storage;
	add.s32 	%r213, %r212, %r211;
	st.shared.f64 	[%r213+24], %fd379;
$L__BB4_26:
	bar.sync 	0;
	setp.ne.s32 	%p42, %r1, 0;
	@%p42 bra 	$L__BB4_50;
	setp.gt.u32 	%p43, %r51, 32;
	ld.shared.f64 	%fd251, [_ZZN3cub18CUB_300001_SM_10006detail6reduce28DeviceReduceSingleTileKernelINS2_10policy_hubIdjN4cuda3std3__44plusIdEEE10Policy1000EN6thrust24THRUST_300001_SM_1000_NS6detail15normal_iteratorINSD_10device_ptrIdEEEEPdjS9_ddNS7_10__identityEEEvT0_T1_T2_T3_T4_T6_E12temp_storage+32];
	add.f64 	%fd252, %fd379, %fd251;
	selp.f64 	%fd253, %fd252, %fd379, %p43;
	setp.gt.u32 	%p44, %r51, 64;
	ld.shared.f64 	%fd254, [_ZZN3cub18CUB_300001_SM_10006detail6reduce28DeviceReduceSingleTileKernelINS2_10policy_hubIdjN4cuda3std3__44plusIdEEE10Policy1000EN6thrust24THRUST_300001_SM_1000_NS6detail15normal_iteratorINSD_10device_ptrIdEEEEPdjS9_ddNS7_10__identityEEEvT0_T1_T2_T3_T4_T6_E12temp_storage+40];
	add.f64 	%fd255, %fd254, %fd253;
	selp.f64 	%fd256, %fd255, %fd253, %p44;
	setp.gt.u32 	%p45, %r51, 96;
	ld.shared.f64 	%fd257, [_ZZN3cub18CUB_300001_SM_10006detail6reduce28DeviceReduceSingleTileKernelINS2_10policy_hubIdjN4cuda3std3__44plusIdEEE10Policy1000EN6thrust24THRUST_300001_SM_1000_NS6detail15normal_iteratorINSD_10device_ptrIdEEEEPdjS9_ddNS7_10__identityEEEvT0_T1_T2_T3_T4_T6_E12temp_storage+48];
	add.f64 	%fd258, %fd257, %fd256;
	selp.f64 	%fd259, %fd258, %fd256, %p45;
	setp.gt.u32 	%p46, %r51, 128;
	ld.shared.f64 	%fd260, [_ZZN3cub18CUB_300001_SM_10006detail6reduce28DeviceReduceSingleTileKernelINS2_10policy_hubIdjN4cuda3std3__44plusIdEEE10Policy1000EN6thrust24THRUST_300001_SM_1000_NS6detail15normal_iteratorINSD_10device_ptrIdEEEEPdjS9_ddNS7_10__identityEEEvT0_T1_T2_T3_T4_T6_E12temp_storage+56];
	add.f64 	%fd261, %fd260, %fd259;
	selp.f64 	%fd262, %fd261, %fd259, %p46;
	setp.gt.u32 	%p47, %r51, 160;
	ld.shared.f64 	%fd263, [_ZZN3cub18CUB_300001_SM_10006detail6reduce28DeviceReduceSingleTileKernelINS2_10policy_hubIdjN4cuda3std3__44plusIdEEE10Policy1000EN6thrust24THRUST_300001_SM_1000_NS6detail15normal_iteratorINSD_10device_ptrIdEEEEPdjS9_ddNS7_10__identityEEEvT0_T1_T2_T3_T4_T6_E12temp_storage+64];
	add.f64 	%fd264, %fd263, %fd262;
	selp.f64 	%fd265, %fd264, %fd262, %p47;
	setp.gt.u32 	%p48, %r51, 192;
	ld.shared.f64 	%fd266, [_ZZN3cub18CUB_300001_SM_10006detail6reduce28DeviceReduceSingleTileKernelINS2_10policy_hubIdjN4cuda3std3__44plusIdEEE10Policy1000EN6thrust24THRUST_300001_SM_1000_NS6detail15normal_iteratorINSD_10device_ptrIdEEEEPdjS9_ddNS7_10__identityEEEvT0_T1_T2_T3_T4_T6_E12temp_storage+72];
	add.f64 	%fd267, %fd266, %fd265;
	selp.f64 	%fd268, %fd267, %fd265, %p48;
	setp.gt.u32 	%p49, %r51, 224;
	ld.shared.f64 	%fd269, [_ZZN3cub18CUB_300001_SM_10006detail6reduce28DeviceReduceSingleTileKernelINS2_10policy_hubIdjN4cuda3std3__44plusIdEEE10Policy1000EN6thrust24THRUST_300001_SM_1000_NS6detail15normal_iteratorINSD_10device_ptrIdEEEEPdjS9_ddNS7_10__identityEEEvT0_T1_T2_T3_T4_T6_E12temp_storage+80];
	add.f64 	%fd270, %fd269, %fd268;
	selp.f64 	%fd271, %fd270, %fd268, %p49;
	setp.gt.u32 	%p50, %r51, 256;
	ld.shared.f64 	%fd272, [_ZZN3cub18CUB_300001_SM_10006detail6reduce28DeviceReduceSingleTileKernelINS2_10policy_hubIdjN4cuda3std3__44plusIdEEE10Policy1000EN6thrust24THRUST_300001_SM_1000_NS6detail15normal_iteratorINSD_10device_ptrIdEEEEPdjS9_ddNS7_10__identityEEEvT0_T1_T2_T3_T4_T6_E12temp_storage+88];
	add.f64 	%fd273, %fd272, %fd271;
	selp.f64 	%fd274, %fd273, %fd271, %p50;
	setp.gt.u32 	%p51, %r51, 288;
	ld.shared.f64 	%fd275, [_ZZN3cub18CUB_300001_SM_10006detail6reduce28DeviceReduceSingleTileKernelINS2_10policy_hubIdjN4cuda3std3__44plusIdEEE10Policy1000EN6thrust24THRUST_300001_SM_1000_NS6detail15normal_iteratorINSD_10device_ptrIdEEEEPdjS9_ddNS7_10__identityEEEvT0_T1_T2_T3_T4_T6_E12temp_storage+96];
	add.f64 	%fd276, %fd275, %fd274;
	selp.f64 	%fd277, %fd276, %fd274, %p51;
	setp.gt.u32 	%p52, %r51, 320;
	ld.shared.f64 	%fd278, [_ZZN3cub18CUB_300001_SM_10006detail6reduce28DeviceReduceSingleTileKernelINS2_10policy_hubIdjN4cuda3std3__44plusIdEEE10Policy1000EN6thrust24THRUST_300001_SM_1000_NS6detail15normal_iteratorINSD_10device_ptrIdEEEEPdjS9_ddNS7_10__identityEEEvT0_T1_T2_T3_T4_T6_E12temp_storage+104];
	add.f64 	%fd279, %fd278, %fd277;
	selp.f64 	%fd280, %fd279, %fd277, %p52;
	setp.gt.u32 	%p53, %r51, 352;
	ld.shared.f64 	%fd281, [_ZZN3cub18CUB_300001_SM_10006detail6reduce28DeviceReduceSingleTileKernelINS2_10policy_hubIdjN4cuda3std3__44plusIdEEE10Policy1000EN6thrust24THRUST_300001_SM_1000_NS6detail15normal_iteratorINSD_10device_ptrIdEEEEPdjS9_ddNS7_10__identityEEEvT0_T1_T2_T3_T4_T6_E12temp_storage+112];
	add.f64 	%fd282, %fd281, %fd280;
	selp.f64 	%fd283, %fd282, %fd280, %p53;
	setp.gt.u32 	%p54, %r51, 384;
	ld.shared.f64 	%fd284, [_ZZN3cub18CUB_300001_SM_10006detail6reduce28DeviceReduceSingleTileKernelINS2_10policy_hubIdjN4cuda3std3__44plusIdEEE10Policy1000EN6thrust24THRUST_300001_SM_1000_NS6detail15normal_iteratorINSD_10device_ptrIdEEEEPdjS9_ddNS7_10__identityEEEvT0_T1_T2_T3_T4_T6_E12temp_storage+120];
	add.f64 	%fd285, %fd284, %fd283;
	selp.f64 	%fd286, %fd285, %fd283, %p54;
	setp.gt.u32 	%p55, %r51, 416;
	ld.shared.f64 	%fd287, [_ZZN3cub18CUB_300001_SM_10006detail6reduce28DeviceReduceSingleTileKernelINS2_10policy_hubIdjN4cuda3std3__44plusIdEEE10Policy1000EN6thrust24THRUST_300001_SM_1000_NS6detail15normal_iteratorINSD_10device_ptrIdEEEEPdjS9_ddNS7_10__identityEEEvT0_T1_T2_T3_T4_T6_E12temp_storage+128];
	add.f64 	%fd288, %fd287, %fd286;
	selp.f64 	%fd289, %fd288, %fd286, %p55;
	setp.gt.u32 	%p56, %r51, 448;
	ld.shared.f64 	%fd290, [_ZZN3cub18CUB_300001_SM_10006detail6reduce28DeviceReduceSingleTileKernelINS2_10policy_hubIdjN4cuda3std3__44plusIdEEE10Policy1000EN6thrust24THRUST_300001_SM_1000_NS6detail15normal_iteratorINSD_10device_ptrIdEEEEPdjS9_ddNS7_10__identityEEEvT0_T1_T2_T3_T4_T6_E12temp_storage+136];
	add.f64 	%fd291, %fd290, %fd289;
	selp.f64 	%fd292, %fd291, %fd289, %p56;
	setp.gt.u32 	%p57, %r51, 480;
	ld.shared.f64 	%fd293, [_ZZN3cub18CUB_300001_SM_10006detail6reduce28DeviceReduceSingleTileKernelINS2_10policy_hubIdjN4cuda3std3__44plusIdEEE10Policy1000EN6thrust24THRUST_300001_SM_1000_NS6detail15normal_iteratorINSD_10device_ptrIdEEEEPdjS9_ddNS7_10__identityEEEvT0_T1_T2_T3_T4_T6_E12temp_storage+144];
	add.f64 	%fd294, %fd293, %fd292;
	selp.f64 	%fd295, %fd294, %fd292, %p57;
	setp.gt.u32 	%p58, %r51, 512;
	ld.shared.f64 	%fd296, [_ZZN3cub18CUB_300001_SM_10006detail6reduce28DeviceReduceSingleTileKernelINS2_10policy_hubIdjN4cuda3std3__44plusIdEEE10Policy1000EN6thrust24THRUST_300001_SM_1000_NS6detail15normal_iteratorINSD_10device_ptrIdEEEEPdjS9_ddNS7_10__identityEEEvT0_T1_T2_T3_T4_T6_E12temp_storage+152];
	add.f64 	%fd297, %fd296, %fd295;
	selp.f64 	%fd298, %fd297, %fd295, %p58;
	setp.gt.u32 	%p59, %r51, 544;
	ld.shared.f64 	%fd299, [_ZZN3cub18CUB_300001_SM_10006detail6reduce28DeviceReduceSingleTileKernelINS2_10policy_hubIdjN4cuda3std3__44plusIdEEE10Policy1000EN6thrust24THRUST_300001_SM_1000_NS6detail15normal_iteratorINSD_10device_ptrIdEEEEPdjS9_ddNS7_10__identityEEEvT0_T1_T2_T3_T4_T6_E12temp_storage+160];
	add.f64 	%fd300, %fd299, %fd298;
	selp.f64 	%fd301, %fd300, %fd298, %p59;
	setp.gt.u32 	%p60, %r51, 576;
	ld.shared.f64 	%fd302, [_ZZN3cub18CUB_300001_SM_10006detail6reduce28DeviceReduceSingleTileKernelINS2_10policy_hubIdjN4cuda3std3__44plusIdEEE10Policy1000EN6thrust24THRUST_300001_SM_1000_NS6detail15normal_iteratorINSD_10device_ptrIdEEEEPdjS9_ddNS7_10__identityEEEvT0_T1_T2_T3_T4_T6_E12temp_storage+168];
	add.f64 	%fd303, %fd302, %fd301;
	selp.f64 	%fd304, %fd303, %fd301, %p60;
	setp.gt.u32 	%p61, %r51, 608;
	ld.shared.f64 	%fd305, [_ZZN3cub18CUB_300001_SM_10006detail6reduce28DeviceReduceSingleTileKernelINS2_10policy_hubIdjN4cuda3std3__44plusIdEEE10Policy1000EN6thrust24THRUST_300001_SM_1000_NS6detail15normal_iteratorINSD_10device_ptrIdEEEEPdjS9_ddNS7_10__identityEEEvT0_T1_T2_T3_T4_T6_E12temp_storage+176];
	add.f64 	%fd306, %fd305, %fd304;
	selp.f64 	%fd379, %fd306, %fd304, %p61;
	bra.uni 	$L__BB4_50;
$L__BB4_28:
	mov.u32 	%r21, %tid.x;
	mul.wide.u32 	%rd11, %r21, 8;
	add.s64 	%rd12, %rd2, %rd11;
	ld.global.f64 	%fd43, [%rd12];
	ld.global.f64 	%fd44, [%rd12+5120];
	ld.global.f64 	%fd45, [%rd12+10240];
	ld.global.f64 	%fd46, [%rd12+15360];
	ld.global.f64 	%fd47, [%rd12+20480];
	ld.global.f64 	%fd48, [%rd12+25600];
	ld.global.f64 	%fd49, [%rd12+30720];
	ld.global.f64 	%fd50, [%rd12+35840];
	add.f64 	%fd51, %fd43, %fd44;
	add.f64 	%fd52, %fd51, %fd45;
	add.f64 	%fd53, %fd52, %fd46;
	add.f64 	%fd54, %fd53, %fd47;
	add.f64 	%fd55, %fd54, %fd48;
	add.f64 	%fd56, %fd55, %fd49;
	add.f64 	%fd378, %fd56, %fd50;
	add.s32 	%r22, %r51, -5120;
	setp.lt.u32 	%p3, %r22, 5120;
	mov.b32 	%r279, 5120;
	@%p3 bra 	$L__BB4_32;
	mov.b32 	%r279, 5120;
$L__BB4_30:
	add.s32 	%r54, %r21, %r279;
	mul.wide.u32 	%rd13, %r54, 8;
	add.s64 	%rd14, %rd2, %rd13;
	ld.global.f64 	%fd57, [%rd14];
	ld.global.f64 	%fd58, [%rd14+5120];
	ld.global.f64 	%fd59, [%rd14+10240];
	ld.global.f64 	%fd60, [%rd14+15360];
	ld.global.f64 	%fd61, [%rd14+20480];
	ld.global.f64 	%fd62, [%rd14+25600];
	ld.global.f64 	%fd63, [%rd14+30720];
	ld.global.f64 	%fd64, [%rd14+35840];
	add.f64 	%fd65, %fd378, %fd57;
	add.f64 	%fd66, %fd65, %fd58;
	add.f64 	%fd67, %fd66, %fd59;
	add.f64 	%fd68, %fd67, %fd60;
	add.f64 	%fd69, %fd68, %fd61;
	add.f64 	%fd70, %fd69, %fd62;
	add.f64 	%fd71, %fd70, %fd63;
	add.f64 	%fd378, %fd71, %fd64;
	sub.s32 	%r55, %r51, %r279;
	setp.lt.u32 	%p4, %r55, 5120;
	@%p4 bra 	$L__BB4_46;
	add.s32 	%r279, %r279, 5120;
	setp.le.u32 	%p5, %r279, %r22;
	@%p5 bra 	$L__BB4_30;
$L__BB4_32:
	setp.le.u32 	%p6, %r51, %r279;
	sub.s32 	%r56, %r51, %r279;
	setp.ge.s32 	%p7, %r21, %r56;
	or.pred  	%p8, %p6, %p7;
	@%p8 bra 	$L__BB4_46;
	not.b32 	%r58, %r21;
	add.s32 	%r59, %r51, %r58;
	sub.s32 	%r60, %r59, %r279;
	mul.hi.u32 	%r61, %r60, -858993459;
	shr.u32 	%r62, %r61, 9;
	add.s32 	%r26, %r62, 1;
	and.b32  	%r27, %r26, 15;
	setp.lt.u32 	%p9, %r60, 9600;
	mov.u32 	%r284, %r21;
	@%p9 bra 	$L__BB4_37;
	or.b32  	%r282, %r21, 5120;
	add.s32 	%r281, %r21, %r279;
	and.b32  	%r63, %r26, 16777200;
	neg.s32 	%r280, %r63;
$L__BB4_35:
	.pragma "nounroll";
	mul.wide.u32 	%rd15, %r281, 8;
	add.s64 	%rd16, %rd2, %rd15;
	ld.global.f64 	%fd73, [%rd16];
	add.f64 	%fd74, %fd378, %fd73;
	add.s32 	%r64, %r281, 640;
	mul.wide.u32 	%rd17, %r64, 8;
	add.s64 	%rd18, %rd2, %rd17;
	ld.global.f64 	%fd75, [%rd18];
	add.f64 	%fd76, %fd74, %fd75;
	add.s32 	%r65, %r281, 1280;
	mul.wide.u32 	%rd19, %r65, 8;
	add.s64 	%rd20, %rd2, %rd19;
	ld.global.f64 	%fd77, [%rd20];
	add.f64 	%fd78, %fd76, %fd77;
	add.s32 	%r66, %r281, 1920;
	mul.wide.u32 	%rd21, %r66, 8;
	add.s64 	%rd22, %rd2, %rd21;
	ld.global.f64 	%fd79, [%rd22];
	add.f64 	%fd80, %fd78, %fd79;
	add.s32 	%r67, %r281, 2560;
	mul.wide.u32 	%rd23, %r67, 8;
	add.s64 	%rd24, %rd2, %rd23;
	ld.global.f64 	%fd81, [%rd24];
	add.f64 	%fd82, %fd80, %fd81;
	add.s32 	%r68, %r281, 3200;
	mul.wide.u32 	%rd25, %r68, 8;
	add.s64 	%rd26, %rd2, %rd25;
	ld.global.f64 	%fd83, [%rd26];
	add.f64 	%fd84, %fd82, %fd83;
	add.s32 	%r69, %r281, 3840;
	mul.wide.u32 	%rd27, %r69, 8;
	add.s64 	%rd28, %rd2, %rd27;
	ld.global.f64 	%fd85, [%rd28];
	add.f64 	%fd86, %fd84, %fd85;
	add.s32 	%r70, %r281, 4480;
	mul.wide.u32 	%rd29, %r70, 8;
	add.s64 	%rd30, %rd2, %rd29;
	ld.global.f64 	%fd87, [%rd30];
	add.f64 	%fd88, %fd86, %fd87;
	add.s32 	%r71, %r281, 5120;
	mul.wide.u32 	%rd31, %r71, 8;
	add.s64 	%rd32, %rd2, %rd31;
	ld.global.f64 	%fd89, [%rd32];
	add.f64 	%fd90, %fd88, %fd89;
	add.s32 	%r72, %r281, 5760;
	mul.wide.u32 	%rd33, %r72, 8;
	add.s64 	%rd34, %rd2, %rd33;
	ld.global.f64 	%fd91, [%rd34];
	add.f64 	%fd92, %fd90, %fd91;
	add.s32 	%r73, %r281, 6400;
	mul.wide.u32 	%rd35, %r73, 8;
	add.s64 	%rd36, %rd2, %rd35;
	ld.global.f64 	%fd93, [%rd36];
	add.f64 	%fd94, %fd92, %fd93;
	add.s32 	%r74, %r281, 7040;
	mul.wide.u32 	%rd37, %r74, 8;
	add.s64 	%rd38, %rd2, %rd37;
	ld.global.f64 	%fd95, [%rd38];
	add.f64 	%fd96, %fd94, %fd95;
	add.s32 	%r75, %r281, 7680;
	mul.wide.u32 	%rd39, %r75, 8;
	add.s64 	%rd40, %rd2, %rd39;
	ld.global.f64 	%fd97, [%rd40];
	add.f64 	%fd98, %fd96, %fd97;
	add.s32 	%r76, %r281, 8320;
	mul.wide.u32 	%rd41, %r76, 8;
	add.s64 	%rd42, %rd2, %rd41;
	ld.global.f64 	%fd99, [%rd42];
	add.f64 	%fd100, %fd98, %fd99;
	add.s32 	%r77, %r281, 8960;
	mul.wide.u32 	%rd43, %r77, 8;
	add.s64 	%rd44, %rd2, %rd43;
	ld.global.f64 	%fd101, [%rd44];
	add.f64 	%fd102, %fd100, %fd101;
	add.s32 	%r78, %r281, 9600;
	mul.wide.u32 	%rd45, %r78, 8;
	add.s64 	%rd46, %rd2, %rd45;
	ld.global.f64 	%fd103, [%rd46];
	add.f64 	%fd378, %fd102, %fd103;
	add.s32 	%r282, %r282, 10240;
	add.s32 	%r281, %r281, 10240;
	add.s32 	%r280, %r280, 16;
	setp.ne.s32 	%p10, %r280, 0;
	@%p10 bra 	$L__BB4_35;
	add.s32 	%r284, %r282, -5120;
$L__BB4_37:
	setp.eq.s32 	%p11, %r27, 0;
	@%p11 bra 	$L__BB4_46;
	and.b32  	%r39, %r26, 7;
	setp.lt.u32 	%p12, %r27, 8;
	@%p12 bra 	$L__BB4_40;
	add.s32 	%r79, %r284, %r279;
	mul.wide.u32 	%rd47, %r79, 8;
	add.s64 	%rd48, %rd2, %rd47;
	ld.global.f64 	%fd105, [%rd48];
	add.f64 	%fd106, %fd378, %fd105;
	add.s32 	%r80, %r79, 640;
	mul.wide.u32 	%rd49, %r80, 8;
	add.s64 	%rd50, %rd2, %rd49;
	ld.global.f64 	%fd107, [%rd50];
	add.f64 	%fd108, %fd106, %fd107;
	add.s32 	%r81, %r79, 1280;
	mul.wide.u32 	%rd51, %r81, 8;
	add.s64 	%rd52, %rd2, %rd51;
	ld.global.f64 	%fd109, [%rd52];
	add.f64 	%fd110, %fd108, %fd109;
	add.s32 	%r82, %r79, 1920;
	mul.wide.u32 	%rd53, %r82, 8;
	add.s64 	%rd54, %rd2, %rd53;
	ld.global.f64 	%fd111, [%rd54];
	add.f64 	%fd112, %fd110, %fd111;
	add.s32 	%r83, %r79, 2560;
	mul.wide.u32 	%rd55, %r83, 8;
	add.s64 	%rd56, %rd2, %rd55;
	ld.global.f64 	%fd113, [%rd56];
	add.f64 	%fd114, %fd112, %fd113;
	add.s32 	%r84, %r79, 3200;
	mul.wide.u32 	%rd57, %r84, 8;
	add.s64 	%rd58, %rd2, %rd57;
	ld.global.f64 	%fd115, [%rd58];
	add.f64 	%fd116, %fd114, %fd115;
	add.s32 	%r85, %r79, 3840;
	mul.wide.u32 	%rd59, %r85, 8;
	add.s64 	%rd60, %rd2, %rd59;
	ld.global.f64 	%fd117, [%rd60];
	add.f64 	%fd118, %fd116, %fd117;
	add.s32 	%r86, %r79, 4480;
	mul.wide.u32 	%rd61, %r86, 8;
	add.s64 	%rd62, %rd2, %rd61;
	ld.global.f64 	%fd119, [%rd62];
	add.f64 	%fd378, %fd118, %fd119;
	add.s32 	%r284, %r284, 5120;
$L__BB4_40:
	setp.eq.s32 	%p13, %r39, 0;
	@%p13 bra 	$L__BB4_46;
	and.b32  	%r42, %r26, 3;
	setp.lt.u32 	%p14, %r39, 4;
	@%p14 bra 	$L__BB4_43;
	add.s32 	%r87, %r284, %r279;
	mul.wide.u32 	%rd63, %r87, 8;
	add.s64 	%rd64, %rd2, %rd63;
	ld.global.f64 	%fd121, [%rd64];
	add.f64 	%fd122, %fd378, %fd121;
	add.s32 	%r88, %r87, 640;
	mul.wide.u32 	%rd65, %r88, 8;
	add.s64 	%rd66, %rd2, %rd65;
	ld.global.f64 	%fd123, [%rd66];
	add.f64 	%fd124, %fd122, %fd123;
	add.s32 	%r89, %r87, 1280;
	mul.wide.u32 	%rd67, %r89, 8;
	add.s64 	%rd68, %rd2, %rd67;
	ld.global.f64 	%fd125, [%rd68];
	add.f64 	%fd126, %fd124, %fd125;
	add.s32 	%r90, %r87, 1920;
	mul.wide.u32 	%rd69, %r90, 8;
	add.s64 	%rd70, %rd2, %rd69;
	ld.global.f64 	%fd127, [%rd70];
	add.f64 	%fd378, %fd126, %fd127;
	add.s32 	%r284, %r284, 2560;
$L__BB4_43:
	setp.eq.s32 	%p15, %r42, 0;
	@%p15 bra 	$L__BB4_46;
	add.s32 	%r287, %r284, %r279;
	neg.s32 	%r286, %r42;
$L__BB4_45:
	.pragma "nounroll";
	mul.wide.u32 	%rd71, %r287, 8;
	add.s64 	%rd72, %rd2, %rd71;
	ld.global.f64 	%fd128, [%rd72];
	add.f64 	%fd378, %fd378, %fd128;
	add.s32 	%r287, %r287, 640;
	add.s32 	%r286, %r286, 1;
	setp.ne.s32 	%p16, %r286, 0;
	@%p16 bra 	$L__BB4_45;
$L__BB4_46:
	// begin inline asm
	mov.u32 %r91, %laneid;
	// end inline asm
	mov.b64 	%rd73, %fd378;
	mov.b64 	{%r93, %r98}, %rd73;
	mov.b32 	%r99, 1;
	mov.b32 	%r140, 31;
	mov.b32 	%r141, -1;
	// begin inline asm
	shfl.sync.down.b32 %r92, %r93, %r99, %r140, %r141;
	// end inline asm
	// begin inline asm
	shfl.sync.down.b32 %r97, %r98, %r99, %r140, %r141;
	// end inline asm
	mov.b64 	%rd74, {%r92, %r97};
	mov.b64 	%fd129, %rd74;
	setp.gt.s32 	%p17, %r91, 30;
	add.f64 	%fd130, %fd378, %fd129;
	selp.f64 	%fd131, %fd378, %fd130, %p17;
	mov.b64 	%rd75, %fd131;
	mov.b64 	{%r103, %r108}, %rd75;
	mov.b32 	%r109, 2;
	// begin inline asm
	shfl.sync.down.b32 %r102, %r103, %r109, %r140, %r141;
	// end inline asm
	// begin inline asm
	shfl.sync.down.b32 %r107, %r108, %r109, %r140, %r141;
	// end inline asm
	mov.b64 	%rd76, {%r102, %r107};
	mov.b64 	%fd132, %rd76;
	setp.gt.s32 	%p18, %r91, 29;
	add.f64 	%fd133, %fd131, %fd132;
	selp.f64 	%fd134, %fd131, %fd133, %p18;
	mov.b64 	%rd77, %fd134;
	mov.b64 	{%r113, %r118}, %rd77;
	mov.b32 	%r119, 4;
	// begin inline asm
	shfl.sync.down.b32 %r112, %r113, %r119, %r140, %r141;
	// end inline asm
	// begin inline asm
	shfl.sync.down.b32 %r117, %r118, %r119, %r140, %r141;
	// end inline asm
	mov.b64 	%rd78, {%r112, %r117};
	mov.b64 	%fd135, %rd78;
	setp.gt.s32 	%p19, %r91, 27;
	add.f64 	%fd136, %fd134, %fd135;
	selp.f64 	%fd137, %fd134, %fd136, %p19;
	mov.b64 	%rd79, %fd137;
	mov.b64 	{%r123, %r128}, %rd79;
	mov.b32 	%r129, 8;
	// begin inline asm
	shfl.sync.down.b32 %r122, %r123, %r129, %r140, %r141;
	// end inline asm
	// begin inline asm
	shfl.sync.down.b32 %r127, %r128, %r129, %r140, %r141;
	// end inline asm
	mov.b64 	%rd80, {%r122, %r127};
	mov.b64 	%fd138, %rd80;
	setp.gt.s32 	%p20, %r91, 23;
	add.f64 	%fd139, %fd137, %fd138;
	selp.f64 	%fd140, %fd137, %fd139, %p20;
	mov.b64 	%rd81, %fd140;
	mov.b64 	{%r133, %r138}, %rd81;
	mov.b32 	%r139, 16;
	// begin inline asm
	shfl.sync.down.b32 %r132, %r133, %r139, %r140, %r141;
	// end inline asm
	// begin inline asm
	shfl.sync.down.b32 %r137, %r138, %r139, %r140, %r141;
	// end inline asm
	mov.b64 	%rd82, {%r132, %r137};
	mov.b64 	%fd141, %rd82;
	setp.gt.s32 	%p21, %r91, 15;
	add.f64 	%fd38, %fd140, %fd141;
	selp.f64 	%fd379, %fd140, %fd38, %p21;
	setp.ne.s32 	%p22, %r91, 0;
	@%p22 bra 	$L__BB4_48;
	shr.u32 	%r142, %r21, 2;
	and.b32  	%r143, %r142, 248;
	mov.u32 	%r144, _ZZN3cub18CUB_300001_SM_10006detail6reduce28DeviceReduceSingleTileKernelINS2_10policy_hubIdjN4cuda3std3__44plusIdEEE10Policy1000EN6thrust24THRUST_300001_SM_1000_NS6detail15normal_iteratorINSD_10device_ptrIdEEEEPdjS9_ddNS7_10__identityEEEvT0_T1_T2_T3_T4_T6_E12temp_storage;
	add.s32 	%r145, %r144, %r143;
	st.shared.f64 	[%r145+24], %fd38;
$L__BB4_48:
	bar.sync 	0;
	setp.ne.s32 	%p23, %r21, 0;
	@%p23 bra 	$L__BB4_50;
	ld.shared.f64 	%fd142, [_ZZN3cub18CUB_300001_SM_10006detail6reduce28DeviceReduceSingleTileKernelINS2_10policy_hubIdjN4cuda3std3__44plusIdEEE10Policy1000EN6thrust24THRUST_300001_SM_1000_NS6detail15normal_iteratorINSD_10device_ptrIdEEEEPdjS9_ddNS7_10__identityEEEvT0_T1_T2_T3_T4_T6_E12temp_storage+32];
	add.f64 	%fd143, %fd379, %fd142;
	ld.shared.f64 	%fd144, [_ZZN3cub18CUB_300001_SM_10006detail6reduce28DeviceReduceSingleTileKernelINS2_10policy_hubIdjN4cuda3std3__44plusIdEEE10Policy1000EN6thrust24THRUST_300001_SM_1000_NS6detail15normal_iteratorINSD_10device_ptrIdEEEEPdjS9_ddNS7_10__identityEEEvT0_T1_T2_T3_T4_T6_E12temp_storage+40];
	add.f64 	%fd145, %fd143, %fd144;
	ld.shared.f64 	%fd146, [_ZZN3cub18CUB_300001_SM_10006detail6reduce28DeviceReduceSingleTileKernelINS2_10policy_hubIdjN4cuda3std3__44plusIdEEE10Policy1000EN6thrust24THRUST_300001_SM_1000_NS6detail15normal_iteratorINSD_10device_ptrIdEEEEPdjS9_ddNS7_10__identityEEEvT0_T1_T2_T3_T4_T6_E12temp_storage+48];
	add.f64 	%fd147, %fd145, %fd146;
	ld.shared.f64 	%fd148, [_ZZN3cub18CUB_300001_SM_10006detail6reduce28DeviceReduceSingleTileKernelINS2_10policy_hubIdjN4cuda3std3__44plusIdEEE10Policy1000EN6thrust24THRUST_300001_SM_1000_NS6detail15normal_iteratorINSD_10device_ptrIdEEEEPdjS9_ddNS7_10__identityEEEvT0_T1_T2_T3_T4_T6_E12temp_storage+56];
	add.f64 	%fd149, %fd147, %fd148;
	ld.shared.f64 	%fd150, [_ZZN3cub18CUB_300001_SM_10006detail6reduce28DeviceReduceSingleTileKernelINS2_10policy_hubIdjN4cuda3std3__44plusIdEEE10Policy1000EN6thrust24THRUST_300001_SM_1000_NS6detail15normal_iteratorINSD_10device_ptrIdEEEEPdjS9_ddNS7_10__identityEEEvT0_T1_T2_T3_T4_T6_E12temp_storage+64];
	add.f64 	%fd151, %fd149, %fd150;
	ld.shared.f64 	%fd152, [_ZZN3cub18CUB_300001_SM_10006detail6reduce28DeviceReduceSingleTileKernelINS2_10policy_hubIdjN4cuda3std3__44plusIdEEE10Policy1000EN6thrust24THRUST_300001_SM_1000_NS6detail15normal_iteratorINSD_10device_ptrIdEEEEPdjS9_ddNS7_10__identityEEEvT0_T1_T2_T3_T4_T6_E12temp_storage+72];
	add.f64 	%fd153, %fd151, %fd152;
	ld.shared.f64 	%fd154, [_ZZN3cub18CUB_300001_SM_10006detail6reduce28DeviceReduceSingleTileKernelINS2_10policy_hubIdjN4cuda3std3__44plusIdEEE10Policy1000EN6thrust24THRUST_300001_SM_1000_NS6detail15normal_iteratorINSD_10device_ptrIdEEEEPdjS9_ddNS7_10__identityEEEvT0_T1_T2_T3_T4_T6_E12temp_storage+80];
	add.f64 	%fd155, %fd153, %fd154;
	ld.shared.f64 	%fd156, [_ZZN3cub18CUB_300001_SM_10006detail6reduce28DeviceReduceSingleTileKernelINS2_10policy_hubIdjN4cuda3std3__44plusIdEEE10Policy1000EN6thrust24THRUST_300001_SM_1000_NS6detail15normal_iteratorINSD_10device_ptrIdEEEEPdjS9_ddNS7_10__identityEEEvT0_T1_T2_T3_T4_T6_E12temp_storage+88];
	add.f64 	%fd157, %fd155, %fd156;
	ld.shared.f64 	%fd158, [_ZZN3cub18CUB_300001_SM_10006detail6reduce28DeviceReduceSingleTileKernelINS2_10policy_hubIdjN4cuda3std3__44plusIdEEE10Policy1000EN6thrust24THRUST_300001_SM_1000_NS6detail15normal_iteratorINSD_10device_ptrIdEEEEPdjS9_ddNS7_10__identityEEEvT0_T1_T2_T3_T4_T6_E12temp_storage+96];
	add.f64 	%fd159, %fd157, %fd158;
	ld.shared.f64 	%fd160, [_ZZN3cub18CUB_300001_SM_10006detail6reduce28DeviceReduceSingleTileKernelINS2_10policy_hubIdjN4cuda3std3__44plusIdEEE10Policy1000EN6thrust24THRUST_300001_SM_1000_NS6detail15normal_iteratorINSD_10device_ptrIdEEEEPdjS9_ddNS7_10__identityEEEvT0_T1_T2_T3_T4_T6_E12temp_storage+104];
	add.f64 	%fd161, %fd159, %fd160;
	ld.shared.f64 	%fd162, [_ZZN3cub18CUB_300001_SM_10006detail6reduce28DeviceReduceSingleTileKernelINS2_10policy_hubIdjN4cuda3std3__44plusIdEEE10Policy1000EN6thrust24THRUST_300001_SM_1000_NS6detail15normal_iteratorINSD_10device_ptrIdEEEEPdjS9_ddNS7_10__identityEEEvT0_T1_T2_T3_T4_T6_E12temp_storage+112];
	add.f64 	%fd163, %fd161, %fd162;
	ld.shared.f64 	%fd164, [_ZZN3cub18CUB_300001_SM_10006detail6reduce28DeviceReduceSingleTileKernelINS2_10policy_hubIdjN4cuda3std3__44plusIdEEE10Policy1000EN6thrust24THRUST_300001_SM_1000_NS6detail15normal_iteratorINSD_10device_ptrIdEEEEPdjS9_ddNS7_10__identityEEEvT0_T1_T2_T3_T4_T6_E12temp_storage+120];
	add.f64 	%fd165, %fd163, %fd164;
	ld.shared.f64 	%fd166, [_ZZN3cub18CUB_300001_SM_10006detail6reduce28DeviceReduceSingleTileKernelINS2_10policy_hubIdjN4cuda3std3__44plusIdEEE10Policy1000EN6thrust24THRUST_300001_SM_1000_NS6detail15normal_iteratorINSD_10device_ptrIdEEEEPdjS9_ddNS7_10__identityEEEvT0_T1_T2_T3_T4_T6_E12temp_storage+128];
	add.f64 	%fd167, %fd165, %fd166;
	ld.shared.f64 	%fd168, [_ZZN3cub18CUB_300001_SM_10006detail6reduce28DeviceReduceSingleTileKernelINS2_10policy_hubIdjN4cuda3std3__44plusIdEEE10Policy1000EN6thrust24THRUST_300001_SM_1000_NS6detail15normal_iteratorINSD_10device_ptrIdEEEEPdjS9_ddNS7_10__identityEEEvT0_T1_T2_T3_T4_T6_E12temp_storage+136];
	add.f64 	%fd169, %fd167, %fd168;
	ld.shared.f64 	%fd170, [_ZZN3cub18CUB_300001_SM_10006detail6reduce28DeviceReduceSingleTileKernelINS2_10policy_hubIdjN4cuda3std3__44plusIdEEE10Policy1000EN6thrust24THRUST_300001_SM_1000_NS6detail15normal_iteratorINSD_10device_ptrIdEEEEPdjS9_ddNS7_10__identityEEEvT0_T1_T2_T3_T4_T6_E12temp_storage+144];
	add.f64 	%fd171, %fd169, %fd170;
	ld.shared.f64 	%fd172, [_ZZN3cub18CUB_300001_SM_10006detail6reduce28DeviceReduceSingleTileKernelINS2_10policy_hubIdjN4cuda3std3__44plusIdEEE10Policy1000EN6thrust24THRUST_300001_SM_1000_NS6detail15normal_iteratorINSD_10device_ptrIdEEEEPdjS9_ddNS7_10__identityEEEvT0_T1_T2_T3_T4_T6_E12temp_storage+152];
	add.f64 	%fd173, %fd171, %fd172;
	ld.shared.f64 	%fd174, [_ZZN3cub18CUB_300001_SM_10006detail6reduce28DeviceReduceSingleTileKernelINS2_10policy_hubIdjN4cuda3std3__44plusIdEEE10Policy1000EN6thrust24THRUST_300001_SM_1000_NS6detail15normal_iteratorINSD_10device_ptrIdEEEEPdjS9_ddNS7_10__identityEEEvT0_T1_T2_T3_T4_T6_E12temp_storage+160];
	add.f64 	%fd175, %fd173, %fd174;
	ld.shared.f64 	%fd176, [_ZZN3cub18CUB_300001_SM_10006detail6reduce28DeviceReduceSingleTileKernelINS2_10policy_hubIdjN4cuda3std3__44plusIdEEE10Policy1000EN6thrust24THRUST_300001_SM_1000_NS6detail15normal_iteratorINSD_10device_ptrIdEEEEPdjS9_ddNS7_10__identityEEEvT0_T1_T2_T3_T4_T6_E12temp_storage+168];
	add.f64 	%fd177, %fd175, %fd176;
	ld.shared.f64 	%fd178, [_ZZN3cub18CUB_300001_SM_10006detail6reduce28DeviceReduceSingleTileKernelINS2_10policy_hubIdjN4cuda3std3__44plusIdEEE10Policy1000EN6thrust24THRUST_300001_SM_1000_NS6detail15normal_iteratorINSD_10device_ptrIdEEEEPdjS9_ddNS7_10__identityEEEvT0_T1_T2_T3_T4_T6_E12temp_storage+176];
	add.f64 	%fd379, %fd177, %fd178;
$L__BB4_50:
	mov.u32 	%r269, %tid.x;
	setp.ne.s32 	%p69, %r269, 0;
	@%p69 bra 	$L__BB4_52;
	add.f64 	%fd357, %fd42, %fd379;
	st.global.f64 	[%rd1], %fd357;
$L__BB4_52:
	ret;

}
	// .globl	_ZN3cub18CUB_300001_SM_10006detail6reduce18DeviceReduceKernelINS2_10policy_hubIdjN4cuda3std3__44plusIdEEE10Policy1000EN6thrust24THRUST_300001_SM_1000_NS6detail15normal_iteratorINSD_10device_ptrIdEEEEjS9_dNS7_10__identityEEEvT0_PT3_T1_NS0_13GridEvenShareISN_EET2_T4_
.visible .entry _ZN3cub18CUB_300001_SM_10006detail6reduce18DeviceReduceKernelINS2_10policy_hubIdjN4cuda3std3__44plusIdEEE10Policy1000EN6thrust24THRUST_300001_SM_1000_NS6detail15normal_iteratorINSD_10device_ptrIdEEEEjS9_dNS7_10__identityEEEvT0_PT3_T1_NS0_13GridEvenShareISN_EET2_T4_(
	.param .align 8 .b8 _ZN3cub18CUB_300001_SM_10006detail6reduce18DeviceReduceKernelINS2_10policy_hubIdjN4cuda3std3__44plusIdEEE10Policy1000EN6thrust24THRUST_300001_SM_1000_NS6detail15normal_iteratorINSD_10device_ptrIdEEEEjS9_dNS7_10__identityEEEvT0_PT3_T1_NS0_13GridEvenShareISN_EET2_T4__param_0[8],
	.param .u64 .ptr .align 1 _ZN3cub18CUB_300001_SM_10006detail6reduce18DeviceReduceKernelINS2_10policy_hubIdjN4cuda3std3__44plusIdEEE10Policy1000EN6thrust24THRUST_300001_SM_1000_NS6detail15normal_iteratorINSD_10device_ptrIdEEEEjS9_dNS7_10__identityEEEvT0_PT3_T1_NS0_13GridEvenShareISN_EET2_T4__param_1,
	.param .u32 _ZN3cub18CUB_300001_SM_10006detail6reduce18DeviceReduceKernelINS2_10policy_hubIdjN4cuda3std3__44plusIdEEE10Policy1000EN6thrust24THRUST_300001_SM_1000_NS6detail15normal_iteratorINSD_10device_ptrIdEEEEjS9_dNS7_10__identityEEEvT0_PT3_T1_NS0_13GridEvenShareISN_EET2_T4__param_2,
	.param .align 4 .b8 _ZN3cub18CUB_300001_SM_10006detail6reduce18DeviceReduceKernelINS2_10policy_hubIdjN4cuda3std3__44plusIdEEE10Policy1000EN6thrust24THRUST_300001_SM_1000_NS6detail15normal_iteratorINSD_10device_ptrIdEEEEjS9_dNS7_10__identityEEEvT0_PT3_T1_NS0_13GridEvenShareISN_EET2_T4__param_3[40],
	.param .align 1 .b8 _ZN3cub18CUB_300001_SM_10006detail6reduce18DeviceReduceKernelINS2_10policy_hubIdjN4cuda3std3__44plusIdEEE10Policy1000EN6thrust24THRUST_300001_SM_1000_NS6detail15normal_iteratorINSD_10device_ptrIdEEEEjS9_dNS7_10__identityEEEvT0_PT3_T1_NS0_13GridEvenShareISN_EET2_T4__param_4[1],
	.param .align 1 .b8 _ZN3cub18CUB_300001_SM_10006detail6reduce18DeviceReduceKernelINS2_10policy_hubIdjN4cuda3std3__44plusIdEEE10Policy1000EN6thrust24THRUST_300001_SM_1000_NS6detail15normal_iteratorINSD_10device_ptrIdEEEEjS9_dNS7_10__identityEEEvT0_PT3_T1_NS0_13GridEvenShareISN_EET2_T4__param_5[1]
)
.maxntid 640
{
	.reg .pred 	%p<69>;
	.reg .b16 	%rs<4>;
	.reg .b32 	%r<356>;
	.reg .b64 	%rd<160>;
	.reg .b64 	%fd<376>;
	// demoted variable
	.shared .align 8 .b8 _ZZN3cub18CUB_300001_SM_10006detail6reduce18DeviceReduceKernelINS2_10policy_hubIdjN4cuda3std3__44plusIdEEE10Policy1000EN6thrust24THRUST_300001_SM_1000_NS6detail15normal_iteratorINSD_10device_ptrIdEEEEjS9_dNS7_10__identityEEEvT0_PT3_T1_NS0_13GridEvenShareISN_EET2_T4_E12temp_storage[192];
	ld.param.u32 	%r1, [_ZN3cub18CUB_300001_SM_10006detail6reduce18DeviceReduceKernelINS2_10policy_hubIdjN4cuda3std3__44plusIdEEE10Policy1000EN6thrust24THRUST_300001_SM_1000_NS6detail15normal_iteratorINSD_10device_ptrIdEEEEjS9_dNS7_10__identityEEEvT0_PT3_T1_NS0_13GridEvenShareISN_EET2_T4__param_3+20];
	ld.param.u32 	%r2, [_ZN3cub18CUB_300001_SM_10006detail6reduce18DeviceReduceKernelINS2_10policy_hubIdjN4cuda3std3__44plusIdEEE10Policy1000EN6thrust24THRUST_300001_SM_1000_NS6detail15normal_iteratorINSD_10device_ptrIdEEEEjS9_dNS7_10__identityEEEvT0_PT3_T1_NS0_13GridEvenShareISN_EET2_T4__param_3+24];
	ld.param.u64 	%rd3, [_ZN3cub18CUB_300001_SM_10006detail6reduce18DeviceReduceKernelINS2_10policy_hubIdjN4cuda3std3__44plusIdEEE10Policy1000EN6thrust24THRUST_300001_SM_1000_NS6detail15normal_iteratorINSD_10device_ptrIdEEEEjS9_dNS7_10__identityEEEvT0_PT3_T1_NS0_13GridEvenShareISN_EET2_T4__param_0];
	cvta.to.global.u64 	%rd1, %rd3;
	mov.u32 	%r3, %ctaid.x;
	mul.lo.s32 	%r4, %r2, 5120;
	mul.lo.s32 	%r347, %r3, 5120;
	sub.s32 	%r6, %r1, %r347;
	setp.gt.u32 	%p1, %r6, 5119;
	@%p1 bra 	$L__BB5_26;
	mov.u32 	%r7, %tid.x;
	setp.ge.u32 	%p23, %r7, %r6;
	mov.f64 	%fd364, 0d0000000000000000;
	mov.u32 	%r338, %r7;
	@%p23 bra 	$L__BB5_3;
	add.s32 	%r181, %r347, %r7;
	mul.wide.u32 	%rd76, %r181, 8;
	add.s64 	%rd77, %rd1, %rd76;
	ld.global.f64 	%fd364, [%rd77];
	add.s32 	%r338, %r7, 640;
$L__BB5_3:
	setp.ge.u32 	%p24, %r338, %r6;
	@%p24 bra 	$L__BB5_17;
	not.b32 	%r182, %r338;
	add.s32 	%r183, %r1, %r182;
	sub.s32 	%r184, %r183, %r347;
	mul.hi.u32 	%r185, %r184, -858993459;
	shr.u32 	%r186, %r185, 9;
	add.s32 	%r10, %r186, 1;
	and.b32  	%r11, %r10, 15;
	setp.lt.u32 	%p25, %r184, 9600;
	@%p25 bra 	$L__BB5_8;
	add.s32 	%r337, %r338, 5120;
	add.s32 	%r336, %r338, %r347;
	and.b32  	%r187, %r10, 16777200;
	neg.s32 	%r335, %r187;
$L__BB5_6:
	.pragma "nounroll";
	mul.wide.u32 	%rd78, %r336, 8;
	add.s64 	%rd79, %rd1, %rd78;
	ld.global.f64 	%fd179, [%rd79];
	add.f64 	%fd180, %fd364, %fd179;
	add.s32 	%r188, %r336, 640;
	mul.wide.u32 	%rd80, %r188, 8;
	add.s64 	%rd81, %rd1, %rd80;
	ld.global.f64 	%fd181, [%rd81];
	add.f64 	%fd182, %fd180, %fd181;
	add.s32 	%r189, %r336, 1280;
	mul.wide.u32 	%rd82, %r189, 8;
	add.s64 	%rd83, %rd1, %rd82;
	ld.global.f64 	%fd183, [%rd83];
	add.f64 	%fd184, %fd182, %fd183;
	add.s32 	%r190, %r336, 1920;
	mul.wide.u32 	%rd84, %r190, 8;
	add.s64 	%rd85, %rd1, %rd84;
	ld.global.f64 	%fd185, [%rd85];
	add.f64 	%fd186, %fd184, %fd185;
	add.s32 	%r191, %r336, 2560;
	mul.wide.u32 	%rd86, %r191, 8;
	add.s64 	%rd87, %rd1, %rd86;
	ld.global.f64 	%fd187, [%rd87];
	add.f64 	%fd188, %fd186, %fd187;
	add.s32 	%r192, %r336, 3200;
	mul.wide.u32 	%rd88, %r192, 8;
	add.s64 	%rd89, %rd1, %rd88;
	ld.global.f64 	%fd189, [%rd89];
	add.f64 	%fd190, %fd188, %fd189;
	add.s32 	%r193, %r336, 3840;
	mul.wide.u32 	%rd90, %r193, 8;
	add.s64 	%rd91, %rd1, %rd90;
	ld.global.f64 	%fd191, [%rd91];
	add.f64 	%fd192, %fd190, %fd191;
	add.s32 	%r194, %r336, 4480;
	mul.wide.u32 	%rd92, %r194, 8;
	add.s64 	%rd93, %rd1, %rd92;
	ld.global.f64 	%fd193, [%rd93];
	add.f64 	%fd194, %fd192, %fd193;
	add.s32 	%r195, %r336, 5120;
	mul.wide.u32 	%rd94, %r195, 8;
	add.s64 	%rd95, %rd1, %rd94;
	ld.global.f64 	%fd195, [%rd95];
	add.f64 	%fd196, %fd194, %fd195;
	add.s32 	%r196, %r336, 5760;
	mul.wide.u32 	%rd96, %r196, 8;
	add.s64 	%rd97, %rd1, %rd96;
	ld.global.f64 	%fd197, [%rd97];
	add.f64 	%fd198, %fd196, %fd197;
	add.s32 	%r197, %r336, 6400;
	mul.wide.u32 	%rd98, %r197, 8;
	add.s64 	%rd99, %rd1, %rd98;
	ld.global.f64 	%fd199, [%rd99];
	add.f64 	%fd200, %fd198, %fd199;
	add.s32 	%r198, %r336, 7040;
	mul.wide.u32 	%rd100, %r198, 8;
	add.s64 	%rd101, %rd1, %rd100;
	ld.global.f64 	%fd201, [%rd101];
	add.f64 	%fd202, %fd200, %fd201;
	add.s32 	%r199, %r336, 7680;
	mul.wide.u32 	%rd102, %r199, 8;
	add.s64 	%rd103, %rd1, %rd102;
	ld.global.f64 	%fd203, [%rd103];
	add.f64 	%fd204, %fd202, %fd203;
	add.s32 	%r200, %r336, 8320;
	mul.wide.u32 	%rd104, %r200, 8;
	add.s64 	%rd105, %rd1, %rd104;
	ld.global.f64 	%fd205, [%rd105];
	add.f64 	%fd206, %fd204, %fd205;
	add.s32 	%r201, %r336, 8960;
	mul.wide.u32 	%rd106, %r201, 8;
	add.s64 	%rd107, %rd1, %rd106;
	ld.global.f64 	%fd207, [%rd107];
	add.f64 	%fd208, %fd206, %fd207;
	add.s32 	%r202, %r336, 9600;
	mul.wide.u32 	%rd108, %r202, 8;
	add.s64 	%rd109, %rd1, %rd108;
	ld.global.f64 	%fd209, [%rd109];
	add.f64 	%fd364, %fd208, %fd209;
	add.s32 	%r337, %r337, 10240;
	add.s32 	%r336, %r336, 10240;
	add.s32 	%r335, %r335, 16;
	setp.ne.s32 	%p26, %r335, 0;
	@%p26 bra 	$L__BB5_6;
	add.s32 	%r338, %r337, -5120;
$L__BB5_8:
	setp.eq.s32 	%p27, %r11, 0;
	@%p27 bra 	$L__BB5_17;
	and.b32  	%r23, %r10, 7;
	setp.lt.u32 	%p28, %r11, 8;
	@%p28 bra 	$L__BB5_11;
	add.s32 	%r203, %r338, %r347;
	mul.wide.u32 	%rd110, %r203, 8;
	add.s64 	%rd111, %rd1, %rd110;
	ld.global.f64 	%fd211, [%rd111];
	add.f64 	%fd212, %fd364, %fd211;
	add.s32 	%r204, %r203, 640;
	mul.wide.u32 	%rd112, %r204, 8;
	add.s64 	%rd113, %rd1, %rd112;
	ld.global.f64 	%fd213, [%rd113];
	add.f64 	%fd214, %fd212, %fd213;
	add.s32 	%r205, %r203, 1280;
	mul.wide.u32 	%rd114, %r205, 8;
	add.s64 	%rd115, %rd1, %rd114;
	ld.global.f64 	%fd215, [%rd115];
	add.f64 	%fd216, %fd214, %fd215;
	add.s32 	%r206, %r203, 1920;
	mul.wide.u32 	%rd116, %r206, 8;
	add.s64 	%rd117, %rd1, %rd116;
	ld.global.f64 	%fd217, [%rd117];
	add.f64 	%fd218, %fd216, %fd217;
	add.s32 	%r207, %r203, 2560;
	mul.wide.u32 	%rd118, %r207, 8;
	add.s64 	%rd119, %rd1, %rd118;
	ld.global.f64 	%fd219, [%rd119];
	add.f64 	%fd220, %fd218, %fd219;
	add.s32 	%r208, %r203, 3200;
	mul.wide.u32 	%rd120, %r208, 8;
	add.s64 	%rd121, %rd1, %rd120;
	ld.global.f64 	%fd221, [%rd121];
	add.f64 	%fd222, %fd220, %fd221;
	add.s32 	%r209, %r203, 3840;
	mul.wide.u32 	%rd122, %r209, 8;
	add.s64 	%rd123, %rd1, %rd122;
	ld.global.f64 	%fd223, [%rd123];
	add.f64 	%fd224, %fd222, %fd223;
	add.s32 	%r210, %r203, 4480;
	mul.wide.u32 	%rd124, %r210, 8;
	add.s64 	%rd125, %rd1, %rd124;
	ld.global.f64 	%fd225, [%rd125];
	add.f64 	%fd364, %fd224, %fd225;
	add.s32 	%r338, %r338, 5120;
$L__BB5_11:
	setp.eq.s32 	%p29, %r23, 0;
	@%p29 bra 	$L__BB5_17;
	and.b32  	%r26, %r10, 3;
	setp.lt.u32 	%p30, %r23, 4;
	@%p30 bra 	$L__BB5_14;
	add.s32 	%r211, %r338, %r347;
	mul.wide.u32 	%rd126, %r211, 8;
	add.s64 	%rd127, %rd1, %rd126;
	ld.global.f64 	%fd227, [%rd127];
	add.f64 	%fd228, %fd364, %fd227;
	add.s32 	%r212, %r211, 640;
	mul.wide.u32 	%rd128, %r212, 8;
	add.s64 	%rd129, %rd1, %rd128;
	ld.global.f64 	%fd229, [%rd129];
	add.f64 	%fd230, %fd228, %fd229;
	add.s32 	%r213, %r211, 1280;
	mul.wide.u32 	%rd130, %r213, 8;
	add.s64 	%rd131, %rd1, %rd130;
	ld.global.f64 	%fd231, [%rd131];
	add.f64 	%fd232, %fd230, %fd231;
	add.s32 	%r214, %r211, 1920;
	mul.wide.u32 	%rd132, %r214, 8;
	add.s64 	%rd133, %rd1, %rd132;
	ld.global.f64 	%fd233, [%rd133];
	add.f64 	%fd364, %fd232, %fd233;
	add.s32 	%r338, %r338, 2560;
$L__BB5_14:
	setp.eq.s32 	%p31, %r26, 0;
	@%p31 bra 	$L__BB5_17;
	add.s32 	%r342, %r338, %r347;
	neg.s32 	%r341, %r26;
$L__BB5_16:
	.pragma "nounroll";
	mul.wide.u32 	%rd134, %r342, 8;
	add.s64 	%rd135, %rd1, %rd134;
	ld.global.f64 	%fd234, [%rd135];
	add.f64 	%fd364, %fd364, %fd234;
	add.s32 	%r342, %r342, 640;
	add.s32 	%r341, %r341, 1;
	setp.ne.s32 	%p32, %r341, 0;
	@%p32 bra 	$L__BB5_16;
$L__BB5_17:
	setp.lt.u32 	%p33, %r6, 640;
	@%p33 bra 	$L__BB5_22;
	// begin inline asm
	mov.u32 %r278, %laneid;
	// end inline asm
	mov.b64 	%rd146, %fd364;
	mov.b64 	{%r280, %r285}, %rd146;
	mov.b32 	%r286, 1;
	mov.b32 	%r327, 31;
	mov.b32 	%r328, -1;
	// begin inline asm
	shfl.sync.down.b32 %r279, %r280, %r286, %r327, %r328;
	// end inline asm
	// begin inline asm
	shfl.sync.down.b32 %r284, %r285, %r286, %r327, %r328;
	// end inline asm
	mov.b64 	%rd147, {%r279, %r284};
	mov.b64 	%fd305, %rd147;
	setp.gt.s32 	%p61, %r278, 30;
	add.f64 	%fd306, %fd364, %fd305;
	selp.f64 	%fd307, %fd364, %fd306, %p61;
	mov.b64 	%rd148, %fd307;
	mov.b64 	{%r290, %r295}, %rd148;
	mov.b32 	%r296, 2;
	// begin inline asm
	shfl.sync.down.b32 %r289, %r290, %r296, %r327, %r328;
	// end inline asm
	// begin inline asm
	shfl.sync.down.b32 %r294, %r295, %r296, %r327, %r328;
	// end inline asm
	mov.b64 	%rd149, {%r289, %r294};
	mov.b64 	%fd308, %rd149;
	setp.gt.s32 	%p62, %r278, 29;
	add.f64 	%fd309, %fd307, %fd308;
	selp.f64 	%fd310, %fd307, %fd309, %p62;
	mov.b64 	%rd150, %fd310;
	mov.b64 	{%r300, %r305}, %rd150;
	mov.b32 	%r306, 4;
	// begin inline asm
	shfl.sync.down.b32 %r299, %r300, %r306, %r327, %r328;
	// end inline asm
	// begin inline asm
	shfl.sync.down.b32 %r304, %r305, %r306, %r327, %r328;
	// end inline asm
	mov.b64 	%rd151, {%r299, %r304};
	mov.b64 	%fd311, %rd151;
	setp.gt.s32 	%p63, %r278, 27;
	add.f64 	%fd312, %fd310, %fd311;
	selp.f64 	%fd313, %fd310, %fd312, %p63;
	mov.b64 	%rd152, %fd313;
	mov.b64 	{%r310, %r315}, %rd152;
	mov.b32 	%r316, 8;
	// begin inline asm
	shfl.sync.down.b32 %r309, %r310, %r316, %r327, %r328;
	// end inline asm
	// begin inline asm
	shfl.sync.down.b32 %r314, %r315, %r316, %r327, %r328;
	// end inline asm
	mov.b64 	%rd153, {%r309, %r314};
	mov.b64 	%fd314, %rd153;
	setp.gt.s32 	%p64, %r278, 23;
	add.f64 	%fd315, %fd313, %fd314;
	selp.f64 	%fd316, %fd313, %fd315, %p64;
	mov.b64 	%rd154, %fd316;
	mov.b64 	{%r320, %r325}, %rd154;
	mov.b32 	%r326, 16;
	// begin inline asm
	shfl.sync.down.b32 %r319, %r320, %r326, %r327, %r328;
	// end inline asm
	// begin inline asm
	shfl.sync.down.b32 %r324, %r325, %r326, %r327, %r328;
	// end inline asm
	mov.b64 	%rd155, {%r319, %r324};
	mov.b64 	%fd317, %rd155;
	setp.gt.s32 	%p65, %r278, 15;
	add.f64 	%fd16, %fd316, %fd317;
	selp.f64 	%fd375, %fd316, %fd16, %p65;
	setp.ne.s32 	%p66, %r278, 0;
	@%p66 bra 	$L__BB5_20;
	shr.u32 	%r329, %r7, 2;
	and.b32  	%r330, %r329, 248;
	mov.u32 	%r331, _ZZN3cub18CUB_300001_SM_10006detail6reduce18DeviceReduceKernelINS2_10policy_hubIdjN4cuda3std3__44plusIdEEE10Policy1000EN6thrust24THRUST_300001_SM_1000_NS6detail15normal_iteratorINSD_10device_ptrIdEEEEjS9_dNS7_10__identityEEEvT0_PT3_T1_NS0_13GridEvenShareISN_EET2_T4_E12temp_storage;
	add.s32 	%r332, %r331, %r330;
	st.shared.f64 	[%r332+24], %fd16;
$L__BB5_20:
	bar.sync 	0;
	setp.ne.s32 	%p67, %r7, 0;
	@%p67 bra 	$L__BB5_48;
	ld.shared.f64 	%fd318, [_ZZN3cub18CUB_300001_SM_10006detail6reduce18DeviceReduceKernelINS2_10policy_hubIdjN4cuda3std3__44plusIdEEE10Policy1000EN6thrust24THRUST_300001_SM_1000_NS6detail15normal_iteratorINSD_10device_ptrIdEEEEjS9_dNS7_10__identityEEEvT0_PT3_T1_NS0_13GridEvenShareISN_EET2_T4_E12temp_storage+32];
	add.f64 	%fd319, %fd375, %fd318;
	ld.shared.f64 	%fd320, [_ZZN3cub18CUB_300001_SM_10006detail6reduce18DeviceReduceKernelINS2_10policy_hubIdjN4cuda3std3__44plusIdEEE10Policy1000EN6thrust24THRUST_300001_SM_1000_NS6detail15normal_iteratorINSD_10device_ptrIdEEEEjS9_dNS7_10__identityEEEvT0_PT3_T1_NS0_13GridEvenShareISN_EET2_T4_E12temp_storage+40];
	add.f64 	%fd321, %fd319, %fd320;
	ld.shared.f64 	%fd322, [_ZZN3cub18CUB_300001_SM_10006detail6reduce18DeviceReduceKernelINS2_10policy_hubIdjN4cuda3std3__44plusIdEEE10Policy1000EN6thrust24THRUST_300001_SM_1000_NS6detail15normal_iteratorINSD_10device_ptrIdEEEEjS9_dNS7_10__identityEEEvT0_PT3_T1_NS0_13GridEvenShareISN_EET2_T4_E12temp_storage+48];
	add.f64 	%fd323, %fd321, %fd322;
	ld.shared.f64 	%fd324, [_ZZN3cub18CUB_300001_SM_10006detail6reduce18DeviceReduceKernelINS2_10policy_hubIdjN4cuda3std3__44plusIdEEE10Policy1000EN6thrust24THRUST_300001_SM_1000_NS6detail15normal_iteratorINSD_10device_ptrIdEEEEjS9_dNS7_10__identityEEEvT0_PT3_T1_NS0_13GridEvenShareISN_EET2_T4_E12temp_storage+56];
	add.f64 	%fd325, %fd323, %fd324;
	ld.shared.f64 	%fd326, [_ZZN3cub18CUB_300001_SM_10006detail6reduce18DeviceReduceKernelINS2_10policy_hubIdjN4cuda3std3__44plusIdEEE10Policy1000EN6thrust24THRUST_300001_SM_1000_NS6detail15normal_iteratorINSD_10device_ptrIdEEEEjS9_dNS7_10__identityEEEvT0_PT3_T1_NS0_13GridEvenShareISN_EET2_T4_E12temp_storage+64];
	add.f64 	%fd327, %fd325, %fd326;
	ld.shared.f64 	%fd328, [_ZZN3cub18CUB_300001_SM_10006detail6reduce18DeviceReduceKernelINS2_10policy_hubIdjN4cuda3std3__44plusIdEEE10Policy1000EN6thrust24THRUST_300001_SM_1000_NS6detail15normal_iteratorINSD_10device_ptrIdEEEEjS9_dNS7_10__identityEEEvT0_PT3_T1_NS0_13GridEvenShareISN_EET2_T4_E12temp_storage+72];
	add.f64 	%fd329, %fd327, %fd328;
	ld.shared.f64 	%fd330, [_ZZN3cub18CUB_300001_SM_10006detail6reduce18DeviceReduceKernelINS2_10policy_hubIdjN4cuda3std3__44plusIdEEE10Policy1000EN6thrust24THRUST_300001_SM_1000_NS6detail15normal_iteratorINSD_10device_ptrIdEEEEjS9_dNS7_10__identityEEEvT0_PT3_T1_NS0_13GridEvenShareISN_EET2_T4_E12temp_storage+80];
	add.f64 	%fd331, %fd329, %fd330;
	ld.shared.f64 	%fd332, [_ZZN3cub18CUB_300001_SM_10006detail6reduce18DeviceReduceKernelINS2_10policy_hubIdjN4cuda3std3__44plusIdEEE10Policy1000EN6thrust24THRUST_300001_SM_1000_NS6detail15normal_iteratorINSD_10device_ptrIdEEEEjS9_dNS7_10__identityEEEvT0_PT3_T1_NS0_13GridEvenShareISN_EET2_T4_E12temp_storage+88];
	add.f64 	%fd333, %fd331, %fd332;
	ld.shared.f64 	%fd334, [_ZZN3cub18CUB_300001_SM_10006detail6reduce18DeviceReduceKernelINS2_10policy_hubIdjN4cuda3std3__44plusIdEEE10Policy1000EN6thrust24THRUST_300001_SM_1000_NS6detail15normal_iteratorINSD_10device_ptrIdEEEEjS9_dNS7_10__identityEEEvT0_PT3_T1_NS0_13GridEvenShareISN_EET2_T4_E12temp_storage+96];
	add.f64 	%fd335, %fd333, %fd334;
	ld.shared.f64 	%fd336, [_ZZN3cub18CUB_300001_SM_10006detail6reduce18DeviceReduceKernelINS2_10policy_hubIdjN4cuda3std3__44plusIdEEE10Policy1000EN6thrust24THRUST_300001_SM_1000_NS6detail15normal_iteratorINSD_10device_ptrIdEEEEjS9_dNS7_10__identityEEEvT0_PT3_T1_NS0_13GridEvenShareISN_EET2_T4_E12temp_storage+104];
	add.f64 	%fd337, %fd335, %fd336;
	ld.shared.f64 	%fd338, [_ZZN3cub18CUB_300001_SM_10006detail6reduce18DeviceReduceKernelINS2_10policy_hubIdjN4cuda3std3__44plusIdEEE10Policy1000EN6thrust24THRUST_300001_SM_1000_NS6detail15normal_iteratorINSD_10device_ptrIdEEEEjS9_dNS7_10__identityEEEvT0_PT3_T1_NS0_13GridEvenShareISN_EET2_T4_E12temp_storage+112];
	add.f64 	%fd339, %fd337, %fd338;
	ld.shared.f64 	%fd340, [_ZZN3cub18CUB_300001_SM_10006detail6reduce18DeviceReduceKernelINS2_10policy_hubIdjN4cuda3std3__44plusIdEEE10Policy1000EN6thrust24THRUST_300001_SM_1000_NS6detail15normal_iteratorINSD_10device_ptrIdEEEEjS9_dNS7_10__identityEEEvT0_PT3_T1_NS0_13GridEvenShareISN_EET2_T4_E12temp_storage+120];
	add.f64 	%fd341, %fd339, %fd340;
	ld.shared.f64 	%fd342, [_ZZN3cub18CUB_300001_SM_10006detail6reduce18DeviceReduceKernelINS2_10policy_hubIdjN4cuda3std3__44plusIdEEE10Policy1000EN6thrust24THRUST_300001_SM_1000_NS6detail15normal_iteratorINSD_10device_ptrIdEEEEjS9_dNS7_10__identityEEEvT0_PT3_T1_NS0_13GridEvenShareISN_EET2_T4_E12temp_storage+128];
	add.f64 	%fd343, %fd341, %fd342;
	ld.shared.f64 	%fd344, [_ZZN3cub18CUB_300001_SM_10006detail6reduce18DeviceReduceKernelINS2_10policy_hubIdjN4cuda3std3__44plusIdEEE10Policy1000EN6thrust24THRUST_300001_SM_1000_NS6detail15normal_iteratorINSD_10device_ptrIdEEEEjS9_dNS7_10__identityEEEvT0_PT3_T1_NS0_13GridEvenShareISN_EET2_T4_E12temp_storage+136];
	add.f64 	%fd345, %fd343, %fd344;
	ld.shared.f64 	%fd346, [_ZZN3cub18CUB_300001_SM_10006detail6reduce18DeviceReduceKernelINS2_10policy_hubIdjN4cuda3std3__44plusIdEEE10Policy1000EN6thrust24THRUST_300001_SM_1000_NS6detail15normal_iteratorINSD_10device_ptrIdEEEEjS9_dNS7_10__identityEEEvT0_PT3_T1_NS0_13GridEvenShareISN_EET2_T4_E12temp_storage+144];
	add.f64 	%fd347, %fd345, %fd346;
	ld.shared.f64 	%fd348, [_ZZN3cub18CUB_300001_SM_10006detail6reduce18DeviceReduceKernelINS2_10policy_hubIdjN4cuda3std3__44plusIdEEE10Policy1000EN6thrust24THRUST_300001_SM_1000_NS6detail15normal_iteratorINSD_10device_ptrIdEEEEjS9_dNS7_10__identityEEEvT0_PT3_T1_NS0_13GridEvenShareISN_EET2_T4_E12temp_storage+152];
	add.f64 	%fd349, %fd347, %fd348;
	ld.shared.f64 	%fd350, [_ZZN3cub18CUB_300001_SM_10006detail6reduce18DeviceReduceKernelINS2_10policy_hubIdjN4cuda3std3__44plusIdEEE10Policy1000EN6thrust24THRUST_300001_SM_1000_NS6detail15normal_iteratorINSD_10device_ptrIdEEEEjS9_dNS7_10__identityEEEvT0_PT3_T1_NS0_13GridEvenShareISN_EET2_T4_E12temp_storage+160];
	add.f64 	%fd351, %fd349, %fd350;
	ld.shared.f64 	%fd352, [_ZZN3cub18CUB_300001_SM_10006detail6reduce18DeviceReduceKernelINS2_10policy_hubIdjN4cuda3std3__44plusIdEEE10Policy1000EN6thrust24THRUST_300001_SM_1000_NS6detail15normal_iteratorINSD_10device_ptrIdEEEEjS9_dNS7_10__identityEEEvT0_PT3_T1_NS0_13GridEvenShareISN_EET2_T4_E12temp_storage+168];
	add.f64 	%fd353, %fd351, %fd352;
	ld.shared.f64 	%fd354, [_ZZN3cub18CUB_300001_SM_10006detail6reduce18DeviceReduceKernelINS2_10policy_hubIdjN4cuda3std3__44plusIdEEE10Policy1000EN6thrust24THRUST_300001_SM_1000_NS6detail15normal_iteratorINSD_10device_ptrIdEEEEjS9_dNS7_10__identityEEEvT0_PT3_T1_NS0_13GridEvenShareISN_EET2_T4_E12temp_storage+176];
	add.f64 	%fd375, %fd353, %fd354;
	bra.uni 	$L__BB5_48;
$L__BB5_22:
	// begin inline asm
	mov.u32 %r215, %laneid;
	// end inline asm
	and.b32  	%r266, %r7, 992;
	add.s32 	%r267, %r266, 32;
	setp.gt.u32 	%p34, %r267, %r6;
	not.b32 	%r268, %r266;
	add.s32 	%r269, %r6, %r268;
	selp.b32 	%r264, %r269, 31, %p34;
	mov.b64 	%rd136, %fd364;
	mov.b64 	{%r217, %r222}, %rd136;
	mov.b32 	%r223, 1;
	mov.b32 	%r265, -1;
	// begin inline asm
	shfl.sync.down.b32 %r216, %r217, %r223, %r264, %r265;
	// end inline asm
	// begin inline asm
	shfl.sync.down.b32 %r221, %r222, %r223, %r264, %r265;
	// end inline asm
	mov.b64 	%rd137, {%r216, %r221};
	mov.b64 	%fd235, %rd137;
	setp.lt.s32 	%p35, %r215, %r264;
	add.f64 	%fd236, %fd364, %fd235;
	selp.f64 	%fd237, %fd236, %fd364, %p35;
	mov.b64 	%rd138, %fd237;
	mov.b64 	{%r227, %r232}, %rd138;
	mov.b32 	%r233, 2;
	// begin inline asm
	shfl.sync.down.b32 %r226, %r227, %r233, %r264, %r265;
	// end inline asm
	// begin inline asm
	shfl.sync.down.b32 %r231, %r232, %r233, %r264, %r265;
	// end inline asm
	mov.b64 	%rd139, {%r226, %r231};
	mov.b64 	%fd238, %rd139;
	add.s32 	%r270, %r215, 2;
	setp.gt.s32 	%p36, %r270, %r264;
	add.f64 	%fd239, %fd237, %fd238;
	selp.f64 	%fd240, %fd237, %fd239, %p36;
	mov.b64 	%rd140, %fd240;
	mov.b64 	{%r237, %r242}, %rd140;
	mov.b32 	%r243, 4;
	// begin inline asm
	shfl.sync.down.b32 %r236, %r237, %r243, %r264, %r265;
	// end inline asm
	// begin inline asm
	shfl.sync.down.b32 %r241, %r242, %r243, %r264, %r265;
	// end inline asm
	mov.b64 	%rd141, {%r236, %r241};
	mov.b64 	%fd241, %rd141;
	add.s32 	%r271, %r215, 4;
	setp.gt.s32 	%p37, %r271, %r264;
	add.f64 	%fd242, %fd240, %fd241;
	selp.f64 	%fd243, %fd240, %fd242, %p37;
	mov.b64 	%rd142, %fd243;
	mov.b64 	{%r247, %r252}, %rd142;
	mov.b32 	%r253, 8;
	// begin inline asm
	shfl.sync.down.b32 %r246, %r247, %r253, %r264, %r265;
	// end inline asm
	// begin inline asm
	shfl.sync.down.b32 %r251, %r252, %r253, %r264, %r265;
	// end inline asm
	mov.b64 	%rd143, {%r246, %r251};
	mov.b64 	%fd244, %rd143;
	add.s32 	%r272, %r215, 8;
	setp.gt.s32 	%p38, %r272, %r264;
	add.f64 	%fd245, %fd243, %fd244;
	selp.f64 	%fd246, %fd243, %fd245, %p38;
	mov.b64 	%rd144, %fd246;
	mov.b64 	{%r257, %r262}, %rd144;
	mov.b32 	%r263, 16;
	// begin inline asm
	shfl.sync.down.b32 %r256, %r257, %r263, %r264, %r265;
	// end inline asm
	// begin inline asm
	shfl.sync.down.b32 %r261, %r262, %r263, %r264, %r265;
	// end inline asm
	mov.b64 	%rd145, {%r256, %r261};
	mov.b64 	%fd247, %rd145;
	add.s32 	%r273, %r215, 16;
	setp.gt.s32 	%p39, %r273, %r264;
	add.f64 	%fd248, %fd246, %fd247;
	selp.f64 	%fd375, %fd246, %fd248, %p39;
	setp.ne.s32 	%p40, %r215, 0;
	@%p40 bra 	$L__BB5_24;
	shr.u32 	%r274, %r7, 2;
	and.b32  	%r275, %r274, 248;
	mov.u32 	%r276, _ZZN3cub18CUB_300001_SM_10006detail6reduce18DeviceReduceKernelINS2_10policy_hubIdjN4cuda3std3__44plusIdEEE10Policy1000EN6thrust24THRUST_300001_SM_1000_NS6detail15normal_iteratorINSD_10device_ptrIdEEEEjS9_dNS7_10__identityEEEvT0_PT3_T1_NS0_13GridEvenShareISN_EET2_T4_E12temp_storage;
	add.s32 	%r277, %r276, %r275;
	st.shared.f64 	[%r277+24], %fd375;
$L__BB5_24:
	bar.sync 	0;
	setp.ne.s32 	%p41, %r7, 0;
	@%p41 bra 	$L__BB5_48;
	setp.gt.u32 	%p42, %r6, 32;
	ld.shared.f64 	%fd249, [_ZZN3cub18CUB_300001_SM_10006detail6reduce18DeviceReduceKernelINS2_10policy_hubIdjN4cuda3std3__44plusIdEEE10Policy1000EN6thrust24THRUST_300001_SM_1000_NS6detail15normal_iteratorINSD_10device_ptrIdEEEEjS9_dNS7_10__identityEEEvT0_PT3_T1_NS0_13GridEvenShareISN_EET2_T4_E12temp_storage+32];
	add.f64 	%fd250, %fd375, %fd249;
	selp.f64 	%fd251, %fd250, %fd375, %p42;
	setp.gt.u32 	%p43, %r6, 64;
	ld.shared.f64 	%fd252, [_ZZN3cub18CUB_300001_SM_10006detail6reduce18DeviceReduceKernelINS2_10policy_hubIdjN4cuda3std3__44plusIdEEE10Policy1000EN6thrust24THRUST_300001_SM_1000_NS6detail15normal_iteratorINSD_10device_ptrIdEEEEjS9_dNS7_10__identityEEEvT0_PT3_T1_NS0_13GridEvenShareISN_EET2_T4_E12temp_storage+40];
	add.f64 	%fd253, %fd252, %fd251;
	selp.f64 	%fd254, %fd253, %fd251, %p43;
	setp.gt.u32 	%p44, %r6, 96;
	ld.shared.f64 	%fd255, [_ZZN3cub18CUB_300001_SM_10006detail6reduce18DeviceReduceKernelINS2_10policy_hubIdjN4cuda3std3__44plusIdEEE10Policy1000EN6thrust24THRUST_300001_SM_1000_NS6detail15normal_iteratorINSD_10device_ptrIdEEEEjS9_dNS7_10__identityEEEvT0_PT3_T1_NS0_13GridEvenShareISN_EET2_T4_E12temp_storage+48];
	add.f64 	%fd256, %fd255, %fd254;
	selp.f64 	%fd257, %fd256, %fd254, %p44;
	setp.gt.u32 	%p45, %r6, 128;
	ld.shared.f64 	%fd258, [_ZZN3cub18CUB_300001_SM_10006detail6reduce18DeviceReduceKernelINS2_10policy_hubIdjN4cuda3std3__44plusIdEEE10Policy1000EN6thrust24THRUST_300001_SM_1000_NS6detail15normal_iteratorINSD_10device_ptrIdEEEEjS9_dNS7_10__identityEEEvT0_PT3_T1_NS0_13GridEvenShareISN_EET2_T4_E12temp_storage+56];
	add.f64 	%fd259, %fd258, %fd257;
	selp.f64 	%fd260, %fd259, %fd257, %p45;
	setp.gt.u32 	%p46, %r6, 160;
	ld.shared.f64 	%fd261, [_ZZN3cub18CUB_300001_SM_10006detail6reduce18DeviceReduceKernelINS2_10policy_hubIdjN4cuda3std3__44plusIdEEE10Policy1000EN6thrust24THRUST_300001_SM_1000_NS6detail15normal_iteratorINSD_10device_ptrIdEEEEjS9_dNS7_10__identityEEEvT0_PT3_T1_NS0_13GridEvenShareISN_EET2_T4_E12temp_storage+64];
	add.f64 	%fd262, %fd261, %fd260;
	selp.f64 	%fd263, %fd262, %fd260, %p46;
	setp.gt.u32 	%p47, %r6, 192;
	ld.shared.f64 	%fd264, [_ZZN3cub18CUB_300001_SM_10006detail6reduce18DeviceReduceKernelINS2_10policy_hubIdjN4cuda3std3__44plusIdEEE10Policy1000EN6thrust24THRUST_300001_SM_1000_NS6detail15normal_iteratorINSD_10device_ptrIdEEEEjS9_dNS7_10__identityEEEvT0_PT3_T1_NS0_13GridEvenShareISN_EET2_T4_E12temp_storage+72];
	add.f64 	%fd265, %fd264, %fd263;
	selp.f64 	%fd266, %fd265, %fd263, %p47;
	setp.gt.u32 	%p48, %r6, 224;
	ld.shared.f64 	%fd267, [_ZZN3cub18CUB_300001_SM_10006detail6reduce18DeviceReduceKernelINS2_10policy_hubIdjN4cuda3std3__44plusIdEEE10Policy1000EN6thrust24THRUST_300001_SM_1000_NS6detail15normal_iteratorINSD_10device_ptrIdEEEEjS9_dNS7_10__identityEEEvT0_PT3_T1_NS0_13GridEvenShareISN_EET2_T4_E12temp_storage+80];
	add.f64 	%fd268, %fd267, %fd266;
	selp.f64 	%fd269, %fd268, %fd266, %p48;
	setp.gt.u32 	%p49, %r6, 256;
	ld.shared.f64 	%fd270, [_ZZN3cub18CUB_300001_SM_10006detail6reduce18DeviceReduceKernelINS2_10policy_hubIdjN4cuda3std3__44plusIdEEE10Policy1000EN6thrust24THRUST_300001_SM_1000_NS6detail15normal_iteratorINSD_10device_ptrIdEEEEjS9_dNS7_10__identityEEEvT0_PT3_T1_NS0_13GridEvenShareISN_EET2_T4_E12temp_storage+88];
	add.f64 	%fd271, %fd270, %fd269;
	selp.f64 	%fd272, %fd271, %fd269, %p49;
	setp.gt.u32 	%p50, %r6, 288;
	ld.shared.f64 	%fd273, [_ZZN3cub18CUB_300001_SM_10006detail6reduce18DeviceReduceKernelINS2_10policy_hubIdjN4cuda3std3__44plusIdEEE10Policy1000EN6thrust24THRUST_300001_SM_1000_NS6detail15normal_iteratorINSD_10device_ptrIdEEEEjS9_dNS7_10__identityEEEvT0_PT3_T1_NS0_13GridEvenShareISN_EET2_T4_E12temp_storage+96];
	add.f64 	%fd274, %fd273, %fd272;
	selp.f64 	%fd275, %fd274, %fd272, %p50;
	setp.gt.u32 	%p51, %r6, 320;
	ld.shared.f64 	%fd276, [_ZZN3cub18CUB_300001_SM_10006detail6reduce18DeviceReduceKernelINS2_10policy_hubIdjN4cuda3std3__44plusIdEEE10Policy1000EN6thrust24THRUST_300001_SM_1000_NS6detail15normal_iteratorINSD_10device_ptrIdEEEEjS9_dNS7_10__identityEEEvT0_PT3_T1_NS0_13GridEvenShareISN_EET2_T4_E12temp_storage+104];
	add.f64 	%fd277, %fd276, %fd275;
	selp.f64 	%fd278, %fd277, %fd275, %p51;
	setp.gt.u32 	%p52, %r6, 352;
	ld.shared.f64 	%fd279, [_ZZN3cub18CUB_300001_SM_10006detail6reduce18DeviceReduceKernelINS2_10policy_hubIdjN4cuda3std3__44plusIdEEE10Policy1000EN6thrust24THRUST_300001_SM_1000_NS6detail15normal_iteratorINSD_10device_ptrIdEEEEjS9_dNS7_10__identityEEEvT0_PT3_T1_NS0_13GridEvenShareISN_EET2_T4_E12temp_storage+112];
	add.f64 	%fd280, %fd279, %fd278;
	selp.f64 	%fd281, %fd280, %fd278, %p52;
	setp.gt.u32 	%p53, %r6, 384;
	ld.shared.f64 	%fd282, [_ZZN3cub18CUB_300001_SM_10006detail6reduce18DeviceReduceKernelINS2_10policy_hubIdjN4cuda3std3__44plusIdEEE10Policy1000EN6thrust24THRUST_300001_SM_1000_NS6detail15normal_iteratorINSD_10device_ptrIdEEEEjS9_dNS7_10__identityEEEvT0_PT3_T1_NS0_13GridEvenShareISN_EET2_T4_E12temp_storage+120];
	add.f64 	%fd283, %fd282, %fd281;
	selp.f64 	%fd284, %fd283, %fd281, %p53;
	setp.gt.u32 	%p54, %r6, 416;
	ld.shared.f64 	%fd285, [_ZZN3cub18CUB_300001_SM_10006detail6reduce18DeviceReduceKernelINS2_10policy_hubIdjN4cuda3std3__44plusIdEEE10Policy1000EN6thrust24THRUST_300001_SM_1000_NS6detail15normal_iteratorINSD_10device_ptrIdEEEEjS9_dNS7_10__identityEEEvT0_PT3_T1_NS0_13GridEvenShareISN_EET2_T4_E12temp_storage+128];
	add.f64 	%fd286, %fd285, %fd284;
	selp.f64 	%fd287, %fd286, %fd284, %p54;
	setp.gt.u32 	%p55, %r6, 448;
	ld.shared.f64 	%fd288, [_ZZN3cub18CUB_300001_SM_10006detail6reduce18DeviceReduceKernelINS2_10policy_hubIdjN4cuda3std3__44plusIdEEE10Policy1000EN6thrust24THRUST_300001_SM_1000_NS6detail15normal_iteratorINSD_10device_ptrIdEEEEjS9_dNS7_10__identityEEEvT0_PT3_T1_NS0_13GridEvenShareISN_EET2_T4_E12temp_storage+136];
	add.f64 	%fd289, %fd288, %fd287;
	selp.f64 	%fd290, %fd289, %fd287, %p55;
	setp.gt.u32 	%p56, %r6, 480;
	ld.shared.f64 	%fd291, [_ZZN3cub18CUB_300001_SM_10006detail6reduce18DeviceReduceKernelINS2_10policy_hubIdjN4cuda3std3__44plusIdEEE10Policy1000EN6thrust24THRUST_300001_SM_1000_NS6detail15normal_iteratorINSD_10device_ptrIdEEEEjS9_dNS7_10__identityEEEvT0_PT3_T1_NS0_13GridEvenShareISN_EET2_T4_E12temp_storage+144];
	add.f64 	%fd292, %fd291, %fd290;
	selp.f64 	%fd293, %fd292, %fd290, %p56;
	setp.gt.u32 	%p57, %r6, 512;
	ld.shared.f64 	%fd294, [_ZZN3cub18CUB_300001_SM_10006detail6reduce18DeviceReduceKernelINS2_10policy_hubIdjN4cuda3std3__44plusIdEEE10Policy1000EN6thrust24THRUST_300001_SM_1000_NS6detail15normal_iteratorINSD_10device_ptrIdEEEEjS9_dNS7_10__identityEEEvT0_PT3_T1_NS0_13GridEvenShareISN_EET2_T4_E12temp_storage+152];
	add.f64 	%fd295, %fd294, %fd293;
	selp.f64 	%fd296, %fd295, %fd293, %p57;
	setp.gt.u32 	%p58, %r6, 544;
	ld.shared.f64 	%fd297, [_ZZN3cub18CUB_300001_SM_10006detail6reduce18DeviceReduceKernelINS2_10policy_hubIdjN4cuda3std3__44plusIdEEE10Policy1000EN6thrust24THRUST_300001_SM_1000_NS6detail15normal_iteratorINSD_10device_ptrIdEEEEjS9_dNS7_10__identityEEEvT0_PT3_T1_NS0_13GridEvenShareISN_EET2_T4_E12temp_storage+160];
	add.f64 	%fd298, %fd297, %fd296;
	selp.f64 	%fd299, %fd298, %fd296, %p58;
	setp.gt.u32 	%p59, %r6, 576;
	ld.shared.f64 	%fd300, [_ZZN3cub18CUB_300001_SM_10006detail6reduce18DeviceReduceKernelINS2_10policy_hubIdjN4cuda3std3__44plusIdEEE10Policy1000EN6thrust24THRUST_300001_SM_1000_NS6detail15normal_iteratorINSD_10device_ptrIdEEEEjS9_dNS7_10__identityEEEvT0_PT3_T1_NS0_13GridEvenShareISN_EET2_T4_E12temp_storage+168];
	add.f64 	%fd301, %fd300, %fd299;
	selp.f64 	%fd302, %fd301, %fd299, %p59;
	setp.gt.u32 	%p60, %r6, 608;
	ld.shared.f64 	%fd303, [_ZZN3cub18CUB_300001_SM_10006detail6reduce18DeviceReduceKernelINS2_10policy_hubIdjN4cuda3std3__44plusIdEEE10Policy1000EN6thrust24THRUST_300001_SM_1000_NS6detail15normal_iteratorINSD_10device_ptrIdEEEEjS9_dNS7_10__identityEEEvT0_PT3_T1_NS0_13GridEvenShareISN_EET2_T4_E12temp_storage+176];
	add.f64 	%fd304, %fd303, %fd302;
	selp.f64 	%fd375, %fd304, %fd302, %p60;
	bra.uni 	$L__BB5_48;
$L__BB5_26:
	mov.u32 	%r35, %tid.x;
	add.s32 	%r72, %r347, %r35;
	mul.wide.u32 	%rd4, %r72, 8;
	add.s64 	%rd5, %rd1, %rd4;
	ld.global.f64 	%fd41, [%rd5];
	ld.global.f64 	%fd42, [%rd5+5120];
	ld.global.f64 	%fd43, [%rd5+10240];
	ld.global.f64 	%fd44, [%rd5+15360];
	ld.global.f64 	%fd45, [%rd5+20480];
	ld.global.f64 	%fd46, [%rd5+25600];
	ld.global.f64 	%fd47, [%rd5+30720];
	ld.global.f64 	%fd48, [%rd5+35840];
	add.f64 	%fd49, %fd41, %fd42;
	add.f64 	%fd50, %fd49, %fd43;
	add.f64 	%fd51, %fd50, %fd44;
	add.f64 	%fd52, %fd51, %fd45;
	add.f64 	%fd53, %fd52, %fd46;
	add.f64 	%fd54, %fd53, %fd47;
	add.f64 	%fd374, %fd54, %fd48;
	setp.lt.u32 	%p2, %r6, %r4;
	@%p2 bra 	$L__BB5_44;
	add.s32 	%r36, %r4, %r347;
	not.b32 	%r74, %r35;
	add.s32 	%r75, %r74, %r1;
	sub.s32 	%r76, %r75, %r4;
	sub.s32 	%r344, %r76, %r347;
	add.s32 	%r77, %r36, %r35;
	add.s32 	%r343, %r77, 5120;
	mov.b32 	%r346, 0;
	mov.u32 	%r345, %r36;
$L__BB5_28:
	mad.lo.s32 	%r347, %r2, 5120, %r347;
	add.s32 	%r78, %r1, -5120;
	setp.gt.u32 	%p3, %r347, %r78;
	@%p3 bra 	$L__BB5_30;
	add.s32 	%r79, %r35, %r347;
	mul.wide.u32 	%rd6, %r79, 8;
	add.s64 	%rd7, %rd1, %rd6;
	ld.global.f64 	%fd55, [%rd7];
	ld.global.f64 	%fd56, [%rd7+5120];
	ld.global.f64 	%fd57, [%rd7+10240];
	ld.global.f64 	%fd58, [%rd7+15360];
	ld.global.f64 	%fd59, [%rd7+20480];
	ld.global.f64 	%fd60, [%rd7+25600];
	ld.global.f64 	%fd61, [%rd7+30720];
	ld.global.f64 	%fd62, [%rd7+35840];
	add.f64 	%fd63, %fd374, %fd55;
	add.f64 	%fd64, %fd63, %fd56;
	add.f64 	%fd65, %fd64, %fd57;
	add.f64 	%fd66, %fd65, %fd58;
	add.f64 	%fd67, %fd66, %fd59;
	add.f64 	%fd68, %fd67, %fd60;
	add.f64 	%fd69, %fd68, %fd61;
	add.f64 	%fd374, %fd69, %fd62;
	sub.s32 	%r80, %r1, %r347;
	mul.lo.s32 	%r81, %r2, 5120;
	setp.lt.u32 	%p4, %r80, %r81;
	add.s32 	%r346, %r346, 1;
	add.s32 	%r345, %r345, %r81;
	sub.s32 	%r344, %r344, %r81;
	add.s32 	%r343, %r343, %r81;
	@%p4 bra 	$L__BB5_44;
	bra.uni 	$L__BB5_28;
$L__BB5_30:
	setp.le.u32 	%p5, %r1, %r347;
	sub.s32 	%r82, %r1, %r347;
	setp.ge.s32 	%p6, %r35, %r82;
	or.pred  	%p7, %p5, %p6;
	@%p7 bra 	$L__BB5_44;
	not.b32 	%r84, %r35;
	add.s32 	%r85, %r1, %r84;
	sub.s32 	%r86, %r85, %r36;
	mul.lo.s32 	%r87, %r2, %r346;
	mad.lo.s32 	%r88, %r87, -5120, %r86;
	mul.hi.u32 	%r89, %r88, -858993459;
	shr.u32 	%r90, %r89, 9;
	add.s32 	%r49, %r90, 1;
	and.b32  	%r50, %r49, 15;
	setp.lt.u32 	%p8, %r88, 9600;
	mov.u32 	%r352, %r35;
	@%p8 bra 	$L__BB5_35;
	or.b32  	%r350, %r35, 5120;
	mul.hi.u32 	%r91, %r344, -858993459;
	shr.u32 	%r92, %r91, 9;
	add.s32 	%r93, %r92, 1;
	and.b32  	%r94, %r93, 16777200;
	neg.s32 	%r348, %r94;
$L__BB5_33:
	.pragma "nounroll";
	add.s32 	%r95, %r343, -5120;
	mul.wide.u32 	%rd8, %r95, 8;
	add.s64 	%rd9, %rd1, %rd8;
	ld.global.f64 	%fd71, [%rd9];
	add.f64 	%fd72, %fd374, %fd71;
	add.s32 	%r96, %r343, -4480;
	mul.wide.u32 	%rd10, %r96, 8;
	add.s64 	%rd11, %rd1, %rd10;
	ld.global.f64 	%fd73, [%rd11];
	add.f64 	%fd74, %fd72, %fd73;
	add.s32 	%r97, %r343, -3840;
	mul.wide.u32 	%rd12, %r97, 8;
	add.s64 	%rd13, %rd1, %rd12;
	ld.global.f64 	%fd75, [%rd13];
	add.f64 	%fd76, %fd74, %fd75;
	add.s32 	%r98, %r343, -3200;
	mul.wide.u32 	%rd14, %r98, 8;
	add.s64 	%rd15, %rd1, %rd14;
	ld.global.f64 	%fd77, [%rd15];
	add.f64 	%fd78, %fd76, %fd77;
	add.s32 	%r99, %r343, -2560;
	mul.wide.u32 	%rd16, %r99, 8;
	add.s64 	%rd17, %rd1, %rd16;
	ld.global.f64 	%fd79, [%rd17];
	add.f64 	%fd80, %fd78, %fd79;
	add.s32 	%r100, %r343, -1920;
	mul.wide.u32 	%rd18, %r100, 8;
	add.s64 	%rd19, %rd1, %rd18;
	ld.global.f64 	%fd81, [%rd19];
	add.f64 	%fd82, %fd80, %fd81;
	add.s32 	%r101, %r343, -1280;
	mul.wide.u32 	%rd20, %r101, 8;
	add.s64 	%rd21, %rd1, %rd20;
	ld.global.f64 	%fd83, [%rd21];
	add.f64 	%fd84, %fd82, %fd83;
	add.s32 	%r102, %r343, 4480;
	add.s32 	%r103, %r343, -640;
	mul.wide.u32 	%rd22, %r103, 8;
	add.s64 	%rd23, %rd1, %rd22;
	ld.global.f64 	%fd85, [%rd23];
	add.f64 	%fd86, %fd84, %fd85;
	mul.wide.u32 	%rd24, %r343, 8;
	add.s64 	%rd25, %rd1, %rd24;
	ld.global.f64 	%fd87, [%rd25];
	add.f64 	%fd88, %fd86, %fd87;
	add.s32 	%r104, %r343, 640;
	mul.wide.u32 	%rd26, %r104, 8;
	add.s64 	%rd27, %rd1, %rd26;
	ld.global.f64 	%fd89, [%rd27];
	add.f64 	%fd90, %fd88, %fd89;
	add.s32 	%r105, %r343, 1280;
	mul.wide.u32 	%rd28, %r105, 8;
	add.s64 	%rd29, %rd1, %rd28;
	ld.global.f64 	%fd91, [%rd29];
	add.f64 	%fd92, %fd90, %fd91;
	add.s32 	%r106, %r343, 1920;
	mul.wide.u32 	%rd30, %r106, 8;
	add.s64 	%rd31, %rd1, %rd30;
	ld.global.f64 	%fd93, [%rd31];
	add.f64 	%fd94, %fd92, %fd93;
	add.s32 	%r107, %r343, 2560;
	mul.wide.u32 	%rd32, %r107, 8;
	add.s64 	%rd33, %rd1, %rd32;
	ld.global.f64 	%fd95, [%rd33];
	add.f64 	%fd96, %fd94, %fd95;
	add.s32 	%r108, %r343, 3200;
	mul.wide.u32 	%rd34, %r108, 8;
	add.s64 	%rd35, %rd1, %rd34;
	ld.global.f64 	%fd97, [%rd35];
	add.f64 	%fd98, %fd96, %fd97;
	add.s32 	%r109, %r343, 3840;
	mul.wide.u32 	%rd36, %r109, 8;
	add.s64 	%rd37, %rd1, %rd36;
	ld.global.f64 	%fd99, [%rd37];
	add.f64 	%fd100, %fd98, %fd99;
	mul.wide.u32 	%rd38, %r102, 8;
	add.s64 	%rd39, %rd1, %rd38;
	ld.global.f64 	%fd101, [%rd39];
	add.f64 	%fd374, %fd100, %fd101;
	add.s32 	%r350, %r350, 10240;
	add.s32 	%r343, %r343, 10240;
	add.s32 	%r348, %r348, 16;
	setp.ne.s32 	%p9, %r348, 0;
	@%p9 bra 	$L__BB5_33;
	add.s32 	%r352, %r350, -5120;
$L__BB5_35:
	setp.eq.s32 	%p10, %r50, 0;
	@%p10 bra 	$L__BB5_44;
	and.b32  	%r61, %r49, 7;
	setp.lt.u32 	%p11, %r50, 8;
	@%p11 bra 	$L__BB5_38;
	add.s32 	%r110, %r352, %r347;
	mul.wide.u32 	%rd40, %r110, 8;
	add.s64 	%rd41, %rd1, %rd40;
	ld.global.f64 	%fd103, [%rd41];
	add.f64 	%fd104, %fd374, %fd103;
	add.s32 	%r111, %r110, 640;
	mul.wide.u32 	%rd42, %r111, 8;
	add.s64 	%rd43, %rd1, %rd42;
	ld.global.f64 	%fd105, [%rd43];
	add.f64 	%fd106, %fd104, %fd105;
	add.s32 	%r112, %r110, 1280;
	mul.wide.u32 	%rd44, %r112, 8;
	add.s64 	%rd45, %rd1, %rd44;
	ld.global.f64 	%fd107, [%rd45];
	add.f64 	%fd108, %fd106, %fd107;
	add.s32 	%r113, %r110, 1920;
	mul.wide.u32 	%rd46, %r113, 8;
	add.s64 	%rd47, %rd1, %rd46;
	ld.global.f64 	%fd109, [%rd47];
	add.f64 	%fd110, %fd108, %fd109;
	add.s32 	%r114, %r110, 2560;
	mul.wide.u32 	%rd48, %r114, 8;
	add.s64 	%rd49, %rd1, %rd48;
	ld.global.f64 	%fd111, [%rd49];
	add.f64 	%fd112, %fd110, %fd111;
	add.s32 	%r115, %r110, 3200;
	mul.wide.u32 	%rd50, %r115, 8;
	add.s64 	%rd51, %rd1, %rd50;
	ld.global.f64 	%fd113, [%rd51];
	add.f64 	%fd114, %fd112, %fd113;
	add.s32 	%r116, %r110, 3840;
	mul.wide.u32 	%rd52, %r116, 8;
	add.s64 	%rd53, %rd1, %rd52;
	ld.global.f64 	%fd115, [%rd53];
	add.f64 	%fd116, %fd114, %fd115;
	add.s32 	%r117, %r110, 4480;
	mul.wide.u32 	%rd54, %r117, 8;
	add.s64 	%rd55, %rd1, %rd54;
	ld.global.f64 	%fd117, [%rd55];
	add.f64 	%fd374, %fd116, %fd117;
	add.s32 	%r352, %r352, 5120;
$L__BB5_38:
	setp.eq.s32 	%p12, %r61, 0;
	@%p12 bra 	$L__BB5_44;
	setp.lt.u32 	%p13, %r61, 4;
	@%p13 bra 	$L__BB5_41;
	add.s32 	%r118, %r352, %r347;
	mul.wide.u32 	%rd56, %r118, 8;
	add.s64 	%rd57, %rd1, %rd56;
	ld.global.f64 	%fd119, [%rd57];
	add.f64 	%fd120, %fd374, %fd119;
	add.s32 	%r119, %r118, 640;
	mul.wide.u32 	%rd58, %r119, 8;
	add.s64 	%rd59, %rd1, %rd58;
	ld.global.f64 	%fd121, [%rd59];
	add.f64 	%fd122, %fd120, %fd121;
	add.s32 	%r120, %r118, 1280;
	mul.wide.u32 	%rd60, %r120, 8;
	add.s64 	%rd61, %rd1, %rd60;
	ld.global.f64 	%fd123, [%rd61];
	add.f64 	%fd124, %fd122, %fd123;
	add.s32 	%r121, %r118, 1920;
	mul.wide.u32 	%rd62, %r121, 8;
	add.s64 	%rd63, %rd1, %rd62;
	ld.global.f64 	%fd125, [%rd63];
	add.f64 	%fd374, %fd124, %fd125;
	add.s32 	%r352, %r352, 2560;
$L__BB5_41:
	and.b32  	%r122, %r49, 3;
	setp.eq.s32 	%p14, %r122, 0;
	@%p14 bra 	$L__BB5_44;
	add.s32 	%r355, %r352, %r345;
	mul.hi.u32 	%r123, %r344, -858993459;
	cvt.u16.u32 	%rs1, %r123;
	shr.u16 	%rs2, %rs1, 9;
	add.s16 	%rs3, %rs2, 1;
	cvt.u32.u16 	%r124, %rs3;
	and.b32  	%r125, %r124, 3;
	neg.s32 	%r354, %r125;
$L__BB5_43:
	.pragma "nounroll";
	mul.wide.u32 	%rd64, %r355, 8;
	add.s64 	%rd65, %rd1, %rd64;
	ld.global.f64 	%fd126, [%rd65];
	add.f64 	%fd374, %fd374, %fd126;
	add.s32 	%r355, %r355, 640;
	add.s32 	%r354, %r354, 1;
	setp.ne.s32 	%p15, %r354, 0;
	@%p15 bra 	$L__BB5_43;
$L__BB5_44:
	// begin inline asm
	mov.u32 %r126, %laneid;
	// end inline asm
	mov.b64 	%rd66, %fd374;
	mov.b64 	{%r128, %r133}, %rd66;
	mov.b32 	%r134, 1;
	mov.b32 	%r175, 31;
	mov.b32 	%r176, -1;
	// begin inline asm
	shfl.sync.down.b32 %r127, %r128, %r134, %r175, %r176;
	// end inline asm
	// begin inline asm
	shfl.sync.down.b32 %r132, %r133, %r134, %r175, %r176;
	// end inline asm
	mov.b64 	%rd67, {%r127, %r132};
	mov.b64 	%fd127, %rd67;
	setp.gt.s32 	%p16, %r126, 30;
	add.f64 	%fd128, %fd374, %fd127;
	selp.f64 	%fd129, %fd374, %fd128, %p16;
	mov.b64 	%rd68, %fd129;
	mov.b64 	{%r138, %r143}, %rd68;
	mov.b32 	%r144, 2;
	// begin inline asm
	shfl.sync.down.b32 %r137, %r138, %r144, %r175, %r176;
	// end inline asm
	// begin inline asm
	shfl.sync.down.b32 %r142, %r143, %r144, %r175, %r176;
	// end inline asm
	mov.b64 	%rd69, {%r137, %r142};
	mov.b64 	%fd130, %rd69;
	setp.gt.s32 	%p17, %r126, 29;
	add.f64 	%fd131, %fd129, %fd130;
	selp.f64 	%fd132, %fd129, %fd131, %p17;
	mov.b64 	%rd70, %fd132;
	mov.b64 	{%r148, %r153}, %rd70;
	mov.b32 	%r154, 4;
	// begin inline asm
	shfl.sync.down.b32 %r147, %r148, %r154, %r175, %r176;
	// end inline asm
	// begin inline asm
	shfl.sync.down.b32 %r152, %r153, %r154, %r175, %r176;
	// end inline asm
	mov.b64 	%rd71, {%r147, %r152};
	mov.b64 	%fd133, %rd71;
	setp.gt.s32 	%p18, %r126, 27;
	add.f64 	%fd134, %fd132, %fd133;
	selp.f64 	%fd135, %fd132, %fd134, %p18;
	mov.b64 	%rd72, %fd135;
	mov.b64 	{%r158, %r163}, %rd72;
	mov.b32 	%r164, 8;
	// begin inline asm
	shfl.sync.down.b32 %r157, %r158, %r164, %r175, %r176;
	// end inline asm
	// begin inline asm
	shfl.sync.down.b32 %r162, %r163, %r164, %r175, %r176;
	// end inline asm
	mov.b64 	%rd73, {%r157, %r162};
	mov.b64 	%fd136, %rd73;
	setp.gt.s32 	%p19, %r126, 23;
	add.f64 	%fd137, %fd135, %fd136;
	selp.f64 	%fd138, %fd135, %fd137, %p19;
	mov.b64 	%rd74, %fd138;
	mov.b64 	{%r168, %r173}, %rd74;
	mov.b32 	%r174, 16;
	// begin inline asm
	shfl.sync.down.b32 %r167, %r168, %r174, %r175, %r176;
	// end inline asm
	// begin inline asm
	shfl.sync.down.b32 %r172, %r173, %r174, %r175, %r176;
	// end inline asm
	mov.b64 	%rd75, {%r167, %r172};
	mov.b64 	%fd139, %rd75;
	setp.gt.s32 	%p20, %r126, 15;
	add.f64 	%fd37, %fd138, %fd139;
	selp.f64 	%fd375, %fd138, %fd37, %p20;
	setp.ne.s32 	%p21, %r126, 0;
	@%p21 bra 	$L__BB5_46;
	shr.u32 	%r177, %r35, 2;
	and.b32  	%r178, %r177, 248;
	mov.u32 	%r179, _ZZN3cub18CUB_300001_SM_10006detail6reduce18DeviceReduceKernelINS2_10policy_hubIdjN4cuda3std3__44plusIdEEE10Policy1000EN6thrust24THRUST_300001_SM_1000_NS6detail15normal_iteratorINSD_10device_ptrIdEEEEjS9_dNS7_10__identityEEEvT0_PT3_T1_NS0_13GridEvenShareISN_EET2_T4_E12temp_storage;
	add.s32 	%r180, %r179, %r178;
	st.shared.f64 	[%r180+24], %fd37;
$L__BB5_46:
	bar.sync 	0;
	setp.ne.s32 	%p22, %r35, 0;
	@%p22 bra 	$L__BB5_48;
	ld.shared.f64 	%fd140, [_ZZN3cub18CUB_300001_SM_10006detail6reduce18DeviceReduceKernelINS2_10policy_hubIdjN4cuda3std3__44plusIdEEE10Policy1000EN6thrust24THRUST_300001_SM_1000_NS6detail15normal_iteratorINSD_10device_ptrIdEEEEjS9_dNS7_10__identityEEEvT0_PT3_T1_NS0_13GridEvenShareISN_EET2_T4_E12temp_storage+32];
	add.f64 	%fd141, %fd375, %fd140;
	ld.shared.f64 	%fd142, [_ZZN3cub18CUB_300001_SM_10006detail6reduce18DeviceReduceKernelINS2_10policy_hubIdjN4cuda3std3__44plusIdEEE10Policy1000EN6thrust24THRUST_300001_SM_1000_NS6detail15normal_iteratorINSD_10device_ptrIdEEEEjS9_dNS7_10__identityEEEvT0_PT3_T1_NS0_13GridEvenShareISN_EET2_T4_E12temp_storage+40];
	add.f64 	%fd143, %fd141, %fd142;
	ld.shared.f64 	%fd144, [_ZZN3cub18CUB_300001_SM_10006detail6reduce18DeviceReduceKernelINS2_10policy_hubIdjN4cuda3std3__44plusIdEEE10Policy1000EN6thrust24THRUST_300001_SM_1000_NS6detail15normal_iteratorINSD_10device_ptrIdEEEEjS9_dNS7_10__identityEEEvT0_PT3_T1_NS0_13GridEvenShareISN_EET2_T4_E12temp_storage+48];
	add.f64 	%fd145, %fd143, %fd144;
	ld.shared.f64 	%fd146, [_ZZN3cub18CUB_300001_SM_10006detail6reduce18DeviceReduceKernelINS2_10policy_hubIdjN4cuda3std3__44plusIdEEE10Policy1000EN6thrust24THRUST_300001_SM_1000_NS6detail15normal_iteratorINSD_10device_ptrIdEEEEjS9_dNS7_10__identityEEEvT0_PT3_T1_NS0_13GridEvenShareISN_EET2_T4_E12temp_storage+56];
	add.f64 	%fd147, %fd145, %fd146;
	ld.shared.f64 	%fd148, [_ZZN3cub18CUB_300001_SM_10006detail6reduce18DeviceReduceKernelINS2_10policy_hubIdjN4cuda3std3__44plusIdEEE10Policy1000EN6thrust24THRUST_300001_SM_1000_NS6detail15normal_iteratorINSD_10device_ptrIdEEEEjS9_dNS7_10__identityEEEvT0_PT3_T1_NS0_13GridEvenShareISN_EET2_T4_E12temp_storage+64];
	add.f64 	%fd149, %fd147, %fd148;
	ld.shared.f64 	%fd150, [_ZZN3cub18CUB_300001_SM_10006detail6reduce18DeviceReduceKernelINS2_10policy_hubIdjN4cuda3std3__44plusIdEEE10Policy1000EN6thrust24THRUST_300001_SM_1000_NS6detail15normal_iteratorINSD_10device_ptrIdEEEEjS9_dNS7_10__identityEEEvT0_PT3_T1_NS0_13GridEvenShareISN_EET2_T4_E12temp_storage+72];
	add.f64 	%fd151, %fd149, %fd150;
	ld.shared.f64 	%fd152, [_ZZN3cub18CUB_300001_SM_10006detail6reduce18DeviceReduceKernelINS2_10policy_hubIdjN4cuda3std3__44plusIdEEE10Policy1000EN6thrust24THRUST_300001_SM_1000_NS6detail15normal_iteratorINSD_10device_ptrIdEEEEjS9_dNS7_10__identityEEEvT0_PT3_T1_NS0_13GridEvenShareISN_EET2_T4_E12temp_storage+80];
	add.f64 	%fd153, %fd151, %fd152;
	ld.shared.f64 	%fd154, [_ZZN3cub18CUB_300001_SM_10006detail6reduce18DeviceReduceKernelINS2_10policy_hubIdjN4cuda3std3__44plusIdEEE10Policy1000EN6thrust24THRUST_300001_SM_1000_NS6detail15normal_iteratorINSD_10device_ptrIdEEEEjS9_dNS7_10__identityEEEvT0_PT3_T1_NS0_13GridEvenShareISN_EET2_T4_E12temp_storage+88];
	add.f64 	%fd155, %fd153, %fd154;
	ld.shared.f64 	%fd156, [_ZZN3cub18CUB_300001_SM_10006detail6reduce18DeviceReduceKernelINS2_10policy_hubIdjN4cuda3std3__44plusIdEEE10Policy1000EN6thrust24THRUST_300001_SM_1000_NS6detail15normal_iteratorINSD_10device_ptrIdEEEEjS9_dNS7_10__identityEEEvT0_PT3_T1_NS0_13GridEvenShareISN_EET2_T4_E12temp_storage+96];
	add.f64 	%fd157, %fd155, %fd156;
	ld.shared.f64 	%fd158, [_ZZN3cub18CUB_300001_SM_10006detail6reduce18DeviceReduceKernelINS2_10policy_hubIdjN4cuda3std3__44plusIdEEE10Policy1000EN6thrust24THRUST_300001_SM_1000_NS6detail15normal_iteratorINSD_10device_ptrIdEEEEjS9_dNS7_10__identityEEEvT0_PT3_T1_NS0_13GridEvenShareISN_EET2_T4_E12temp_storage+104];
	add.f64 	%fd159, %fd157, %fd158;
	ld.shared.f64 	%fd160, [_ZZN3cub18CUB_300001_SM_10006detail6reduce18DeviceReduceKernelINS2_10policy_hubIdjN4cuda3std3__44plusIdEEE10Policy1000EN6thrust24THRUST_300001_SM_1000_NS6detail15normal_iteratorINSD_10device_ptrIdEEEEjS9_dNS7_10__identityEEEvT0_PT3_T1_NS0_13GridEvenShareISN_EET2_T4_E12temp_storage+112];
	add.f64 	%fd161, %fd159, %fd160;
	ld.shared.f64 	%fd162, [_ZZN3cub18CUB_300001_SM_10006detail6reduce18DeviceReduceKernelINS2_10policy_hubIdjN4cuda3std3__44plusIdEEE10Policy1000EN6thrust24THRUST_300001_SM_1000_NS6detail15normal_iteratorINSD_10device_ptrIdEEEEjS9_dNS7_10__identityEEEvT0_PT3_T1_NS0_13GridEvenShareISN_EET2_T4_E12temp_storage+120];
	add.f64 	%fd163, %fd161, %fd162;
	ld.shared.f64 	%fd164, [_ZZN3cub18CUB_300001_SM_10006detail6reduce18DeviceReduceKernelINS2_10policy_hubIdjN4cuda3std3__44plusIdEEE10Policy1000EN6thrust24THRUST_300001_SM_1000_NS6detail15normal_iteratorINSD_10device_ptrIdEEEEjS9_dNS7_10__identityEEEvT0_PT3_T1_NS0_13GridEvenShareISN_EET2_T4_E12temp_storage+128];
	add.f64 	%fd165, %fd163, %fd164;
	ld.shared.f64 	%fd166, [_ZZN3cub18CUB_300001_SM_10006detail6reduce18DeviceReduceKernelINS2_10policy_hubIdjN4cuda3std3__44plusIdEEE10Policy1000EN6thrust24THRUST_300001_SM_1000_NS6detail15normal_iteratorINSD_10device_ptrIdEEEEjS9_dNS7_10__identityEEEvT0_PT3_T1_NS0_13GridEvenShareISN_EET2_T4_E12temp_storage+136];
	add.f64 	%fd167, %fd165, %fd166;
	ld.shared.f64 	%fd168, [_ZZN3cub18CUB_300001_SM_10006detail6reduce18DeviceReduceKernelINS2_10policy_hubIdjN4cuda3std3__44plusIdEEE10Policy1000EN6thrust24THRUST_300001_SM_1000_NS6detail15normal_iteratorINSD_10device_ptrIdEEEEjS9_dNS7_10__identityEEEvT0_PT3_T1_NS0_13GridEvenShareISN_EET2_T4_E12temp_storage+144];
	add.f64 	%fd169, %fd167, %fd168;
	ld.shared.f64 	%fd170, [_ZZN3cub18CUB_300001_SM_10006detail6reduce18DeviceReduceKernelINS2_10policy_hubIdjN4cuda3std3__44plusIdEEE10Policy1000EN6thrust24THRUST_300001_SM_1000_NS6detail15normal_iteratorINSD_10device_ptrIdEEEEjS9_dNS7_10__identityEEEvT0_PT3_T1_NS0_13GridEvenShareISN_EET2_T4_E12temp_storage+152];
	add.f64 	%fd171, %fd169, %fd170;
	ld.shared.f64 	%fd172, [_ZZN3cub18CUB_300001_SM_10006detail6reduce18DeviceReduceKernelINS2_10policy_hubIdjN4cuda3std3__44plusIdEEE10Policy1000EN6thrust24THRUST_300001_SM_1000_NS6detail15normal_iteratorINSD_10device_ptrIdEEEEjS9_dNS7_10__identityEEEvT0_PT3_T1_NS0_13GridEvenShareISN_EET2_T4_E12temp_storage+160];
	add.f64 	%fd173, %fd171, %fd172;
	ld.shared.f64 	%fd174, [_ZZN3cub18CUB_300001_SM_10006detail6reduce18DeviceReduceKernelINS2_10policy_hubIdjN4cuda3std3__44plusIdEEE10Policy1000EN6thrust24THRUST_300001_SM_1000_NS6detail15normal_iteratorINSD_10device_ptrIdEEEEjS9_dNS7_10__identityEEEvT0_PT3_T1_NS0_13GridEvenShareISN_EET2_T4_E12temp_storage+168];
	add.f64 	%fd175, %fd173, %fd174;
	ld.shared.f64 	%fd176, [_ZZN3cub18CUB_300001_SM_10006detail6reduce18DeviceReduceKernelINS2_10policy_hubIdjN4cuda3std3__44plusIdEEE10Policy1000EN6thrust24THRUST_300001_SM_1000_NS6detail15normal_iteratorINSD_10device_ptrIdEEEEjS9_dNS7_10__identityEEEvT0_PT3_T1_NS0_13GridEvenShareISN_EET2_T4_E12temp_storage+176];
	add.f64 	%fd375, %fd175, %fd176;
$L__BB5_48:
	mov.u32 	%r333, %tid.x;
	setp.ne.s32 	%p68, %r333, 0;
	@%p68 bra 	$L__BB5_50;
	ld.param.u64 	%rd159, [_ZN3cub18CUB_300001_SM_10006detail6reduce18DeviceReduceKernelINS2_10policy_hubIdjN4cuda3std3__44plusIdEEE10Policy1000EN6thrust24THRUST_300001_SM_1000_NS6detail15normal_iteratorINSD_10device_ptrIdEEEEjS9_dNS7_10__identityEEEvT0_PT3_T1_NS0_13GridEvenShareISN_EET2_T4__param_1];
	cvta.to.global.u64 	%rd156, %rd159;
	mul.wide.u32 	%rd157, %r3, 8;
	add.s64 	%rd158, %rd156, %rd157;
	st.global.f64 	[%rd158], %fd375;
$L__BB5_50:
	ret;

}
	// .globl	_ZN3cub18CUB_300001_SM_10006detail6reduce28DeviceReduceSingleTileKernelINS2_10policy_hubIdjN4cuda3std3__44plusIdEEE10Policy1000EPdSC_iS9_ddNS7_10__identityEEEvT0_T1_T2_T3_T4_T6_
.visible .entry _ZN3cub18CUB_300001_SM_10006detail6reduce28DeviceReduceSingleTileKernelINS2_10policy_hubIdjN4cuda3std3__44plusIdEEE10Policy1000EPdSC_iS9_ddNS7_10__identityEEEvT0_T1_T2_T3_T4_T6_(
	.param .u64 .ptr .align 1 _ZN3cub18CUB_300001_SM_10006detail6reduce28DeviceReduceSingleTileKernelINS2_10policy_hubIdjN4cuda3std3__44plusIdEEE10Policy1000EPdSC_iS9_ddNS7_10__identityEEEvT0_T1_T2_T3_T4_T6__param_0,
	.param .u64 .ptr .align 1 _ZN3cub18CUB_300001_SM_10006detail6reduce28DeviceReduceSingleTileKernelINS2_10policy_hubIdjN4cuda3std3__44plusIdEEE10Policy1000EPdSC_iS9_ddNS7_10__identityEEEvT0_T1_T2_T3_T4_T6__param_1,
	.param .u32 _ZN3cub18CUB_300001_SM_10006detail6reduce28DeviceReduceSingleTileKernelINS2_10policy_hubIdjN4cuda3std3__44plusIdEEE10Policy1000EPdSC_iS9_ddNS7_10__identityEEEvT0_T1_T2_T3_T4_T6__param_2,
	.param .align 1 .b8 _ZN3cub18CUB_300001_SM_10006detail6reduce28DeviceReduceSingleTileKernelINS2_10policy_hubIdjN4cuda3std3__44plusIdEEE10Policy1000EPdSC_iS9_ddNS7_10__identityEEEvT0_T1_T2_T3_T4_T6__param_3[1],
	.param .f64 _ZN3cub18CUB_300001_SM_10006detail6reduce28DeviceReduceSingleTileKernelINS2_10policy_hubIdjN4cuda3std3__44plusIdEEE10Policy1000EPdSC_iS9_ddNS7_10__identityEEEvT0_T1_T2_T3_T4_T6__param_4,
	.param .align 1 .b8 _ZN3cub18CUB_300001_SM_10006detail6reduce28DeviceReduceSingleTileKernelINS2_10policy_hubIdjN4cuda3std3__44plusIdEEE10Policy1000EPdSC_iS9_ddNS7_10__identityEEEvT0_T1_T2_T3_T4_T6__param_5[1]
)
.maxntid 640
.minnctapersm 1
{
	.reg .pred 	%p<62>;
	.reg .b32 	%r<239>;
	.reg .b64 	%rd<109>;
	.reg .b64 	%fd<264>;
	// demoted variable
	.shared .align 8 .b8 _ZZN3cub18CUB_300001_SM_10006detail6reduce28DeviceReduceSingleTileKernelINS2_10policy_hubIdjN4cuda3std3__44plusIdEEE10Policy1000EPdSC_iS9_ddNS7_10__identityEEEvT0_T1_T2_T3_T4_T6_E12temp_storage[192];
	ld.param.u64 	%rd9, [_ZN3cub18CUB_300001_SM_10006detail6reduce28DeviceReduceSingleTileKernelINS2_10policy_hubIdjN4cuda3std3__44plusIdEEE10Policy1000EPdSC_iS9_ddNS7_10__identityEEEvT0_T1_T2_T3_T4_T6__param_0];
	ld.param.u64 	%rd10, [_ZN3cub18CUB_300001_SM_10006detail6reduce28DeviceReduceSingleTileKernelINS2_10policy_hubIdjN4cuda3std3__44plusIdEEE10Policy1000EPdSC_iS9_ddNS7_10__identityEEEvT0_T1_T2_T3_T4_T6__param_1];
	ld.param.u32 	%r36, [_ZN3cub18CUB_300001_SM_10006detail6reduce28DeviceReduceSingleTileKernelINS2_10policy_hubIdjN4cuda3std3__44plusIdEEE10Policy1000EPdSC_iS9_ddNS7_10__identityEEEvT0_T1_T2_T3_T4_T6__param_2];
	ld.param.f64 	%fd30, [_ZN3cub18CUB_300001_SM_10006detail6reduce28DeviceReduceSingleTileKernelINS2_10policy_hubIdjN4cuda3std3__44plusIdEEE10Policy1000EPdSC_iS9_ddNS7_10__identityEEEvT0_T1_T2_T3_T4_T6__param_4];
	cvta.to.global.u64 	%rd1, %rd10;
	setp.ne.s32 	%p1, %r36, 0;
	@%p1 bra 	$L__BB6_3;
	mov.u32 	%r225, %tid.x;
	setp.ne.s32 	%p61, %r225, 0;
	@%p61 bra 	$L__BB6_39;
	st.global.f64 	[%rd1], %fd30;
	bra.uni 	$L__BB6_39;
$L__BB6_3:
	setp.gt.s32 	%p2, %r36, 5119;
	@%p2 bra 	$L__BB6_21;
	mov.u32 	%r1, %tid.x;
	setp.ge.s32 	%p19, %r1, %r36;
	mov.f64 	%fd255, 0d0000000000000000;
	mov.u32 	%r229, %r1;
	@%p19 bra 	$L__BB6_6;
	mul.wide.u32 	%rd74, %r1, 8;
	add.s64 	%rd73, %rd9, %rd74;
	// begin inline asm
	ld.global.nc.u64 %rd72, [%rd73];
	// end inline asm
	mov.b64 	%fd255, %rd72;
	add.s32 	%r229, %r1, 640;
$L__BB6_6:
	setp.ge.s32 	%p20, %r229, %r36;
	@%p20 bra 	$L__BB6_12;
	not.b32 	%r101, %r229;
	add.s32 	%r4, %r36, %r101;
	mul.hi.u32 	%r102, %r4, -858993459;
	shr.u32 	%r103, %r102, 9;
	add.s32 	%r5, %r103, 1;
	and.b32  	%r104, %r103, 3;
	setp.eq.s32 	%p21, %r104, 3;
	@%p21 bra 	$L__BB6_10;
	mul.wide.u32 	%rd75, %r229, 8;
	add.s64 	%rd107, %rd9, %rd75;
	and.b32  	%r105, %r5, 3;
	neg.s32 	%r227, %r105;
$L__BB6_9:
	.pragma "nounroll";
	// begin inline asm
	ld.global.nc.u64 %rd76, [%rd107];
	// end inline asm
	mov.b64 	%fd121, %rd76;
	add.f64 	%fd255, %fd255, %fd121;
	add.s32 	%r229, %r229, 640;
	add.s64 	%rd107, %rd107, 5120;
	add.s32 	%r227, %r227, 1;
	setp.ne.s32 	%p22, %r227, 0;
	@%p22 bra 	$L__BB6_9;
$L__BB6_10:
	setp.lt.u32 	%p23, %r4, 1920;
	@%p23 bra 	$L__BB6_12;
$L__BB6_11:
	mul.wide.s32 	%rd86, %r229, 8;
	add.s64 	%rd79, %rd9, %rd86;
	// begin inline asm
	ld.global.nc.u64 %rd78, [%rd79];
	// end inline asm
	mov.b64 	%fd122, %rd78;
	add.f64 	%fd123, %fd255, %fd122;
	add.s64 	%rd81, %rd79, 5120;
	// begin inline asm
	ld.global.nc.u64 %rd80, [%rd81];
	// end inline asm
	mov.b64 	%fd124, %rd80;
	add.f64 	%fd125, %fd123, %fd124;
	add.s64 	%rd83, %rd79, 10240;
	// begin inline asm
	ld.global.nc.u64 %rd82, [%rd83];
	// end inline asm
	mov.b64 	%fd126, %rd82;
	add.f64 	%fd127, %fd125, %fd126;
	add.s64 	%rd85, %rd79, 15360;
	// begin inline asm
	ld.global.nc.u64 %rd84, [%rd85];
	// end inline asm
	mov.b64 	%fd128, %rd84;
	add.f64 	%fd255, %fd127, %fd128;
	add.s32 	%r229, %r229, 2560;
	setp.lt.s32 	%p24, %r229, %r36;
	@%p24 bra 	$L__BB6_11;
$L__BB6_12:
	setp.lt.s32 	%p25, %r36, 640;
	@%p25 bra 	$L__BB6_17;
	// begin inline asm
	mov.u32 %r169, %laneid;
	// end inline asm
	mov.b64 	%rd97, %fd255;
	mov.b64 	{%r171, %r176}, %rd97;
	mov.b32 	%r177, 1;
	mov.b32 	%r218, 31;
	mov.b32 	%r219, -1;
	// begin inline asm
	shfl.sync.down.b32 %r170, %r171, %r177, %r218, %r219;
	// end inline asm
	// begin inline asm
	shfl.sync.down.b32 %r175, %r176, %r177, %r218, %r219;
	// end inline asm
	mov.b64 	%rd98, {%r170, %r175};
	mov.b64 	%fd199, %rd98;
	setp.gt.s32 	%p53, %r169, 30;
	add.f64 	%fd200, %fd255, %fd199;
	selp.f64 	%fd201, %fd255, %fd200, %p53;
	mov.b64 	%rd99, %fd201;
	mov.b64 	{%r181, %r186}, %rd99;
	mov.b32 	%r187, 2;
	// begin inline asm
	shfl.sync.down.b32 %r180, %r181, %r187, %r218, %r219;
	// end inline asm
	// begin inline asm
	shfl.sync.down.b32 %r185, %r186, %r187, %r218, %r219;
	// end inline asm
	mov.b64 	%rd100, {%r180, %r185};
	mov.b64 	%fd202, %rd100;
	setp.gt.s32 	%p54, %r169, 29;
	add.f64 	%fd203, %fd201, %fd202;
	selp.f64 	%fd204, %fd201, %fd203, %p54;
	mov.b64 	%rd101, %fd204;
	mov.b64 	{%r191, %r196}, %rd101;
	mov.b32 	%r197, 4;
	// begin inline asm
	shfl.sync.down.b32 %r190, %r191, %r197, %r218, %r219;
	// end inline asm
	// begin inline asm
	shfl.sync.down.b32 %r195, %r196, %r197, %r218, %r219;
	// end inline asm
	mov.b64 	%rd102, {%r190, %r195};
	mov.b64 	%fd205, %rd102;
	setp.gt.s32 	%p55, %r169, 27;
	add.f64 	%fd206, %fd204, %fd205;
	selp.f64 	%fd207, %fd204, %fd206, %p55;
	mov.b64 	%rd103, %fd207;
	mov.b64 	{%r201, %r206}, %rd103;
	mov.b32 	%r207, 8;
	// begin inline asm
	shfl.sync.down.b32 %r200, %r201, %r207, %r218, %r219;
	// end inline asm
	// begin inline asm
	shfl.sync.down.b32 %r205, %r206, %r207, %r218, %r219;
	// end inline asm
	mov.b64 	%rd104, {%r200, %r205};
	mov.b64 	%fd208, %rd104;
	setp.gt.s32 	%p56, %r169, 23;
	add.f64 	%fd209, %fd207, %fd208;
	selp.f64 	%fd210, %fd207, %fd209, %p56;
	mov.b64 	%rd105, %fd210;
	mov.b64 	{%r211, %r216}, %rd105;
	mov.b32 	%r217, 16;
	// begin inline asm
	shfl.sync.down.b32 %r210, %r211, %r217, %r218, %r219;
	// end inline asm
	// begin inline asm
	shfl.sync.down.b32 %r215, %r216, %r217, %r218, %r219;
	// end inline asm
	mov.b64 	%rd106, {%r210, %r215};
	mov.b64 	%fd211, %rd106;
	setp.gt.s32 	%p57, %r169, 15;
	add.f64 	%fd10, %fd210, %fd211;
	selp.f64 	%fd263, %fd210, %fd10, %p57;
	setp.ne.s32 	%p58, %r169, 0;
	@%p58 bra 	$L__BB6_15;
	shr.u32 	%r220, %r1, 2;
	and.b32  	%r221, %r220, 248;
	mov.u32 	%r222, _ZZN3cub18CUB_300001_SM_10006detail6reduce28DeviceReduceSingleTileKernelINS2_10policy_hubIdjN4cuda3std3__44plusIdEEE10Policy1000EPdSC_iS9_ddNS7_10__identityEEEvT0_T1_T2_T3_T4_T6_E12temp_storage;
	add.s32 	%r223, %r222, %r221;
	st.shared.f64 	[%r223+24], %fd10;
$L__BB6_15:
	bar.sync 	0;
	setp.ne.s32 	%p59, %r1, 0;
	@%p59 bra 	$L__BB6_37;
	ld.shared.f64 	%fd212, [_ZZN3cub18CUB_300001_SM_10006detail6reduce28DeviceReduceSingleTileKernelINS2_10policy_hubIdjN4cuda3std3__44plusIdEEE10Policy1000EPdSC_iS9_ddNS7_10__identityEEEvT0_T1_T2_T3_T4_T6_E12temp_storage+32];
	add.f64 	%fd213, %fd263, %fd212;
	ld.shared.f64 	%fd214, [_ZZN3cub18CUB_300001_SM_10006detail6reduce28DeviceReduceSingleTileKernelINS2_10policy_hubIdjN4cuda3std3__44plusIdEEE10Policy1000EPdSC_iS9_ddNS7_10__identityEEEvT0_T1_T2_T3_T4_T6_E12temp_storage+40];
	add.f64 	%fd215, %fd213, %fd214;
	ld.shared.f64 	%fd216, [_ZZN3cub18CUB_300001_SM_10006detail6reduce28DeviceReduceSingleTileKernelINS2_10policy_hubIdjN4cuda3std3__44plusIdEEE10Policy1000EPdSC_iS9_ddNS7_10__identityEEEvT0_T1_T2_T3_T4_T6_E12temp_storage+48];
	add.f64 	%fd217, %fd215, %fd216;
	ld.shared.f64 	%fd218, [_ZZN3cub18CUB_300001_SM_10006detail6reduce28DeviceReduceSingleTileKernelINS2_10policy_hubIdjN4cuda3std3__44plusIdEEE10Policy1000EPdSC_iS9_ddNS7_10__identityEEEvT0_T1_T2_T3_T4_T6_E12temp_storage+56];
	add.f64 	%fd219, %fd217, %fd218;
	ld.shared.f64 	%fd220, [_ZZN3cub18CUB_300001_SM_10006detail6reduce28DeviceReduceSingleTileKernelINS2_10policy_hubIdjN4cuda3std3__44plusIdEEE10Policy1000EPdSC_iS9_ddNS7_10__identityEEEvT0_T1_T2_T3_T4_T6_E12temp_storage+64];
	add.f64 	%fd221, %fd219, %fd220;
	ld.shared.f64 	%fd222, [_ZZN3cub18CUB_300001_SM_10006detail6reduce28DeviceReduceSingleTileKernelINS2_10policy_hubIdjN4cuda3std3__44plusIdEEE10Policy1000EPdSC_iS9_ddNS7_10__identityEEEvT0_T1_T2_T3_T4_T6_E12temp_storage+72];
	add.f64 	%fd223, %fd221, %fd222;
	ld.shared.f64 	%fd224, [_ZZN3cub18CUB_300001_SM_10006detail6reduce28DeviceReduceSingleTileKernelINS2_10policy_hubIdjN4cuda3std3__44plusIdEEE10Policy1000EPdSC_iS9_ddNS7_10__identityEEEvT0_T1_T2_T3_T4_T6_E12temp_storage+80];
	add.f64 	%fd225, %fd223, %fd224;
	ld.shared.f64 	%fd226, [_ZZN3cub18CUB_300001_SM_10006detail6reduce28DeviceReduceSingleTileKernelINS2_10policy_hubIdjN4cuda3std3__44plusIdEEE10Policy1000EPdSC_iS9_ddNS7_10__identityEEEvT0_T1_T2_T3_T4_T6_E12temp_storage+88];
	add.f64 	%fd227, %fd225, %fd226;
	ld.shared.f64 	%fd228, [_ZZN3cub18CUB_300001_SM_10006detail6reduce28DeviceReduceSingleTileKernelINS2_10policy_hubIdjN4cuda3std3__44plusIdEEE10Policy1000EPdSC_iS9_ddNS7_10__identityEEEvT0_T1_T2_T3_T4_T6_E12temp_storage+96];
	add.f64 	%fd229, %fd227, %fd228;
	ld.shared.f64 	%fd230, [_ZZN3cub18CUB_300001_SM_10006detail6reduce28DeviceReduceSingleTileKernelINS2_10policy_hubIdjN4cuda3std3__44plusIdEEE10Policy1000EPdSC_iS9_ddNS7_10__identityEEEvT0_T1_T2_T3_T4_T6_E12temp_storage+104];
	add.f64 	%fd231, %fd229, %fd230;
	ld.shared.f64 	%fd232, [_ZZN3cub18CUB_300001_SM_10006detail6reduce28DeviceReduceSingleTileKernelINS2_10policy_hubIdjN4cuda3std3__44plusIdEEE10Policy1000EPdSC_iS9_ddNS7_10__identityEEEvT0_T1_T2_T3_T4_T6_E12temp_storage+112];
	add.f64 	%fd233, %fd231, %fd232;
	ld.shared.f64 	%fd234, [_ZZN3cub18CUB_300001_SM_10006detail6reduce28DeviceReduceSingleTileKernelINS2_10policy_hubIdjN4cuda3std3__44plusIdEEE10Policy1000EPdSC_iS9_ddNS7_10__identityEEEvT0_T1_T2_T3_T4_T6_E12temp_storage+120];
	add.f64 	%fd235, %fd233, %fd234;
	ld.shared.f64 	%fd236, [_ZZN3cub18CUB_300001_SM_10006detail6reduce28DeviceReduceSingleTileKernelINS2_10policy_hubIdjN4cuda3std3__44plusIdEEE10Policy1000EPdSC_iS9_ddNS7_10__identityEEEvT0_T1_T2_T3_T4_T6_E12temp_storage+128];
	add.f64 	%fd237, %fd235, %fd236;
	ld.shared.f64 	%fd238, [_ZZN3cub18CUB_300001_SM_10006detail6reduce28DeviceReduceSingleTileKernelINS2_10policy_hubIdjN4cuda3std3__44plusIdEEE10Policy1000EPdSC_iS9_ddNS7_10__identityEEEvT0_T1_T2_T3_T4_T6_E12temp_storage+136];
	add.f64 	%fd239, %fd237, %fd238;
	ld.shared.f64 	%fd240, [_ZZN3cub18CUB_300001_SM_10006detail6reduce28DeviceReduceSingleTileKernelINS2_10policy_hubIdjN4cuda3std3__44plusIdEEE10Policy1000EPdSC_iS9_ddNS7_10__identityEEEvT0_T1_T2_T3_T4_T6_E12temp_storage+144];
	add.f64 	%fd241, %fd239, %fd240;
	ld.shared.f64 	%fd242, [_ZZN3cub18CUB_300001_SM_10006detail6reduce28DeviceReduceSingleTileKernelINS2_10policy_hubIdjN4cuda3std3__44plusIdEEE10Policy1000EPdSC_iS9_ddNS7_10__identityEEEvT0_T1_T2_T3_T4_T6_E12temp_storage+152];
	add.f64 	%fd243, %fd241, %fd242;
	ld.shared.f64 	%fd244, [_ZZN3cub18CUB_300001_SM_10006detail6reduce28DeviceReduceSingleTileKernelINS2_10policy_hubIdjN4cuda3std3__44plusIdEEE10Policy1000EPdSC_iS9_ddNS7_10__identityEEEvT0_T1_T2_T3_T4_T6_E12temp_storage+160];
	add.f64 	%fd245, %fd243, %fd244;
	ld.shared.f64 	%fd246, [_ZZN3cub18CUB_300001_SM_10006detail6reduce28DeviceReduceSingleTileKernelINS2_10policy_hubIdjN4cuda3std3__44plusIdEEE10Policy1000EPdSC_iS9_ddNS7_10__identityEEEvT0_T1_T2_T3_T4_T6_E12temp_storage+168];
	add.f64 	%fd247, %fd245, %fd246;
	ld.shared.f64 	%fd248, [_ZZN3cub18CUB_300001_SM_10006detail6reduce28DeviceReduceSingleTileKernelINS2_10policy_hubIdjN4cuda3std3__44plusIdEEE10Policy1000EPdSC_iS9_ddNS7_10__identityEEEvT0_T1_T2_T3_T4_T6_E12temp_storage+176];
	add.f64 	%fd263, %fd247, %fd248;
	bra.uni 	$L__BB6_37;
$L__BB6_17:
	// begin inline asm
	mov.u32 %r106, %laneid;
	// end inline asm
	and.b32  	%r157, %r1, 992;
	add.s32 	%r158, %r157, 32;
	setp.gt.s32 	%p26, %r158, %r36;
	not.b32 	%r159, %r157;
	add.s32 	%r160, %r36, %r159;
	selp.b32 	%r155, %r160, 31, %p26;
	mov.b64 	%rd87, %fd255;
	mov.b64 	{%r108, %r113}, %rd87;
	mov.b32 	%r114, 1;
	mov.b32 	%r156, -1;
	// begin inline asm
	shfl.sync.down.b32 %r107, %r108, %r114, %r155, %r156;
	// end inline asm
	// begin inline asm
	shfl.sync.down.b32 %r112, %r113, %r114, %r155, %r156;
	// end inline asm
	mov.b64 	%rd88, {%r107, %r112};
	mov.b64 	%fd129, %rd88;
	setp.lt.s32 	%p27, %r106, %r155;
	add.f64 	%fd130, %fd255, %fd129;
	selp.f64 	%fd131, %fd130, %fd255, %p27;
	mov.b64 	%rd89, %fd131;
	mov.b64 	{%r118, %r123}, %rd89;
	mov.b32 	%r124, 2;
	// begin inline asm
	shfl.sync.down.b32 %r117, %r118, %r124, %r155, %r156;
	// end inline asm
	// begin inline asm
	shfl.sync.down.b32 %r122, %r123, %r124, %r155, %r156;
	// end inline asm
	mov.b64 	%rd90, {%r117, %r122};
	mov.b64 	%fd132, %rd90;
	add.s32 	%r161, %r106, 2;
	setp.gt.s32 	%p28, %r161, %r155;
	add.f64 	%fd133, %fd131, %fd132;
	selp.f64 	%fd134, %fd131, %fd133, %p28;
	mov.b64 	%rd91, %fd134;
	mov.b64 	{%r128, %r133}, %rd91;
	mov.b32 	%r134, 4;
	// begin inline asm
	shfl.sync.down.b32 %r127, %r128, %r134, %r155, %r156;
	// end inline asm
	// begin inline asm
	shfl.sync.down.b32 %r132, %r133, %r134, %r155, %r156;
	// end inline asm
	mov.b64 	%rd92, {%r127, %r132};
	mov.b64 	%fd135, %rd92;
	add.s32 	%r162, %r106, 4;
	setp.gt.s32 	%p29, %r162, %r155;
	add.f64 	%fd136, %fd134, %fd135;
	selp.f64 	%fd137, %fd134, %fd136, %p29;
	mov.b64 	%rd93, %fd137;
	mov.b64 	{%r138, %r143}, %rd93;
	mov.b32 	%r144, 8;
	// begin inline asm
	shfl.sync.down.b32 %r137, %r138, %r144, %r155, %r156;
	// end inline asm
	// begin inline asm
	shfl.sync.down.b32 %r142, %r143, %r144, %r155, %r156;
	// end inline asm
	mov.b64 	%rd94, {%r137, %r142};
	mov.b64 	%fd138, %rd94;
	add.s32 	%r163, %r106, 8;
	setp.gt.s32 	%p30, %r163, %r155;
	add.f64 	%fd139, %fd137, %fd138;
	selp.f64 	%fd140, %fd137, %fd139, %p30;
	mov.b64 	%rd95, %fd140;
	mov.b64 	{%r148, %r153}, %rd95;
	mov.b32 	%r154, 16;
	// begin inline asm
	shfl.sync.down.b32 %r147, %r148, %r154, %r155, %r156;
	// end inline asm
	// begin inline asm
	shfl.sync.down.b32 %r152, %r153, %r154, %r155, %r156;
	// end inline asm
	mov.b64 	%rd96, {%r147, %r152};
	mov.b64 	%fd141, %rd96;
	add.s32 	%r164, %r106, 16;
	setp.gt.s32 	%p31, %r164, %r155;
	add.f64 	%fd142, %fd140, %fd141;
	selp.f64 	%fd263, %fd140, %fd142, %p31;
	setp.ne.s32 	%p32, %r106, 0;
	@%p32 bra 	$L__BB6_19;
	shr.u32 	%r165, %r1, 2;
	and.b32  	%r166, %r165, 248;
	mov.u32 	%r167, _ZZN3cub18CUB_300001_SM_10006detail6reduce28DeviceReduceSingleTileKernelINS2_10policy_hubIdjN4cuda3std3__44plusIdEEE10Policy1000EPdSC_iS9_ddNS7_10__identityEEEvT0_T1_T2_T3_T4_T6_E12temp_storage;
	add.s32 	%r168, %r167, %r166;
	st.shared.f64 	[%r168+24], %fd263;
$L__BB6_19:
	bar.sync 	0;
	setp.ne.s32 	%p33, %r1, 0;
	@%p33 bra 	$L__BB6_37;
	setp.gt.s32 	%p34, %r36, 32;
	ld.shared.f64 	%fd143, [_ZZN3cub18CUB_300001_SM_10006detail6reduce28DeviceReduceSingleTileKernelINS2_10policy_hubIdjN4cuda3std3__44plusIdEEE10Policy1000EPdSC_iS9_ddNS7_10__identityEEEvT0_T1_T2_T3_T4_T6_E12temp_storage+32];
	add.f64 	%fd144, %fd263, %fd143;
	selp.f64 	%fd145, %fd144, %fd263, %p34;
	setp.gt.s32 	%p35, %r36, 64;
	ld.shared.f64 	%fd146, [_ZZN3cub18CUB_300001_SM_10006detail6reduce28DeviceReduceSingleTileKernelINS2_10policy_hubIdjN4cuda3std3__44plusIdEEE10Policy1000EPdSC_iS9_ddNS7_10__identityEEEvT0_T1_T2_T3_T4_T6_E12temp_storage+40];
	add.f64 	%fd147, %fd146, %fd145;
	selp.f64 	%fd148, %fd147, %fd145, %p35;
	setp.gt.s32 	%p36, %r36, 96;
	ld.shared.f64 	%fd149, [_ZZN3cub18CUB_300001_SM_10006detail6reduce28DeviceReduceSingleTileKernelINS2_10policy_hubIdjN4cuda3std3__44plusIdEEE10Policy1000EPdSC_iS9_ddNS7_10__identityEEEvT0_T1_T2_T3_T4_T6_E12temp_storage+48];
	add.f64 	%fd150, %fd149, %fd148;
	selp.f64 	%fd151, %fd150, %fd148, %p36;
	setp.gt.s32 	%p37, %r36, 128;
	ld.shared.f64 	%fd152, [_ZZN3cub18CUB_300001_SM_10006detail6reduce28DeviceReduceSingleTileKernelINS2_10policy_hubIdjN4cuda3std3__44plusIdEEE10Policy1000EPdSC_iS9_ddNS7_10__identityEEEvT0_T1_T2_T3_T4_T6_E12temp_storage+56];
	add.f64 	%fd153, %fd152, %fd151;
	selp.f64 	%fd154, %fd153, %fd151, %p37;
	setp.gt.s32 	%p38, %r36, 160;
	ld.shared.f64 	%fd155, [_ZZN3cub18CUB_300001_SM_10006detail6reduce28DeviceReduceSingleTileKernelINS2_10policy_hubIdjN4cuda3std3__44plusIdEEE10Policy1000EPdSC_iS9_ddNS7_10__identityEEEvT0_T1_T2_T3_T4_T6_E12temp_storage+64];
	add.f64 	%fd156, %fd155, %fd154;
	selp.f64 	%fd157, %fd156, %fd154, %p38;
	setp.gt.s32 	%p39, %r36, 192;
	ld.shared.f64 	%fd158, [_ZZN3cub18CUB_300001_SM_10006detail6reduce28DeviceReduceSingleTileKernelINS2_10policy_hubIdjN4cuda3std3__44plusIdEEE10Policy1000EPdSC_iS9_ddNS7_10__identityEEEvT0_T1_T2_T3_T4_T6_E12temp_storage+72];
	add.f64 	%fd159, %fd158, %fd157;
	selp.f64 	%fd160, %fd159, %fd157, %p39;
	setp.gt.s32 	%p40, %r36, 224;
	ld.shared.f64 	%fd161, [_ZZN3cub18CUB_300001_SM_10006detail6reduce28DeviceReduceSingleTileKernelINS2_10policy_hubIdjN4cuda3std3__44plusIdEEE10Policy1000EPdSC_iS9_ddNS7_10__identityEEEvT0_T1_T2_T3_T4_T6_E12temp_storage+80];
	add.f64 	%fd162, %fd161, %fd160;
	selp.f64 	%fd163, %fd162, %fd160, %p40;
	setp.gt.s32 	%p41, %r36, 256;
	ld.shared.f64 	%fd164, [_ZZN3cub18CUB_300001_SM_10006detail6reduce28DeviceReduceSingleTileKernelINS2_10policy_hubIdjN4cuda3std3__44plusIdEEE10Policy1000EPdSC_iS9_ddNS7_10__identityEEEvT0_T1_T2_T3_T4_T6_E12temp_storage+88];
	add.f64 	%fd165, %fd164, %fd163;
	selp.f64 	%fd166, %fd165, %fd163, %p41;
	setp.gt.s32 	%p42, %r36, 288;
	ld.shared.f64 	%fd167, [_ZZN3cub18CUB_300001_SM_10006detail6reduce28DeviceReduceSingleTileKernelINS2_10policy_hubIdjN4cuda3std3__44plusIdEEE10Policy1000EPdSC_iS9_ddNS7_10__identityEEEvT0_T1_T2_T3_T4_T6_E12temp_storage+96];
	add.f64 	%fd168, %fd167, %fd166;
	selp.f64 	%fd169, %fd168, %fd166, %p42;
	setp.gt.s32 	%p43, %r36, 320;
	ld.shared.f64 	%fd170, [_ZZN3cub18CUB_300001_SM_10006detail6reduce28DeviceReduceSingleTileKernelINS2_10policy_hubIdjN4cuda3std3__44plusIdEEE10Policy1000EPdSC_iS9_ddNS7_10__identityEEEvT0_T1_T2_T3_T4_T6_E12temp_storage+104];
	add.f64 	%fd171, %fd170, %fd169;
	selp.f64 	%fd172, %fd171, %fd169, %p43;
	setp.gt.s32 	%p44, %r36, 352;
	ld.shared.f64 	%fd173, [_ZZN3cub18CUB_300001_SM_10006detail6reduce28DeviceReduceSingleTileKernelINS2_10policy_hubIdjN4cuda3std3__44plusIdEEE10Policy1000EPdSC_iS9_ddNS7_10__identityEEEvT0_T1_T2_T3_T4_T6_E12temp_storage+112];
	add.f64 	%fd174, %fd173, %fd172;
	selp.f64 	%fd175, %fd174, %fd172, %p44;
	setp.gt.s32 	%p45, %r36, 384;
	ld.shared.f64 	%fd176, [_ZZN3cub18CUB_300001_SM_10006detail6reduce28DeviceReduceSingleTileKernelINS2_10policy_hubIdjN4cuda3std3__44plusIdEEE10Policy1000EPdSC_iS9_ddNS7_10__identityEEEvT0_T1_T2_T3_T4_T6_E12temp_storage+120];
	add.f64 	%fd177, %fd176, %fd175;
	selp.f64 	%fd178, %fd177, %fd175, %p45;
	setp.gt.s32 	%p46, %r36, 416;
	ld.shared.f64 	%fd179, [_ZZN3cub18CUB_300001_SM_10006detail6reduce28DeviceReduceSingleTileKernelINS2_10policy_hubIdjN4cuda3std3__44plusIdEEE10Policy1000EPdSC_iS9_ddNS7_10__identityEEEvT0_T1_T2_T3_T4_T6_E12temp_storage+128];
	add.f64 	%fd180, %fd179, %fd178;
	selp.f64 	%fd181, %fd180, %fd178, %p46;
	setp.gt.s32 	%p47, %r36, 448;
	ld.shared.f64 	%fd182, [_ZZN3cub18CUB_300001_SM_10006detail6reduce28DeviceReduceSingleTileKernelINS2_10policy_hubIdjN4cuda3std3__44plusIdEEE10Policy1000EPdSC_iS9_ddNS7_10__identityEEEvT0_T1_T2_T3_T4_T6_E12temp_storage+136];
	add.f64 	%fd183, %fd182, %fd181;
	selp.f64 	%fd184, %fd183, %fd181, %p47;
	setp.gt.s32 	%p48, %r36, 480;
	ld.shared.f64 	%fd185, [_ZZN3cub18CUB_300001_SM_10006detail6reduce28DeviceReduceSingleTileKernelINS2_10policy_hubIdjN4cuda3std3__44plusIdEEE10Policy1000EPdSC_iS9_ddNS7_10__identityEEEvT0_T1_T2_T3_T4_T6_E12temp_storage+144];
	add.f64 	%fd186, %fd185, %fd184;
	selp.f64 	%fd187, %fd186, %fd184, %p48;
	setp.gt.s32 	%p49, %r36, 512;
	ld.shared.f64 	%fd188, [_ZZN3cub18CUB_300001_SM_10006detail6reduce28DeviceReduceSingleTileKernelINS2_10policy_hubIdjN4cuda3std3__44plusIdEEE10Policy1000EPdSC_iS9_ddNS7_10__identityEEEvT0_T1_T2_T3_T4_T6_E12temp_storage+152];
	add.f64 	%fd189, %fd188, %fd187;
	selp.f64 	%fd190, %fd189, %fd187, %p49;
	setp.gt.s32 	%p50, %r36, 544;
	ld.shared.f64 	%fd191, [_ZZN3cub18CUB_300001_SM_10006detail6reduce28DeviceReduceSingleTileKernelINS2_10policy_hubIdjN4cuda3std3__44plusIdEEE10Policy1000EPdSC_iS9_ddNS7_10__identityEEEvT0_T1_T2_T3_T4_T6_E12temp_storage+160];
	add.f64 	%fd192, %fd191, %fd190;
	selp.f64 	%fd193, %fd192, %fd190, %p50;
	setp.gt.s32 	%p51, %r36, 576;
	ld.shared.f64 	%fd194, [_ZZN3cub18CUB_300001_SM_10006detail6reduce28DeviceReduceSingleTileKernelINS2_10policy_hubIdjN4cuda3std3__44plusIdEEE10Policy1000EPdSC_iS9_ddNS7_10__identityEEEvT0_T1_T2_T3_T4_T6_E12temp_storage+168];
	add.f64 	%fd195, %fd194, %fd193;
	selp.f64 	%fd196, %fd195, %fd193, %p51;
	setp.gt.s32 	%p52, %r36, 608;
	ld.shared.f64 	%fd197, [_ZZN3cub18CUB_300001_SM_10006detail6reduce28DeviceReduceSingleTileKernelINS2_10policy_hubIdjN4cuda3std3__44plusIdEEE10Policy1000EPdSC_iS9_ddNS7_10__identityEEEvT0_T1_T2_T3_T4_T6_E12temp_storage+176];
	add.f64 	%fd198, %fd197, %fd196;
	selp.f64 	%fd263, %fd198, %fd196, %p52;
	bra.uni 	$L__BB6_37;
$L__BB6_21:
	mov.u32 	%r14, %tid.x;
	mul.wide.u32 	%rd27, %r14, 8;
	add.s64 	%rd12, %rd9, %rd27;
	// begin inline asm
	ld.global.nc.u64 %rd11, [%rd12];
	// end inline asm
	mov.b64 	%fd31, %rd11;
	add.s64 	%rd14, %rd12, 5120;
	// begin inline asm
	ld.global.nc.u64 %rd13, [%rd14];
	// end inline asm
	mov.b64 	%fd32, %rd13;
	add.s64 	%rd16, %rd12, 10240;
	// begin inline asm
	ld.global.nc.u64 %rd15, [%rd16];
	// end inline asm
	mov.b64 	%fd33, %rd15;
	add.s64 	%rd18, %rd12, 15360;
	// begin inline asm
	ld.global.nc.u64 %rd17, [%rd18];
	// end inline asm
	mov.b64 	%fd34, %rd17;
	add.s64 	%rd20, %rd12, 20480;
	// begin inline asm
	ld.global.nc.u64 %rd19, [%rd20];
	// end inline asm
	mov.b64 	%fd35, %rd19;
	add.s64 	%rd22, %rd12, 25600;
	// begin inline asm
	ld.global.nc.u64 %rd21, [%rd22];
	// end inline asm
	mov.b64 	%fd36, %rd21;
	add.s64 	%rd24, %rd12, 30720;
	// begin inline asm
	ld.global.nc.u64 %rd23, [%rd24];
	// end inline asm
	mov.b64 	%fd37, %rd23;
	add.s64 	%rd26, %rd12, 35840;
	// begin inline asm
	ld.global.nc.u64 %rd25, [%rd26];
	// end inline asm
	mov.b64 	%fd38, %rd25;
	add.f64 	%fd39, %fd31, %fd32;
	add.f64 	%fd40, %fd39, %fd33;
	add.f64 	%fd41, %fd40, %fd34;
	add.f64 	%fd42, %fd41, %fd35;
	add.f64 	%fd43, %fd42, %fd36;
	add.f64 	%fd44, %fd43, %fd37;
	add.f64 	%fd262, %fd44, %fd38;
	setp.lt.u32 	%p3, %r36, 10240;
	mov.b32 	%r232, 5120;
	@%p3 bra 	$L__BB6_25;
	add.s32 	%r15, %r36, -5120;
	mov.b32 	%r232, 5120;
$L__BB6_23:
	mul.wide.s32 	%rd44, %r232, 8;
	add.s64 	%rd29, %rd12, %rd44;
	// begin inline asm
	ld.global.nc.u64 %rd28, [%rd29];
	// end inline asm
	mov.b64 	%fd45, %rd28;
	add.s64 	%rd31, %rd29, 5120;
	// begin inline asm
	ld.global.nc.u64 %rd30, [%rd31];
	// end inline asm
	mov.b64 	%fd46, %rd30;
	add.s64 	%rd33, %rd29, 10240;
	// begin inline asm
	ld.global.nc.u64 %rd32, [%rd33];
	// end inline asm
	mov.b64 	%fd47, %rd32;
	add.s64 	%rd35, %rd29, 15360;
	// begin inline asm
	ld.global.nc.u64 %rd34, [%rd35];
	// end inline asm
	mov.b64 	%fd48, %rd34;
	add.s64 	%rd37, %rd29, 20480;
	// begin inline asm
	ld.global.nc.u64 %rd36, [%rd37];
	// end inline asm
	mov.b64 	%fd49, %rd36;
	add.s64 	%rd39, %rd29, 25600;
	// begin inline asm
	ld.global.nc.u64 %rd38, [%rd39];
	// end inline asm
	mov.b64 	%fd50, %rd38;
	add.s64 	%rd41, %rd29, 30720;
	// begin inline asm
	ld.global.nc.u64 %rd40, [%rd41];
	// end inline asm
	mov.b64 	%fd51, %rd40;
	add.s64 	%rd43, %rd29, 35840;
	// begin inline asm
	ld.global.nc.u64 %rd42, [%rd43];
	// end inline asm
	mov.b64 	%fd52, %rd42;
	add.f64 	%fd53, %fd262, %fd45;
	add.f64 	%fd54, %fd53, %fd46;
	add.f64 	%fd55, %fd54, %fd47;
	add.f64 	%fd56, %fd55, %fd48;
	add.f64 	%fd57, %fd56, %fd49;
	add.f64 	%fd58, %fd57, %fd50;
	add.f64 	%fd59, %fd58, %fd51;
	add.f64 	%fd262, %fd59, %fd52;
	sub.s32 	%r39, %r36, %r232;
	setp.lt.s32 	%p4, %r39, 5120;
	@%p4 bra 	$L__BB6_33;
	add.s32 	%r232, %r232, 5120;
	setp.le.s32 	%p5, %r232, %r15;
	@%p5 bra 	$L__BB6_23;
$L__BB6_25:
	setp.le.s32 	%p6, %r36, %r232;
	@%p6 bra 	$L__BB6_33;
	sub.s32 	%r19, %r36, %r232;
	setp.ge.s32 	%p7, %r14, %r19;
	@%p7 bra 	$L__BB6_33;
	not.b32 	%r40, %r14;
	add.s32 	%r41, %r36, %r40;
	sub.s32 	%r20, %r41, %r232;
	mul.hi.u32 	%r42, %r20, -858993459;
	shr.u32 	%r43, %r42, 9;
	add.s32 	%r21, %r43, 1;
	and.b32  	%r44, %r43, 3;
	setp.eq.s32 	%p8, %r44, 3;
	mov.u32 	%r236, %r14;
	@%p8 bra 	$L__BB6_30;
	add.s32 	%r234, %r14, %r232;
	and.b32  	%r45, %r21, 3;
	neg.s32 	%r233, %r45;
	mov.u32 	%r236, %r14;
$L__BB6_29:
	.pragma "nounroll";
	mul.wide.u32 	%rd47, %r234, 8;
	add.s64 	%rd46, %rd9, %rd47;
	// begin inline asm
	ld.global.nc.u64 %rd45, [%rd46];
	// end inline asm
	mov.b64 	%fd61, %rd45;
	add.f64 	%fd262, %fd262, %fd61;
	add.s32 	%r236, %r236, 640;
	add.s32 	%r234, %r234, 640;
	add.s32 	%r233, %r233, 1;
	setp.ne.s32 	%p9, %r233, 0;
	@%p9 bra 	$L__BB6_29;
$L__BB6_30:
	setp.lt.u32 	%p10, %r20, 1920;
	@%p10 bra 	$L__BB6_33;
	cvt.u64.u32 	%rd48, %r236;
	cvt.u64.u32 	%rd49, %r232;
	add.s64 	%rd50, %rd48, %rd49;
	shl.b64 	%rd51, %rd50, 3;
	add.s64 	%rd52, %rd51, %rd9;
	add.s64 	%rd108, %rd52, 10240;
	add.s32 	%r237, %r236, %r232;
$L__BB6_32:
	mul.wide.u32 	%rd61, %r237, 8;
	add.s64 	%rd54, %rd9, %rd61;
	// begin inline asm
	ld.global.nc.u64 %rd53, [%rd54];
	// end inline asm
	mov.b64 	%fd62, %rd53;
	add.f64 	%fd63, %fd262, %fd62;
	add.s64 	%rd56, %rd108, -5120;
	// begin inline asm
	ld.global.nc.u64 %rd55, [%rd56];
	// end inline asm
	mov.b64 	%fd64, %rd55;
	add.f64 	%fd65, %fd63, %fd64;
	// begin inline asm
	ld.global.nc.u64 %rd57, [%rd108];
	// end inline asm
	mov.b64 	%fd66, %rd57;
	add.f64 	%fd67, %fd65, %fd66;
	add.s64 	%rd60, %rd108, 5120;
	// begin inline asm
	ld.global.nc.u64 %rd59, [%rd60];
	// end inline asm
	mov.b64 	%fd68, %rd59;
	add.f64 	%fd262, %fd67, %fd68;
	add.s32 	%r236, %r236, 2560;
	add.s64 	%rd108, %rd108, 20480;
	add.s32 	%r237, %r237, 2560;
	setp.lt.s32 	%p11, %r236, %r19;
	@%p11 bra 	$L__BB6_32;
$L__BB6_33:
	// begin inline asm
	mov.u32 %r46, %laneid;
	// end inline asm
	mov.b64 	%rd62, %fd262;
	mov.b64 	{%r48, %r53}, %rd62;
	mov.b32 	%r54, 1;
	mov.b32 	%r95, 31;
	mov.b32 	%r96, -1;
	// begin inline asm
	shfl.sync.down.b32 %r47, %r48, %r54, %r95, %r96;
	// end inline asm
	// begin inline asm
	shfl.sync.down.b32 %r52, %r53, %r54, %r95, %r96;
	// end inline asm
	mov.b64 	%rd63, {%r47, %r52};
	mov.b64 	%fd69, %rd63;
	setp.gt.s32 	%p12, %r46, 30;
	add.f64 	%fd70, %fd262, %fd69;
	selp.f64 	%fd71, %fd262, %fd70, %p12;
	mov.b64 	%rd64, %fd71;
	mov.b64 	{%r58, %r63}, %rd64;
	mov.b32 	%r64, 2;
	// begin inline asm
	shfl.sync.down.b32 %r57, %r58, %r64, %r95, %r96;
	// end inline asm
	// begin inline asm
	shfl.sync.down.b32 %r62, %r63, %r64, %r95, %r96;
	// end inline asm
	mov.b64 	%rd65, {%r57, %r62};
	mov.b64 	%fd72, %rd65;
	setp.gt.s32 	%p13, %r46, 29;
	add.f64 	%fd73, %fd71, %fd72;
	selp.f64 	%fd74, %fd71, %fd73, %p13;
	mov.b64 	%rd66, %fd74;
	mov.b64 	{%r68, %r73}, %rd66;
	mov.b32 	%r74, 4;
	// begin inline asm
	shfl.sync.down.b32 %r67, %r68, %r74, %r95, %r96;
	// end inline asm
	// begin inline asm
	shfl.sync.down.b32 %r72, %r73, %r74, %r95, %r96;
	// end inline asm
	mov.b64 	%rd67, {%r67, %r72};
	mov.b64 	%fd75, %rd67;
	setp.gt.s32 	%p14, %r46, 27;
	add.f64 	%fd76, %fd74, %fd75;
	selp.f64 	%fd77, %fd74, %fd76, %p14;
	mov.b64 	%rd68, %fd77;
	mov.b64 	{%r78, %r83}, %rd68;
	mov.b32 	%r84, 8;
	// begin inline asm
	shfl.sync.down.b32 %r77, %r78, %r84, %r95, %r96;
	// end inline asm
	// begin inline asm
	shfl.sync.down.b32 %r82, %r83, %r84, %r95, %r96;
	// end inline asm
	mov.b64 	%rd69, {%r77, %r82};
	mov.b64 	%fd78, %rd69;
	setp.gt.s32 	%p15, %r46, 23;
	add.f64 	%fd79, %fd77, %fd78;
	selp.f64 	%fd80, %fd77, %fd79, %p15;
	mov.b64 	%rd70, %fd80;
	mov.b64 	{%r88, %r93}, %rd70;
	mov.b32 	%r94, 16;
	// begin inline asm
	shfl.sync.down.b32 %r87, %r88, %r94, %r95, %r96;
	// end inline asm
	// begin inline asm
	shfl.sync.down.b32 %r92, %r93, %r94, %r95, %r96;
	// end inline asm
	mov.b64 	%rd71, {%r87, %r92};
	mov.b64 	%fd81, %rd71;
	setp.gt.s32 	%p16, %r46, 15;
	add.f64 	%fd26, %fd80, %fd81;
	selp.f64 	%fd263, %fd80, %fd26, %p16;
	setp.ne.s32 	%p17, %r46, 0;
	@%p17 bra 	$L__BB6_35;
	shr.u32 	%r97, %r14, 2;
	and.b32  	%r98, %r97, 248;
	mov.u32 	%r99, _ZZN3cub18CUB_300001_SM_10006detail6reduce28DeviceReduceSingleTileKernelINS2_10policy_hubIdjN4cuda3std3__44plusIdEEE10Policy1000EPdSC_iS9_ddNS7_10__identityEEEvT0_T1_T2_T3_T4_T6_E12temp_storage;
	add.s32 	%r100, %r99, %r98;
	st.shared.f64 	[%r100+24], %fd26;
$L__BB6_35:
	bar.sync 	0;
	setp.ne.s32 	%p18, %r14, 0;
	@%p18 bra 	$L__BB6_37;
	ld.shared.f64 	%fd82, [_ZZN3cub18CUB_300001_SM_10006detail6reduce28DeviceReduceSingleTileKernelINS2_10policy_hubIdjN4cuda3std3__44plusIdEEE10Policy1000EPdSC_iS9_ddNS7_10__identityEEEvT0_T1_T2_T3_T4_T6_E12temp_storage+32];
	add.f64 	%fd83, %fd263, %fd82;
	ld.shared.f64 	%fd84, [_ZZN3cub18CUB_300001_SM_10006detail6reduce28DeviceReduceSingleTileKernelINS2_10policy_hubIdjN4cuda3std3__44plusIdEEE10Policy1000EPdSC_iS9_ddNS7_10__identityEEEvT0_T1_T2_T3_T4_T6_E12temp_storage+40];
	add.f64 	%fd85, %fd83, %fd84;
	ld.shared.f64 	%fd86, [_ZZN3cub18CUB_300001_SM_10006detail6reduce28DeviceReduceSingleTileKernelINS2_10policy_hubIdjN4cuda3std3__44plusIdEEE10Policy1000EPdSC_iS9_ddNS7_10__identityEEEvT0_T1_T2_T3_T4_T6_E12temp_storage+48];
	add.f64 	%fd87, %fd85, %fd86;
	ld.shared.f64 	%fd88, [_ZZN3cub18CUB_300001_SM_10006detail6reduce28DeviceReduceSingleTileKernelINS2_10policy_hubIdjN4cuda3std3__44plusIdEEE10Policy1000EPdSC_iS9_ddNS7_10__identityEEEvT0_T1_T2_T3_T4_T6_E12temp_storage+56];
	add.f64 	%fd89, %fd87, %fd88;
	ld.shared.f64 	%fd90, [_ZZN3cub18CUB_300001_SM_10006detail6reduce28DeviceReduceSingleTileKernelINS2_10policy_hubIdjN4cuda3std3__44plusIdEEE10Policy1000EPdSC_iS9_ddNS7_10__identityEEEvT0_T1_T2_T3_T4_T6_E12temp_storage+64];
	add.f64 	%fd91, %fd89, %fd90;
	ld.shared.f64 	%fd92, [_ZZN3cub18CUB_300001_SM_10006detail6reduce28DeviceReduceSingleTileKernelINS2_10policy_hubIdjN4cuda3std3__44plusIdEEE10Policy1000EPdSC_iS9_ddNS7_10__identityEEEvT0_T1_T2_T3_T4_T6_E12temp_storage+72];
	add.f64 	%fd93, %fd91, %fd92;
	ld.shared.f64 	%fd94, [_ZZN3cub18CUB_300001_SM_10006detail6reduce28DeviceReduceSingleTileKernelINS2_10policy_hubIdjN4cuda3std3__44plusIdEEE10Policy1000EPdSC_iS9_ddNS7_10__identityEEEvT0_T1_T2_T3_T4_T6_E12temp_storage+80];
	add.f64 	%fd95, %fd93, %fd94;
	ld.shared.f64 	%fd96, [_ZZN3cub18CUB_300001_SM_10006detail6reduce28DeviceReduceSingleTileKernelINS2_10policy_hubIdjN4cuda3std3__44plusIdEEE10Policy1000EPdSC_iS9_ddNS7_10__identityEEEvT0_T1_T2_T3_T4_T6_E12temp_storage+88];
	add.f64 	%fd97, %fd95, %fd96;
	ld.shared.f64 	%fd98, [_ZZN3cub18CUB_300001_SM_10006detail6reduce28DeviceReduceSingleTileKernelINS2_10policy_hubIdjN4cuda3std3__44plusIdEEE10Policy1000EPdSC_iS9_ddNS7_10__identityEEEvT0_T1_T2_T3_T4_T6_E12temp_storage+96];
	add.f64 	%fd99, %fd97, %fd98;
	ld.shared.f64 	%fd100, [_ZZN3cub18CUB_300001_SM_10006detail6reduce28DeviceReduceSingleTileKernelINS2_10policy_hubIdjN4cuda3std3__44plusIdEEE10Policy1000EPdSC_iS9_ddNS7_10__identityEEEvT0_T1_T2_T3_T4_T6_E12temp_storage+104];
	add.f64 	%fd101, %fd99, %fd100;
	ld.shared.f64 	%fd102, [_ZZN3cub18CUB_300001_SM_10006detail6reduce28DeviceReduceSingleTileKernelINS2_10policy_hubIdjN4cuda3std3__44plusIdEEE10Policy1000EPdSC_iS9_ddNS7_10__identityEEEvT0_T1_T2_T3_T4_T6_E12temp_storage+112];
	add.f64 	%fd103, %fd101, %fd102;
	ld.shared.f64 	%fd104, [_ZZN3cub18CUB_300001_SM_10006detail6reduce28DeviceReduceSingleTileKernelINS2_10policy_hubIdjN4cuda3std3__44plusIdEEE10Policy1000EPdSC_iS9_ddNS7_10__identityEEEvT0_T1_T2_T3_T4_T6_E12temp_storage+120];
	add.f64 	%fd105, %fd103, %fd104;
	ld.shared.f64 	%fd106, [_ZZN3cub18CUB_300001_SM_10006detail6reduce28DeviceReduceSingleTileKernelINS2_10policy_hubIdjN4cuda3std3__44plusIdEEE10Policy1000EPdSC_iS9_ddNS7_10__identityEEEvT0_T1_T2_T3_T4_T6_E12temp_storage+128];
	add.f64 	%fd107, %fd105, %fd106;
	ld.shared.f64 	%fd108, [_ZZN3cub18CUB_300001_SM_10006detail6reduce28DeviceReduceSingleTileKernelINS2_10policy_hubIdjN4cuda3std3__44plusIdEEE10Policy1000EPdSC_iS9_ddNS7_10__identityEEEvT0_T1_T2_T3_T4_T6_E12temp_storage+136];
	add.f64 	%fd109, %fd107, %fd108;
	ld.shared.f64 	%fd110, [_ZZN3cub18CUB_300001_SM_10006detail6reduce28DeviceReduceSingleTileKernelINS2_10policy_hubIdjN4cuda3std3__44plusIdEEE10Policy1000EPdSC_iS9_ddNS7_10__identityEEEvT0_T1_T2_T3_T4_T6_E12temp_storage+144];
	add.f64 	%fd111, %fd109, %fd110;
	ld.shared.f64 	%fd112, [_ZZN3cub18CUB_300001_SM_10006detail6reduce28DeviceReduceSingleTileKernelINS2_10policy_hubIdjN4cuda3std3__44plusIdEEE10Policy1000EPdSC_iS9_ddNS7_10__identityEEEvT0_T1_T2_T3_T4_T6_E12temp_storage+152];
	add.f64 	%fd113, %fd111, %fd112;
	ld.shared.f64 	%fd114, [_ZZN3cub18CUB_300001_SM_10006detail6reduce28DeviceReduceSingleTileKernelINS2_10policy_hubIdjN4cuda3std3__44plusIdEEE10Policy1000EPdSC_iS9_ddNS7_10__identityEEEvT0_T1_T2_T3_T4_T6_E12temp_storage+160];
	add.f64 	%fd115, %fd113, %fd114;
	ld.shared.f64 	%fd116, [_ZZN3cub18CUB_300001_SM_10006detail6reduce28DeviceReduceSingleTileKernelINS2_10policy_hubIdjN4cuda3std3__44plusIdEEE10Policy1000EPdSC_iS9_ddNS7_10__identityEEEvT0_T1_T2_T3_T4_T6_E12temp_storage+168];
	add.f64 	%fd117, %fd115, %fd116;
	ld.shared.f64 	%fd118, [_ZZN3cub18CUB_300001_SM_10006detail6reduce28DeviceReduceSingleTileKernelINS2_10policy_hubIdjN4cuda3std3__44plusIdEEE10Policy1000EPdSC_iS9_ddNS7_10__identityEEEvT0_T1_T2_T3_T4_T6_E12temp_storage+176];
	add.f64 	%fd263, %fd117, %fd118;
$L__BB6_37:
	mov.u32 	%r224, %tid.x;
	setp.ne.s32 	%p60, %r224, 0;
	@%p60 bra 	$L__BB6_39;
	add.f64 	%fd249, %fd30, %fd263;
	st.global.f64 	[%rd1], %fd249;
$L__BB6_39:
	ret;

}
	// .globl	_ZN3cub18CUB_300001_SM_10006detail6reduce28DeviceReduceSingleTileKernelINS2_10policy_hubIdyN4cuda3std3__44plusIdEEE10Policy1000EN6thrust24THRUST_300001_SM_1000_NS6detail15normal_iteratorINSD_10device_ptrIdEEEEPdyS9_ddNS7_10__identityEEEvT0_T1_T2_T3_T4_T6_
.visible .entry _ZN3cub18CUB_300001_SM_10006detail6reduce28DeviceReduceSingleTileKernelINS2_10policy_hubIdyN4cuda3std3__44plusIdEEE10Policy1000EN6thrust24THRUST_300001_SM_1000_NS6detail15normal_iteratorINSD_10device_ptrIdEEEEPdyS9_ddNS7_10__identityEEEvT0_T1_T2_T3_T4_T6_(
	.param .align 8 .b8 _ZN3cub18CUB_300001_SM_10006detail6reduce28DeviceReduceSingleTileKernelINS2_10policy_hubIdyN4cuda3std3__44plusIdEEE10Policy1000EN6thrust24THRUST_300001_SM_1000_NS6detail15normal_iteratorINSD_10device_ptrIdEEEEPdyS9_ddNS7_10__identityEEEvT0_T1_T2_T3_T4_T6__param_0[8],
	.param .u64 .ptr .align 1 _ZN3cub18CUB_300001_SM_10006detail6reduce28DeviceReduceSingleTileKernelINS2_10policy_hubIdyN4cuda3std3__44plusIdEEE10Policy1000EN6thrust24THRUST_300001_SM_1000_NS6detail15normal_iteratorINSD_10device_ptrIdEEEEPdyS9_ddNS7_10__identityEEEvT0_T1_T2_T3_T4_T6__param_1,
	.param .u64 _ZN3cub18CUB_300001_SM_10006detail6reduce28DeviceReduceSingleTileKernelINS2_10policy_hubIdyN4cuda3std3__44plusIdEEE10Policy1000EN6thrust24THRUST_300001_SM_1000_NS6detail15normal_iteratorINSD_10device_ptrIdEEEEPdyS9_ddNS7_10__identityEEEvT0_T1_T2_T3_T4_T6__param_2,
	.param .align 1 .b8 _ZN3cub18CUB_300001_SM_10006detail6reduce28DeviceReduceSingleTileKernelINS2_10policy_hubIdyN4cuda3std3__44plusIdEEE10Policy1000EN6thrust24THRUST_300001_SM_1000_NS6detail15normal_iteratorINSD_10device_ptrIdEEEEPdyS9_ddNS7_10__identityEEEvT0_T1_T2_T3_T4_T6__param_3[1],
	.param .f64 _ZN3cub18CUB_300001_SM_10006detail6reduce28DeviceReduceSingleTileKernelINS2_10policy_hubIdyN4cuda3std3__44plusIdEEE10Policy1000EN6thrust24THRUST_300001_SM_1000_NS6detail15normal_iteratorINSD_10device_ptrIdEEEEPdyS9_ddNS7_10__identityEEEvT0_T1_T2_T3_T4_T6__param_4,
	.param .align 1 .b8 _ZN3cub18CUB_300001_SM_10006detail6reduce28DeviceReduceSingleTileKernelINS2_10policy_hubIdyN4cuda3std3__44plusIdEEE10Policy1000EN6thrust24THRUST_300001_SM_1000_NS6detail15normal_iteratorINSD_10device_ptrIdEEEEPdyS9_ddNS7_10__identityEEEvT0_T1_T2_T3_T4_T6__param_5[1]
)
.maxntid 512
.minnctapersm 1
{
	.reg .pred 	%p<67>;
	.reg .b32 	%r<246>;
	.reg .b64 	%rd<86>;
	.reg .b64 	%fd<348>;
	// demoted variable
	.shared .align 8 .b8 _ZZN3cub18CUB_300001_SM_10006detail6reduce28DeviceReduceSingleTileKernelINS2_10policy_hubIdyN4cuda3std3__44plusIdEEE10Policy1000EN6thrust24THRUST_300001_SM_1000_NS6detail15normal_iteratorINSD_10device_ptrIdEEEEPdyS9_ddNS7_10__identityEEEvT0_T1_T2_T3_T4_T6_E12temp_storage[152];
	ld.param.u64 	%rd18, [_ZN3cub18CUB_300001_SM_10006detail6reduce28DeviceReduceSingleTileKernelINS2_10policy_hubIdyN4cuda3std3__44plusIdEEE10Policy1000EN6thrust24THRUST_300001_SM_1000_NS6detail15normal_iteratorINSD_10device_ptrIdEEEEPdyS9_ddNS7_10__identityEEEvT0_T1_T2_T3_T4_T6__param_0];
	ld.param.u64 	%rd20, [_ZN3cub18CUB_300001_SM_10006detail6reduce28DeviceReduceSingleTileKernelINS2_10policy_hubIdyN4cuda3std3__44plusIdEEE10Policy1000EN6thrust24THRUST_300001_SM_1000_NS6detail15normal_iteratorINSD_10device_ptrIdEEEEPdyS9_ddNS7_10__identityEEEvT0_T1_T2_T3_T4_T6__param_1];
	ld.param.u64 	%rd19, [_ZN3cub18CUB_300001_SM_10006detail6reduce28DeviceReduceSingleTileKernelINS2_10policy_hubIdyN4cuda3std3__44plusIdEEE10Policy1000EN6thrust24THRUST_300001_SM_1000_NS6detail15normal_iteratorINSD_10device_ptrIdEEEEPdyS9_ddNS7_10__identityEEEvT0_T1_T2_T3_T4_T6__param_2];
	ld.param.f64 	%fd42, [_ZN3cub18CUB_300001_SM_10006detail6reduce28DeviceReduceSingleTileKernelINS2_10policy_hubIdyN4cuda3std3__44plusIdEEE10Policy1000EN6thrust24THRUST_300001_SM_1000_NS6detail15normal_iteratorINSD_10device_ptrIdEEEEPdyS9_ddNS7_10__identityEEEvT0_T1_T2_T3_T4_T6__param_4];
	cvta.to.global.u64 	%rd1, %rd20;
	setp.ne.s64 	%p1, %rd19, 0;
	@%p1 bra 	$L__BB7_3;
	mov.u32 	%r231, %tid.x;
	setp.ne.s32 	%p66, %r231, 0;
	@%p66 bra 	$L__BB7_51;
	st.global.f64 	[%rd1], %fd42;
	bra.uni 	$L__BB7_51;
$L__BB7_3:
	cvta.to.global.u64 	%rd2, %rd18;
	setp.gt.u64 	%p2, %rd19, 3583;
	@%p2 bra 	$L__BB7_28;
	cvt.u32.u64 	%r1, %rd19;
	mov.u32 	%r2, %tid.x;
	setp.ge.u32 	%p24, %r2, %r1;
	mov.f64 	%fd335, 0d0000000000000000;
	mov.u32 	%r235, %r2;
	@%p24 bra 	$L__BB7_6;
	mul.wide.u32 	%rd51, %r2, 8;
	add.s64 	%rd52, %rd2, %rd51;
	ld.global.f64 	%fd335, [%rd52];
	add.s32 	%r235, %r2, 512;
$L__BB7_6:
	setp.ge.u32 	%p25, %r235, %r1;
	@%p25 bra 	$L__BB7_19;
	not.b32 	%r108, %r235;
	add.s32 	%r109, %r108, %r1;
	shr.u32 	%r110, %r109, 9;
	add.s32 	%r5, %r110, 1;
	and.b32  	%r6, %r5, 15;
	setp.lt.u32 	%p26, %r109, 7680;
	@%p26 bra 	$L__BB7_10;
	and.b32  	%r111, %r5, 16777200;
	neg.s32 	%r233, %r111;
	mul.wide.u32 	%rd53, %r235, 8;
	add.s64 	%rd54, %rd53, %rd2;
	add.s64 	%rd81, %rd54, 32768;
$L__BB7_9:
	.pragma "nounroll";
	ld.global.f64 	%fd169, [%rd81+-32768];
	add.f64 	%fd170, %fd335, %fd169;
	ld.global.f64 	%fd171, [%rd81+-28672];
	add.f64 	%fd172, %fd170, %fd171;
	ld.global.f64 	%fd173, [%rd81+-24576];
	add.f64 	%fd174, %fd172, %fd173;
	ld.global.f64 	%fd175, [%rd81+-20480];
	add.f64 	%fd176, %fd174, %fd175;
	ld.global.f64 	%fd177, [%rd81+-16384];
	add.f64 	%fd178, %fd176, %fd177;
	ld.global.f64 	%fd179, [%rd81+-12288];
	add.f64 	%fd180, %fd178, %fd179;
	ld.global.f64 	%fd181, [%rd81+-8192];
	add.f64 	%fd182, %fd180, %fd181;
	ld.global.f64 	%fd183, [%rd81+-4096];
	add.f64 	%fd184, %fd182, %fd183;
	ld.global.f64 	%fd185, [%rd81];
	add.f64 	%fd186, %fd184, %fd185;
	ld.global.f64 	%fd187, [%rd81+4096];
	add.f64 	%fd188, %fd186, %fd187;
	ld.global.f64 	%fd189, [%rd81+8192];
	add.f64 	%fd190, %fd188, %fd189;
	ld.global.f64 	%fd191, [%rd81+12288];
	add.f64 	%fd192, %fd190, %fd191;
	ld.global.f64 	%fd193, [%rd81+16384];
	add.f64 	%fd194, %fd192, %fd193;
	ld.global.f64 	%fd195, [%rd81+20480];
	add.f64 	%fd196, %fd194, %fd195;
	ld.global.f64 	%fd197, [%rd81+24576];
	add.f64 	%fd198, %fd196, %fd197;
	ld.global.f64 	%fd199, [%rd81+28672];
	add.f64 	%fd335, %fd198, %fd199;
	add.s32 	%r235, %r235, 8192;
	add.s32 	%r233, %r233, 16;
	add.s64 	%rd81, %rd81, 65536;
	setp.ne.s32 	%p27, %r233, 0;
	@%p27 bra 	$L__BB7_9;
$L__BB7_10:
	setp.eq.s32 	%p28, %r6, 0;
	@%p28 bra 	$L__BB7_19;
	and.b32  	%r13, %r5, 7;
	setp.lt.u32 	%p29, %r6, 8;
	@%p29 bra 	$L__BB7_13;
	mul.wide.s32 	%rd55, %r235, 8;
	add.s64 	%rd56, %rd2, %rd55;
	ld.global.f64 	%fd201, [%rd56];
	add.f64 	%fd202, %fd335, %fd201;
	ld.global.f64 	%fd203, [%rd56+4096];
	add.f64 	%fd204, %fd202, %fd203;
	ld.global.f64 	%fd205, [%rd56+8192];
	add.f64 	%fd206, %fd204, %fd205;
	ld.global.f64 	%fd207, [%rd56+12288];
	add.f64 	%fd208, %fd206, %fd207;
	ld.global.f64 	%fd209, [%rd56+16384];
	add.f64 	%fd210, %fd208, %fd209;
	ld.global.f64 	%fd211, [%rd56+20480];
	add.f64 	%fd212, %fd210, %fd211;
	ld.global.f64 	%fd213, [%rd56+24576];
	add.f64 	%fd214, %fd212, %fd213;
	ld.global.f64 	%fd215, [%rd56+28672];
	add.f64 	%fd335, %fd214, %fd215;
	add.s32 	%r235, %r235, 4096;
$L__BB7_13:
	setp.eq.s32 	%p30, %r13, 0;
	@%p30 bra 	$L__BB7_19;
	and.b32  	%r16, %r5, 3;
	setp.lt.u32 	%p31, %r13, 4;
	@%p31 bra 	$L__BB7_16;
	mul.wide.s32 	%rd57, %r235, 8;
	add.s64 	%rd58, %rd2, %rd57;
	ld.global.f64 	%fd217, [%rd58];
	add.f64 	%fd218, %fd335, %fd217;
	ld.global.f64 	%fd219, [%rd58+4096];
	add.f64 	%fd220, %fd218, %fd219;
	ld.global.f64 	%fd221, [%rd58+8192];
	add.f64 	%fd222, %fd220, %fd221;
	ld.global.f64 	%fd223, [%rd58+12288];
	add.f64 	%fd335, %fd222, %fd223;
	add.s32 	%r235, %r235, 2048;
$L__BB7_16:
	setp.eq.s32 	%p32, %r16, 0;
	@%p32 bra 	$L__BB7_19;
	neg.s32 	%r238, %r16;
$L__BB7_18:
	.pragma "nounroll";
	mul.wide.s32 	%rd59, %r235, 8;
	add.s64 	%rd60, %rd2, %rd59;
	ld.global.f64 	%fd224, [%rd60];
	add.f64 	%fd335, %fd335, %fd224;
	add.s32 	%r235, %r235, 512;
	add.s32 	%r238, %r238, 1;
	setp.ne.s32 	%p33, %r238, 0;
	@%p33 bra 	$L__BB7_18;
$L__BB7_19:
	setp.lt.u64 	%p34, %rd19, 512;
	@%p34 bra 	$L__BB7_24;
	// begin inline asm
	mov.u32 %r175, %laneid;
	// end inline asm
	mov.b64 	%rd71, %fd335;
	mov.b64 	{%r177, %r182}, %rd71;
	mov.b32 	%r183, 1;
	mov.b32 	%r224, 31;
	mov.b32 	%r225, -1;
	// begin inline asm
	shfl.sync.down.b32 %r176, %r177, %r183, %r224, %r225;
	// end inline asm
	// begin inline asm
	shfl.sync.down.b32 %r181, %r182, %r183, %r224, %r225;
	// end inline asm
	mov.b64 	%rd72, {%r176, %r181};
	mov.b64 	%fd283, %rd72;
	setp.gt.s32 	%p58, %r175, 30;
	add.f64 	%fd284, %fd335, %fd283;
	selp.f64 	%fd285, %fd335, %fd284, %p58;
	mov.b64 	%rd73, %fd285;
	mov.b64 	{%r187, %r192}, %rd73;
	mov.b32 	%r193, 2;
	// begin inline asm
	shfl.sync.down.b32 %r186, %r187, %r193, %r224, %r225;
	// end inline asm
	// begin inline asm
	shfl.sync.down.b32 %r191, %r192, %r193, %r224, %r225;
	// end inline asm
	mov.b64 	%rd74, {%r186, %r191};
	mov.b64 	%fd286, %rd74;
	setp.gt.s32 	%p59, %r175, 29;
	add.f64 	%fd287, %fd285, %fd286;
	selp.f64 	%fd288, %fd285, %fd287, %p59;
	mov.b64 	%rd75, %fd288;
	mov.b64 	{%r197, %r202}, %rd75;
	mov.b32 	%r203, 4;
	// begin inline asm
	shfl.sync.down.b32 %r196, %r197, %r203, %r224, %r225;
	// end inline asm
	// begin inline asm
	shfl.sync.down.b32 %r201, %r202, %r203, %r224, %r225;
	// end inline asm
	mov.b64 	%rd76, {%r196, %r201};
	mov.b64 	%fd289, %rd76;
	setp.gt.s32 	%p60, %r175, 27;
	add.f64 	%fd290, %fd288, %fd289;
	selp.f64 	%fd291, %fd288, %fd290, %p60;
	mov.b64 	%rd77, %fd291;
	mov.b64 	{%r207, %r212}, %rd77;
	mov.b32 	%r213, 8;
	// begin inline asm
	shfl.sync.down.b32 %r206, %r207, %r213, %r224, %r225;
	// end inline asm
	// begin inline asm
	shfl.sync.down.b32 %r211, %r212, %r213, %r224, %r225;
	// end inline asm
	mov.b64 	%rd78, {%r206, %r211};
	mov.b64 	%fd292, %rd78;
	setp.gt.s32 	%p61, %r175, 23;
	add.f64 	%fd293, %fd291, %fd292;
	selp.f64 	%fd294, %fd291, %fd293, %p61;
	mov.b64 	%rd79, %fd294;
	mov.b64 	{%r217, %r222}, %rd79;
	mov.b32 	%r223, 16;
	// begin inline asm
	shfl.sync.down.b32 %r216, %r217, %r223, %r224, %r225;
	// end inline asm
	// begin inline asm
	shfl.sync.down.b32 %r221, %r222, %r223, %r224, %r225;
	// end inline asm
	mov.b64 	%rd80, {%r216, %r221};
	mov.b64 	%fd295, %rd80;
	setp.gt.s32 	%p62, %r175, 15;
	add.f64 	%fd16, %fd294, %fd295;
	selp.f64 	%fd347, %fd294, %fd16, %p62;
	setp.ne.s32 	%p63, %r175, 0;
	@%p63 bra 	$L__BB7_22;
	shr.u32 	%r226, %r2, 2;
	and.b32  	%r227, %r226, 248;
	mov.u32 	%r228, _ZZN3cub18CUB_300001_SM_10006detail6reduce28DeviceReduceSingleTileKernelINS2_10policy_hubIdyN4cuda3std3__44plusIdEEE10Policy1000EN6thrust24THRUST_300001_SM_1000_NS6detail15normal_iteratorINSD_10device_ptrIdEEEEPdyS9_ddNS7_10__identityEEEvT0_T1_T2_T3_T4_T6_E12temp_storage;
	add.s32 	%r229, %r228, %r227;
	st.shared.f64 	[%r229+16], %fd16;
$L__BB7_22:
	bar.sync 	0;
	setp.ne.s32 	%p64, %r2, 0;
	@%p64 bra 	$L__BB7_49;
	ld.shared.f64 	%fd296, [_ZZN3cub18CUB_300001_SM_10006detail6reduce28DeviceReduceSingleTileKernelINS2_10policy_hubIdyN4cuda3std3__44plusIdEEE10Policy1000EN6thrust24THRUST_300001_SM_1000_NS6detail15normal_iteratorINSD_10device_ptrIdEEEEPdyS9_ddNS7_10__identityEEEvT0_T1_T2_T3_T4_T6_E12temp_storage+24];
	add.f64 	%fd297, %fd347, %fd296;
	ld.shared.f64 	%fd298, [_ZZN3cub18CUB_300001_SM_10006detail6reduce28DeviceReduceSingleTileKernelINS2_10policy_hubIdyN4cuda3std3__44plusIdEEE10Policy1000EN6thrust24THRUST_300001_SM_1000_NS6detail15normal_iteratorINSD_10device_ptrIdEEEEPdyS9_ddNS7_10__identityEEEvT0_T1_T2_T3_T4_T6_E12temp_storage+32];
	add.f64 	%fd299, %fd297, %fd298;
	ld.shared.f64 	%fd300, [_ZZN3cub18CUB_300001_SM_10006detail6reduce28DeviceReduceSingleTileKernelINS2_10policy_hubIdyN4cuda3std3__44plusIdEEE10Policy1000EN6thrust24THRUST_300001_SM_1000_NS6detail15normal_iteratorINSD_10device_ptrIdEEEEPdyS9_ddNS7_10__identityEEEvT0_T1_T2_T3_T4_T6_E12temp_storage+40];
	add.f64 	%fd301, %fd299, %fd300;
	ld.shared.f64 	%fd302, [_ZZN3cub18CUB_300001_SM_10006detail6reduce28DeviceReduceSingleTileKernelINS2_10policy_hubIdyN4cuda3std3__44plusIdEEE10Policy1000EN6thrust24THRUST_300001_SM_1000_NS6detail15normal_iteratorINSD_10device_ptrIdEEEEPdyS9_ddNS7_10__identityEEEvT0_T1_T2_T3_T4_T6_E12temp_storage+48];
	add.f64 	%fd303, %fd301, %fd302;
	ld.shared.f64 	%fd304, [_ZZN3cub18CUB_300001_SM_10006detail6reduce28DeviceReduceSingleTileKernelINS2_10policy_hubIdyN4cuda3std3__44plusIdEEE10Policy1000EN6thrust24THRUST_300001_SM_1000_NS6detail15normal_iteratorINSD_10device_ptrIdEEEEPdyS9_ddNS7_10__identityEEEvT0_T1_T2_T3_T4_T6_E12temp_storage+56];
	add.f64 	%fd305, %fd303, %fd304;
	ld.shared.f64 	%fd306, [_ZZN3cub18CUB_300001_SM_10006detail6reduce28DeviceReduceSingleTileKernelINS2_10policy_hubIdyN4cuda3std3__44plusIdEEE10Policy1000EN6thrust24THRUST_300001_SM_1000_NS6detail15normal_iteratorINSD_10device_ptrIdEEEEPdyS9_ddNS7_10__identityEEEvT0_T1_T2_T3_T4_T6_E12temp_storage+64];
	add.f64 	%fd307, %fd305, %fd306;
	ld.shared.f64 	%fd308, [_ZZN3cub18CUB_300001_SM_10006detail6reduce28DeviceReduceSingleTileKernelINS2_10policy_hubIdyN4cuda3std3__44plusIdEEE10Policy1000EN6thrust24THRUST_300001_SM_1000_NS6detail15normal_iteratorINSD_10device_ptrIdEEEEPdyS9_ddNS7_10__identityEEEvT0_T1_T2_T3_T4_T6_E12temp_storage+72];
	add.f64 	%fd309, %fd307, %fd308;
	ld.shared.f64 	%fd310, [_ZZN3cub18CUB_300001_SM_10006detail6reduce28DeviceReduceSingleTileKernelINS2_10policy_hubIdyN4cuda3std3__44plusIdEEE10Policy1000EN6thrust24THRUST_300001_SM_1000_NS6detail15normal_iteratorINSD_10device_ptrIdEEEEPdyS9_ddNS7_10__identityEEEvT0_T1_T2_T3_T4_T6_E12temp_storage+80];
	add.f64 	%fd311, %fd309, %fd310;
	ld.shared.f64 	%fd312, [_ZZN3cub18CUB_300001_SM_10006detail6reduce28DeviceReduceSingleTileKernelINS2_10policy_hubIdyN4cuda3std3__44plusIdEEE10Policy1000EN6thrust24THRUST_300001_SM_1000_NS6detail15normal_iteratorINSD_10device_ptrIdEEEEPdyS9_ddNS7_10__identityEEEvT0_T1_T2_T3_T4_T6_E12temp_storage+88];
	add.f64 	%fd313, %fd311, %fd312;
	ld.shared.f64 	%fd314, [_ZZN3cub18CUB_300001_SM_10006detail6reduce28DeviceReduceSingleTileKernelINS2_10policy_hubIdyN4cuda3std3__44plusIdEEE10Policy1000EN6thrust24THRUST_300001_SM_1000_NS6detail15normal_iteratorINSD_10device_ptrIdEEEEPdyS9_ddNS7_10__identityEEEvT0_T1_T2_T3_T4_T6_E12temp_storage+96];
	add.f64 	%fd315, %fd313, %fd314;
	ld.shared.f64 	%fd316, [_ZZN3cub18CUB_300001_SM_10006detail6reduce28DeviceReduceSingleTileKernelINS2_10policy_hubIdyN4cuda3std3__44plusIdEEE10Policy1000EN6thrust24THRUST_300001_SM_1000_NS6detail15normal_iteratorINSD_10device_ptrIdEEEEPdyS9_ddNS7_10__identityEEEvT0_T1_T2_T3_T4_T6_E12temp_storage+104];
	add.f64 	%fd317, %fd315, %fd316;
	ld.shared.f64 	%fd318, [_ZZN3cub18CUB_300001_SM_10006detail6reduce28DeviceReduceSingleTileKernelINS2_10policy_hubIdyN4cuda3std3__44plusIdEEE10Policy1000EN6thrust24THRUST_300001_SM_1000_NS6detail15normal_iteratorINSD_10device_ptrIdEEEEPdyS9_ddNS7_10__identityEEEvT0_T1_T2_T3_T4_T6_E12temp_storage+112];
	add.f64 	%fd319, %fd317, %fd318;
	ld.shared.f64 	%fd320, [_ZZN3cub18CUB_300001_SM_10006detail6reduce28DeviceReduceSingleTileKernelINS2_10policy_hubIdyN4cuda3std3__44plusIdEEE10Policy1000EN6thrust24THRUST_300001_SM_1000_NS6detail15normal_iteratorINSD_10device_ptrIdEEEEPdyS9_ddNS7_10__identityEEEvT0_T1_T2_T3_T4_T6_E12temp_storage+120];
	add.f64 	%fd321, %fd319, %fd320;
	ld.shared.f64 	%fd322, [_ZZN3cub18CUB_300001_SM_10006detail6reduce28DeviceReduceSingleTileKernelINS2_10policy_hubIdyN4cuda3std3__44plusIdEEE10Policy1000EN6thrust24THRUST_300001_SM_1000_NS6detail15normal_iteratorINSD_10device_ptrIdEEEEPdyS9_ddNS7_10__identityEEEvT0_T1_T2_T3_T4_T6_E12temp_storage+128];
	add.f64 	%fd323, %fd321, %fd322;
	ld.shared.f64 	%fd324, [_ZZN3cub18CUB_300001_SM_10006detail6reduce28DeviceReduceSingleTileKernelINS2_10policy_hubIdyN4cuda3std3__44plusIdEEE10Policy1000EN6thrust24THRUST_300001_SM_1000_NS6detail15normal_iteratorINSD_10device_ptrIdEEEEPdyS9_ddNS7_10__identityEEEvT0_T1_T2_T3_T4_T6_E12temp_storage+136];
	add.f64 	%fd347, %fd323, %fd324;
	bra.uni 	$L__BB7_49;
$L__BB7_24:
	// begin inline asm
	mov.u32 %r112, %laneid;
	// end inline asm
	and.b32  	%r163, %r2, 992;
	add.s32 	%r164, %r163, 32;
	setp.gt.u32 	%p35, %r164, %r1;
	not.b32 	%r165, %r163;
	add.s32 	%r166, %r1, %r165;
	selp.b32 	%r161, %r166, 31, %p35;
	mov.b64 	%rd61, %fd335;
	mov.b64 	{%r114, %r119}, %rd61;
	mov.b32 	%r120, 1;
	mov.b32 	%r162, -1;
	// begin inline asm
	shfl.sync.down.b32 %r113, %r114, %r120, %r161, %r162;
	// end inline asm
	// begin inline asm
	shfl.sync.down.b32 %r118, %r119, %r120, %r161, %r162;
	// end inline asm
	mov.b64 	%rd62, {%r113, %r118};
	mov.b64 	%fd225, %rd62;
	setp.lt.s32 	%p36, %r112, %r161;
	add.f64 	%fd226, %fd335, %fd225;
	selp.f64 	%fd227, %fd226, %fd335, %p36;
	mov.b64 	%rd63, %fd227;
	mov.b64 	{%r124, %r129}, %rd63;
	mov.b32 	%r130, 2;
	// begin inline asm
	shfl.sync.down.b32 %r123, %r124, %r130, %r161, %r162;
	// end inline asm
	// begin inline asm
	shfl.sync.down.b32 %r128, %r129, %r130, %r161, %r162;
	// end inline asm
	mov.b64 	%rd64, {%r123, %r128};
	mov.b64 	%fd228, %rd64;
	add.s32 	%r167, %r112, 2;
	setp.gt.s32 	%p37, %r167, %r161;
	add.f64 	%fd229, %fd227, %fd228;
	selp.f64 	%fd230, %fd227, %fd229, %p37;
	mov.b64 	%rd65, %fd230;
	mov.b64 	{%r134, %r139}, %rd65;
	mov.b32 	%r140, 4;
	// begin inline asm
	shfl.sync.down.b32 %r133, %r134, %r140, %r161, %r162;
	// end inline asm
	// begin inline asm
	shfl.sync.down.b32 %r138, %r139, %r140, %r161, %r162;
	// end inline asm
	mov.b64 	%rd66, {%r133, %r138};
	mov.b64 	%fd231, %rd66;
	add.s32 	%r168, %r112, 4;
	setp.gt.s32 	%p38, %r168, %r161;
	add.f64 	%fd232, %fd230, %fd231;
	selp.f64 	%fd233, %fd230, %fd232, %p38;
	mov.b64 	%rd67, %fd233;
	mov.b64 	{%r144, %r149}, %rd67;
	mov.b32 	%r150, 8;
	// begin inline asm
	shfl.sync.down.b32 %r143, %r144, %r150, %r161, %r162;
	// end inline asm
	// begin inline asm
	shfl.sync.down.b32 %r148, %r149, %r150, %r161, %r162;
	// end inline asm
	mov.b64 	%rd68, {%r143, %r148};
	mov.b64 	%fd234, %rd68;
	add.s32 	%r169, %r112, 8;
	setp.gt.s32 	%p39, %r169, %r161;
	add.f64 	%fd235, %fd233, %fd234;
	selp.f64 	%fd236, %fd233, %fd235, %p39;
	mov.b64 	%rd69, %fd236;
	mov.b64 	{%r154, %r159}, %rd69;
	mov.b32 	%r160, 16;
	// begin inline asm
	shfl.sync.down.b32 %r153, %r154, %r160, %r161, %r162;
	// end inline asm
	// begin inline asm
	shfl.sync.down.b32 %r158, %r159, %r160, %r161, %r162;
	// end inline asm
	mov.b64 	%rd70, {%r153, %r158};
	mov.b64 	%fd237, %rd70;
	add.s32 	%r170, %r112, 16;
	setp.gt.s32 	%p40, %r170, %r161;
	add.f64 	%fd238, %fd236, %fd237;
	selp.f64 	%fd347, %fd236, %fd238, %p40;
	setp.ne.s32 	%p41, %r112, 0;
	@%p41 bra 	$L__BB7_26;
	shr.u32 	%r171, %r2, 2;
	and.b32  	%r172, %r171, 248;
	mov.u32 	%r173, _ZZN3cub18CUB_300001_SM_10006detail6reduce28DeviceReduceSingleTileKernelINS2_10policy_hubIdyN4cuda3std3__44plusIdEEE10Policy1000EN6thrust24THRUST_300001_SM_1000_NS6detail15normal_iteratorINSD_10device_ptrIdEEEEPdyS9_ddNS7_10__identityEEEvT0_T1_T2_T3_T4_T6_E12temp_storage;
	add.s32 	%r174, %r173, %r172;
	st.shared.f64 	[%r174+16], %fd347;
$L__BB7_26:
	bar.sync 	0;
	setp.ne.s32 	%p42, %r2, 0;
	@%p42 bra 	$L__BB7_49;
	setp.gt.u64 	%p43, %rd19, 32;
	ld.shared.f64 	%fd239, [_ZZN3cub18CUB_300001_SM_10006detail6reduce28DeviceReduceSingleTileKernelINS2_10policy_hubIdyN4cuda3std3__44plusIdEEE10Policy1000EN6thrust24THRUST_300001_SM_1000_NS6detail15normal_iteratorINSD_10device_ptrIdEEEEPdyS9_ddNS7_10__identityEEEvT0_T1_T2_T3_T4_T6_E12temp_storage+24];
	add.f64 	%fd240, %fd347, %fd239;
	selp.f64 	%fd241, %fd240, %fd347, %p43;
	setp.gt.u64 	%p44, %rd19, 64;
	ld.shared.f64 	%fd242, [_ZZN3cub18CUB_300001_SM_10006detail6reduce28DeviceReduceSingleTileKernelINS2_10policy_hubIdyN4cuda3std3__44plusIdEEE10Policy1000EN6thrust24THRUST_300001_SM_1000_NS6detail15normal_iteratorINSD_10device_ptrIdEEEEPdyS9_ddNS7_10__identityEEEvT0_T1_T2_T3_T4_T6_E12temp_storage+32];
	add.f64 	%fd243, %fd242, %fd241;
	selp.f64 	%fd244, %fd243, %fd241, %p44;
	setp.gt.u64 	%p45, %rd19, 96;
	ld.shared.f64 	%fd245, [_ZZN3cub18CUB_300001_SM_10006detail6reduce28DeviceReduceSingleTileKernelINS2_10policy_hubIdyN4cuda3std3__44plusIdEEE10Policy1000EN6thrust24THRUST_300001_SM_1000_NS6detail15normal_iteratorINSD_10device_ptrIdEEEEPdyS9_ddNS7_10__identityEEEvT0_T1_T2_T3_T4_T6_E12temp_storage+40];
	add.f64 	%fd246, %fd245, %fd244;
	selp.f64 	%fd247, %fd246, %fd244, %p45;
	setp.gt.u64 	%p46, %rd19, 128;
	ld.shared.f64 	%fd248, [_ZZN3cub18CUB_300001_SM_10006detail6reduce28DeviceReduceSingleTileKernelINS2_10policy_hubIdyN4cuda3std3__44plusIdEEE10Policy1000EN6thrust24THRUST_300001_SM_1000_NS6detail15normal_iteratorINSD_10device_ptrIdEEEEPdyS9_ddNS7_10__identityEEEvT0_T1_T2_T3_T4_T6_E12temp_storage+48];
	add.f64 	%fd249, %fd248, %fd247;
	selp.f64 	%fd250, %fd249, %fd247, %p46;
	setp.gt.u64 	%p47, %rd19, 160;
	ld.shared.f64 	%fd251, [_ZZN3cub18CUB_300001_SM_10006detail6reduce28DeviceReduceSingleTileKernelINS2_10policy_hubIdyN4cuda3std3__44plusIdEEE10Policy1000EN6thrust24THRUST_300001_SM_1000_NS6detail15normal_iteratorINSD_10device_ptrIdEEEEPdyS9_ddNS7_10__identityEEEvT0_T1_T2_T3_T4_T6_E12temp_storage+56];
	add.f64 	%fd252, %fd251, %fd250;
	selp.f64 	%fd253, %fd252, %fd250, %p47;
	setp.gt.u64 	%p48, %rd19, 192;
	ld.shared.f64 	%fd254, [_ZZN3cub18CUB_300001_SM_10006detail6reduce28DeviceReduceSingleTileKernelINS2_10policy_hubIdyN4cuda3std3__44plusIdEEE10Policy1000EN6thrust24THRUST_300001_SM_1000_NS6detail15normal_iteratorINSD_10device_ptrIdEEEEPdyS9_ddNS7_10__identityEEEvT0_T1_T2_T3_T4_T6_E12temp_storage+64];
	add.f64 	%fd255, %fd254, %fd253;
	selp.f64 	%fd256, %fd255, %fd253, %p48;
	setp.gt.u64 	%p49, %rd19, 224;
	ld.shared.f64 	%fd257, [_ZZN3cub18CUB_300001_SM_10006detail6reduce28DeviceReduceSingleTileKernelINS2_10policy_hubIdyN4cuda3std3__44plusIdEEE10Policy1000EN6thrust24THRUST_300001_SM_1000_NS6detail15normal_iteratorINSD_10device_ptrIdEEEEPdyS9_ddNS7_10__identityEEEvT0_T1_T2_T3_T4_T6_E12temp_storage+72];
	add.f64 	%fd258, %fd257, %fd256;
	selp.f64 	%fd259, %fd258, %fd256, %p49;
	setp.gt.u64 	%p50, %rd19, 256;
	ld.shared.f64 	%fd260, [_ZZN3cub18CUB_300001_SM_10006detail6reduce28DeviceReduceSingleTileKernelINS2_10policy_hubIdyN4cuda3std3__44plusIdEEE10Policy1000EN6thrust24THRUST_300001_SM_1000_NS6detail15normal_iteratorINSD_10device_ptrIdEEEEPdyS9_ddNS7_10__identityEEEvT0_T1_T2_T3_T4_T6_E12temp_storage+80];
	add.f64 	%fd261, %fd260, %fd259;
	selp.f64 	%fd262, %fd261, %fd259, %p50;
	setp.gt.u64 	%p51, %rd19, 288;
	ld.shared.f64 	%fd263, [_ZZN3cub18CUB_300001_SM_10006detail6reduce28DeviceReduceSingleTileKernelINS2_10policy_hubIdyN4cuda3std3__44plusIdEEE10Policy1000EN6thrust24THRUST_300001_SM_1000_NS6detail15normal_iteratorINSD_10device_ptrIdEEEEPdyS9_ddNS7_10__identityEEEvT0_T1_T2_T3_T4_T6_E12temp_storage+88];
	add.f64 	%fd264, %fd263, %fd262;
	selp.f64 	%fd265, %fd264, %fd262, %p51;
	setp.gt.u64 	%p52, %rd19, 320;
	ld.shared.f64 	%fd266, [_ZZN3cub18CUB_300001_SM_10006detail6reduce28DeviceReduceSingleTileKernelINS2_10policy_hubIdyN4cuda3std3__44plusIdEEE10Policy1000EN6thrust24THRUST_300001_SM_1000_NS6detail15normal_iteratorINSD_10device_ptrIdEEEEPdyS9_ddNS7_10__identityEEEvT0_T1_T2_T3_T4_T6_E12temp_storage+96];
	add.f64 	%fd267, %fd266, %fd265;
	selp.f64 	%fd268, %fd267, %fd265, %p52;
	setp.gt.u64 	%p53, %rd19, 352;
	ld.shared.f64 	%fd269, [_ZZN3cub18CUB_300001_SM_10006detail6reduce28DeviceReduceSingleTileKernelINS2_10policy_hubIdyN4cuda3std3__44plusIdEEE10Policy1000EN6thrust24THRUST_300001_SM_1000_NS6detail15normal_iteratorINSD_10device_ptrIdEEEEPdyS9_ddNS7_10__identityEEEvT0_T1_T2_T3_T4_T6_E12temp_storage+104];
	add.f64 	%fd270, %fd269, %fd268;
	selp.f64 	%fd271, %fd270, %fd268, %p53;
	setp.gt.u64 	%p54, %rd19, 384;
	ld.shared.f64 	%fd272, [_ZZN3cub18CUB_300001_SM_10006detail6reduce28DeviceReduceSingleTileKernelINS2_10policy_hubIdyN4cuda3std3__44plusIdEEE10Policy1000EN6thrust24THRUST_300001_SM_1000_NS6detail15normal_iteratorINSD_10device_ptrIdEEEEPdyS9_ddNS7_10__identityEEEvT0_T1_T2_T3_T4_T6_E12temp_storage+112];
	add.f64 	%fd273, %fd272, %fd271;
	selp.f64 	%fd274, %fd273, %fd271, %p54;
	setp.gt.u64 	%p55, %rd19, 416;
	ld.shared.f64 	%fd275, [_ZZN3cub18CUB_300001_SM_10006detail6reduce28DeviceReduceSingleTileKernelINS2_10policy_hubIdyN4cuda3std3__44plusIdEEE10Policy1000EN6thrust24THRUST_300001_SM_1000_NS6detail15normal_iteratorINSD_10device_ptrIdEEEEPdyS9_ddNS7_10__identityEEEvT0_T1_T2_T3_T4_T6_E12temp_storage+120];
	add.f64 	%fd276, %fd275, %fd274;
	selp.f64 	%fd277, %fd276, %fd274, %p55;
	setp.gt.u64 	%p56, %rd19, 448;
	ld.shared.f64 	%fd278, [_ZZN3cub18CUB_300001_SM_10006detail6reduce28DeviceReduceSingleTileKernelINS2_10policy_hubIdyN4cuda3std3__44plusIdEEE10Policy1000EN6thrust24THRUST_300001_SM_1000_NS6detail15normal_iteratorINSD_10device_ptrIdEEEEPdyS9_ddNS7_10__identityEEEvT0_T1_T2_T3_T4_T6_E12temp_storage+128];
	add.f64 	%fd279, %fd278, %fd277;
	selp.f64 	%fd280, %fd279, %fd277, %p56;
	setp.gt.u64 	%p57, %rd19, 480;
	ld.shared.f64 	%fd281, [_ZZN3cub18CUB_300001_SM_10006detail6reduce28DeviceReduceSingleTileKernelINS2_10policy_hubIdyN4cuda3std3__44plusIdEEE10Policy1000EN6thrust24THRUST_300001_SM_1000_NS6detail15normal_iteratorINSD_10device_ptrIdEEEEPdyS9_ddNS7_10__identityEEEvT0_T1_T2_T3_T4_T6_E12temp_storage+136];
	add.f64 	%fd282, %fd281, %fd280;
	selp.f64 	%fd347, %fd282, %fd280, %p57;
	bra.uni 	$L__BB7_49;
$L__BB7_28:
	mov.u32 	%r24, %tid.x;
	cvt.u64.u32 	%rd6, %r24;
	mul.wide.u32 	%rd22, %r24, 8;
	add.s64 	%rd7, %rd2, %rd22;
	ld.global.f64 	%fd43, [%rd7];
	ld.global.f64 	%fd44, [%rd7+4096];
	ld.global.f64 	%fd45, [%rd7+8192];
	ld.global.f64 	%fd46, [%rd7+12288];
	ld.global.f64 	%fd47, [%rd7+16384];
	ld.global.f64 	%fd48, [%rd7+20480];
	ld.global.f64 	%fd49, [%rd7+24576];
	add.f64 	%fd50, %fd43, %fd44;
	add.f64 	%fd51, %fd50, %fd45;
	add.f64 	%fd52, %fd51, %fd46;
	add.f64 	%fd53, %fd52, %fd47;
	add.f64 	%fd54, %fd53, %fd48;
	add.f64 	%fd346, %fd54, %fd49;
	add.s64 	%rd8, %rd19, -3584;
	setp.lt.u64 	%p3, %rd8, 3584;
	mov.b64 	%rd83, 3584;
	@%p3 bra 	$L__BB7_32;
	mov.b64 	%rd83, 3584;
$L__BB7_30:
	shl.b64 	%rd24, %rd83, 3;
	add.s64 	%rd25, %rd7, %rd24;
	ld.global.f64 	%fd55, [%rd25];
	ld.global.f64 	%fd56, [%rd25+4096];
	ld.global.f64 	%fd57, [%rd25+8192];
	ld.global.f64 	%fd58, [%rd25+12288];
	ld.global.f64 	%fd59, [%rd25+16384];
	ld.global.f64 	%fd60, [%rd25+20480];
	ld.global.f64 	%fd61, [%rd25+24576];
	add.f64 	%fd62, %fd346, %fd55;
	add.f64 	%fd63, %fd62, %fd56;
	add.f64 	%fd64, %fd63, %fd57;
	add.f64 	%fd65, %fd64, %fd58;
	add.f64 	%fd66, %fd65, %fd59;
	add.f64 	%fd67, %fd66, %fd60;
	add.f64 	%fd346, %fd67, %fd61;
	sub.s64 	%rd26, %rd19, %rd83;
	setp.lt.u64 	%p4, %rd26, 3584;
	@%p4 bra 	$L__BB7_45;
	add.s64 	%rd83, %rd83, 3584;
	setp.le.u64 	%p5, %rd83, %rd8;
	@%p5 bra 	$L__BB7_30;
$L__BB7_32:
	setp.le.u64 	%p6, %rd19, %rd83;
	cvt.u32.u64 	%r42, %rd83;
	cvt.u32.u64 	%r43, %rd19;
	sub.s32 	%r44, %r43, %r42;
	setp.ge.s32 	%p7, %r24, %r44;
	or.pred  	%p8, %p6, %p7;
	@%p8 bra 	$L__BB7_45;
	not.b32 	%r47, %r24;
	add.s32 	%r48, %r47, %r43;
	sub.s32 	%r50, %r48, %r42;
	shr.u32 	%r51, %r50, 9;
	add.s32 	%r25, %r51, 1;
	and.b32  	%r26, %r25, 15;
	setp.lt.u32 	%p9, %r50, 7680;
	mov.u32 	%r242, %r24;
	@%p9 bra 	$L__BB7_36;
	and.b32  	%r52, %r25, 16777200;
	neg.s32 	%r240, %r52;
	add.s64 	%rd27, %rd83, %rd6;
	shl.b64 	%rd28, %rd27, 3;
	add.s64 	%rd29, %rd28, %rd2;
	add.s64 	%rd84, %rd29, 32768;
	mov.u32 	%r242, %r24;
$L__BB7_35:
	.pragma "nounroll";
	ld.global.f64 	%fd69, [%rd84+-32768];
	add.f64 	%fd70, %fd346, %fd69;
	ld.global.f64 	%fd71, [%rd84+-28672];
	add.f64 	%fd72, %fd70, %fd71;
	ld.global.f64 	%fd73, [%rd84+-24576];
	add.f64 	%fd74, %fd72, %fd73;
	ld.global.f64 	%fd75, [%rd84+-20480];
	add.f64 	%fd76, %fd74, %fd75;
	ld.global.f64 	%fd77, [%rd84+-16384];
	add.f64 	%fd78, %fd76, %fd77;
	ld.global.f64 	%fd79, [%rd84+-12288];
	add.f64 	%fd80, %fd78, %fd79;
	ld.global.f64 	%fd81, [%rd84+-8192];
	add.f64 	%fd82, %fd80, %fd81;
	ld.global.f64 	%fd83, [%rd84+-4096];
	add.f64 	%fd84, %fd82, %fd83;
	ld.global.f64 	%fd85, [%rd84];
	add.f64 	%fd86, %fd84, %fd85;
	ld.global.f64 	%fd87, [%rd84+4096];
	add.f64 	%fd88, %fd86, %fd87;
	ld.global.f64 	%fd89, [%rd84+8192];
	add.f64 	%fd90, %fd88, %fd89;
	ld.global.f64 	%fd91, [%rd84+12288];
	add.f64 	%fd92, %fd90, %fd91;
	ld.global.f64 	%fd93, [%rd84+16384];
	add.f64 	%fd94, %fd92, %fd93;
	ld.global.f64 	%fd95, [%rd84+20480];
	add.f64 	%fd96, %fd94, %fd95;
	ld.global.f64 	%fd97, [%rd84+24576];
	add.f64 	%fd98, %fd96, %fd97;
	ld.global.f64 	%fd99, [%rd84+28672];
	add.f64 	%fd346, %fd98, %fd99;
	add.s32 	%r242, %r242, 8192;
	add.s32 	%r240, %r240, 16;
	add.s64 	%rd84, %rd84, 65536;
	setp.ne.s32 	%p10, %r240, 0;
	@%p10 bra 	$L__BB7_35;
$L__BB7_36:
	setp.eq.s32 	%p11, %r26, 0;
	@%p11 bra 	$L__BB7_45;
	and.b32  	%r33, %r25, 7;
	setp.lt.u32 	%p12, %r26, 8;
	@%p12 bra 	$L__BB7_39;
	cvt.u64.u32 	%rd30, %r242;
	add.s64 	%rd31, %rd83, %rd30;
	shl.b64 	%rd32, %rd31, 3;
	add.s64 	%rd33, %rd2, %rd32;
	ld.global.f64 	%fd101, [%rd33];
	add.f64 	%fd102, %fd346, %fd101;
	ld.global.f64 	%fd103, [%rd33+4096];
	add.f64 	%fd104, %fd102, %fd103;
	ld.global.f64 	%fd105, [%rd33+8192];
	add.f64 	%fd106, %fd104, %fd105;
	ld.global.f64 	%fd107, [%rd33+12288];
	add.f64 	%fd108, %fd106, %fd107;
	ld.global.f64 	%fd109, [%rd33+16384];
	add.f64 	%fd110, %fd108, %fd109;
	ld.global.f64 	%fd111, [%rd33+20480];
	add.f64 	%fd112, %fd110, %fd111;
	ld.global.f64 	%fd113, [%rd33+24576];
	add.f64 	%fd114, %fd112, %fd113;
	ld.global.f64 	%fd115, [%rd33+28672];
	add.f64 	%fd346, %fd114, %fd115;
	add.s32 	%r242, %r242, 4096;
$L__BB7_39:
	setp.eq.s32 	%p13, %r33, 0;
	@%p13 bra 	$L__BB7_45;
	and.b32  	%r36, %r25, 3;
	setp.lt.u32 	%p14, %r33, 4;
	@%p14 bra 	$L__BB7_42;
	cvt.u64.u32 	%rd34, %r242;
	add.s64 	%rd35, %rd83, %rd34;
	shl.b64 	%rd36, %rd35, 3;
	add.s64 	%rd37, %rd2, %rd36;
	ld.global.f64 	%fd117, [%rd37];
	add.f64 	%fd118, %fd346, %fd117;
	ld.global.f64 	%fd119, [%rd37+4096];
	add.f64 	%fd120, %fd118, %fd119;
	ld.global.f64 	%fd121, [%rd37+8192];
	add.f64 	%fd122, %fd120, %fd121;
	ld.global.f64 	%fd123, [%rd37+12288];
	add.f64 	%fd346, %fd122, %fd123;
	add.s32 	%r242, %r242, 2048;
$L__BB7_42:
	setp.eq.s32 	%p15, %r36, 0;
	@%p15 bra 	$L__BB7_45;
	cvt.u64.u32 	%rd38, %r242;
	add.s64 	%rd39, %rd83, %rd38;
	shl.b64 	%rd40, %rd39, 3;
	add.s64 	%rd85, %rd2, %rd40;
	neg.s32 	%r245, %r36;
$L__BB7_44:
	.pragma "nounroll";
	ld.global.f64 	%fd124, [%rd85];
	add.f64 	%fd346, %fd346, %fd124;
	add.s64 	%rd85, %rd85, 4096;
	add.s32 	%r245, %r245, 1;
	setp.ne.s32 	%p16, %r245, 0;
	@%p16 bra 	$L__BB7_44;
$L__BB7_45:
	// begin inline asm
	mov.u32 %r53, %laneid;
	// end inline asm
	mov.b64 	%rd41, %fd346;
	mov.b64 	{%r55, %r60}, %rd41;
	mov.b32 	%r61, 1;
	mov.b32 	%r102, 31;
	mov.b32 	%r103, -1;
	// begin inline asm
	shfl.sync.down.b32 %r54, %r55, %r61, %r102, %r103;
	// end inline asm
	// begin inline asm
	shfl.sync.down.b32 %r59, %r60, %r61, %r102, %r103;
	// end inline asm
	mov.b64 	%rd42, {%r54, %r59};
	mov.b64 	%fd125, %rd42;
	setp.gt.s32 	%p17, %r53, 30;
	add.f64 	%fd126, %fd346, %fd125;
	selp.f64 	%fd127, %fd346, %fd126, %p17;
	mov.b64 	%rd43, %fd127;
	mov.b64 	{%r65, %r70}, %rd43;
	mov.b32 	%r71, 2;
	// begin inline asm
	shfl.sync.down.b32 %r64, %r65, %r71, %r102, %r103;
	// end inline asm
	// begin inline asm
	shfl.sync.down.b32 %r69, %r70, %r71, %r102, %r103;
	// end inline asm
	mov.b64 	%rd44, {%r64, %r69};
	mov.b64 	%fd128, %rd44;
	setp.gt.s32 	%p18, %r53, 29;
	add.f64 	%fd129, %fd127, %fd128;
	selp.f64 	%fd130, %fd127, %fd129, %p18;
	mov.b64 	%rd45, %fd130;
	mov.b64 	{%r75, %r80}, %rd45;
	mov.b32 	%r81, 4;
	// begin inline asm
	shfl.sync.down.b32 %r74, %r75, %r81, %r102, %r103;
	// end inline asm
	// begin inline asm
	shfl.sync.down.b32 %r79, %r80, %r81, %r102, %r103;
	// end inline asm
	mov.b64 	%rd46, {%r74, %r79};
	mov.b64 	%fd131, %rd46;
	setp.gt.s32 	%p19, %r53, 27;
	add.f64 	%fd132, %fd130, %fd131;
	selp.f64 	%fd133, %fd130, %fd132, %p19;
	mov.b64 	%rd47, %fd133;
	mov.b64 	{%r85, %r90}, %rd47;
	mov.b32 	%r91, 8;
	// begin inline asm
	shfl.sync.down.b32 %r84, %r85, %r91, %r102, %r103;
	// end inline asm
	// begin inline asm
	shfl.sync.down.b32 %r89, %r90, %r91, %r102, %r103;
	// end inline asm
	mov.b64 	%rd48, {%r84, %r89};
	mov.b64 	%fd134, %rd48;
	setp.gt.s32 	%p20, %r53, 23;
	add.f64 	%fd135, %fd133, %fd134;
	selp.f64 	%fd136, %fd133, %fd135, %p20;
	mov.b64 	%rd49, %fd136;
	mov.b64 	{%r95, %r100}, %rd49;
	mov.b32 	%r101, 16;
	// begin inline asm
	shfl.sync.down.b32 %r94, %r95, %r101, %r102, %r103;
	// end inline asm
	// begin inline asm
	shfl.sync.down.b32 %r99, %r100, %r101, %r102, %r103;
	// end inline asm
	mov.b64 	%rd50, {%r94, %r99};
	mov.b64 	%fd137, %rd50;
	setp.gt.s32 	%p21, %r53, 15;
	add.f64 	%fd38, %fd136, %fd137;
	selp.f64 	%fd347, %fd136, %fd38, %p21;
	setp.ne.s32 	%p22, %r53, 0;
	@%p22 bra 	$L__BB7_47;
	shr.u32 	%r104, %r24, 2;
	and.b32  	%r105, %r104, 248;
	mov.u32 	%r106, _ZZN3cub18CUB_300001_SM_10006detail6reduce28DeviceReduceSingleTileKernelINS2_10policy_hubIdyN4cuda3std3__44plusIdEEE10Policy1000EN6thrust24THRUST_300001_SM_1000_NS6detail15normal_iteratorINSD_10device_ptrIdEEEEPdyS9_ddNS7_10__identityEEEvT0_T1_T2_T3_T4_T6_E12temp_storage;
	add.s32 	%r107, %r106, %r105;
	st.shared.f64 	[%r107+16], %fd38;
$L__BB7_47:
	bar.sync 	0;
	setp.ne.s32 	%p23, %r24, 0;
	@%p23 bra 	$L__BB7_49;
	ld.shared.f64 	%fd138, [_ZZN3cub18CUB_300001_SM_10006detail6reduce28DeviceReduceSingleTileKernelINS2_10policy_hubIdyN4cuda3std3__44plusIdEEE10Policy1000EN6thrust24THRUST_300001_SM_1000_NS6detail15normal_iteratorINSD_10device_ptrIdEEEEPdyS9_ddNS7_10__identityEEEvT0_T1_T2_T3_T4_T6_E12temp_storage+24];
	add.f64 	%fd139, %fd347, %fd138;
	ld.shared.f64 	%fd140, [_ZZN3cub18CUB_300001_SM_10006detail6reduce28DeviceReduceSingleTileKernelINS2_10policy_hubIdyN4cuda3std3__44plusIdEEE10Policy1000EN6thrust24THRUST_300001_SM_1000_NS6detail15normal_iteratorINSD_10device_ptrIdEEEEPdyS9_ddNS7_10__identityEEEvT0_T1_T2_T3_T4_T6_E12temp_storage+32];
	add.f64 	%fd141, %fd139, %fd140;
	ld.shared.f64 	%fd142, [_ZZN3cub18CUB_300001_SM_10006detail6reduce28DeviceReduceSingleTileKernelINS2_10policy_hubIdyN4cuda3std3__44plusIdEEE10Policy1000EN6thrust24THRUST_300001_SM_1000_NS6detail15normal_iteratorINSD_10device_ptrIdEEEEPdyS9_ddNS7_10__identityEEEvT0_T1_T2_T3_T4_T6_E12temp_storage+40];
	add.f64 	%fd143, %fd141, %fd142;
	ld.shared.f64 	%fd144, [_ZZN3cub18CUB_300001_SM_10006detail6reduce28DeviceReduceSingleTileKernelINS2_10policy_hubIdyN4cuda3std3__44plusIdEEE10Policy1000EN6thrust24THRUST_300001_SM_1000_NS6detail15normal_iteratorINSD_10device_ptrIdEEEEPdyS9_ddNS7_10__identityEEEvT0_T1_T2_T3_T4_T6_E12temp_storage+48];
	add.f64 	%fd145, %fd143, %fd144;
	ld.shared.f64 	%fd146, [_ZZN3cub18CUB_300001_SM_10006detail6reduce28DeviceReduceSingleTileKernelINS2_10policy_hubIdyN4cuda3std3__44plusIdEEE10Policy1000EN6thrust24THRUST_300001_SM_1000_NS6detail15normal_iteratorINSD_10device_ptrIdEEEEPdyS9_ddNS7_10__identityEEEvT0_T1_T2_T3_T4_T6_E12temp_storage+56];
	add.f64 	%fd147, %fd145, %fd146;
	ld.shared.f64 	%fd148, [_ZZN3cub18CUB_300001_SM_10006detail6reduce28DeviceReduceSingleTileKernelINS2_10policy_hubIdyN4cuda3std3__44plusIdEEE10Policy1000EN6thrust24THRUST_300001_SM_1000_NS6detail15normal_iteratorINSD_10device_ptrIdEEEEPdyS9_ddNS7_10__identityEEEvT0_T1_T2_T3_T4_T6_E12temp_storage+64];
	add.f64 	%fd149, %fd147, %fd148;
	ld.shared.f64 	%fd150, [_ZZN3cub18CUB_300001_SM_10006detail6reduce28DeviceReduceSingleTileKernelINS2_10policy_hubIdyN4cuda3std3__44plusIdEEE10Policy1000EN6thrust24THRUST_300001_SM_1000_NS6detail15normal_iteratorINSD_10device_ptrIdEEEEPdyS9_ddNS7_10__identityEEEvT0_T1_T2_T3_T4_T6_E12temp_storage+72];
	add.f64 	%fd151, %fd149, %fd150;
	ld.shared.f64 	%fd152, [_ZZN3cub18CUB_300001_SM_10006detail6reduce28DeviceReduceSingleTileKernelINS2_10policy_hubIdyN4cuda3std3__44plusIdEEE10Policy1000EN6thrust24THRUST_300001_SM_1000_NS6detail15normal_iteratorINSD_10device_ptrIdEEEEPdyS9_ddNS7_10__identityEEEvT0_T1_T2_T3_T4_T6_E12temp_storage+80];
	add.f64 	%fd153, %fd151, %fd152;
	ld.shared.f64 	%fd154, [_ZZN3cub18CUB_300001_SM_10006detail6reduce28DeviceReduceSingleTileKernelINS2_10policy_hubIdyN4cuda3std3__44plusIdEEE10Policy1000EN6thrust24THRUST_300001_SM_1000_NS6detail15normal_iteratorINSD_10device_ptrIdEEEEPdyS9_ddNS7_10__identityEEEvT0_T1_T2_T3_T4_T6_E12temp_storage+88];
	add.f64 	%fd155, %fd153, %fd154;
	ld.shared.f64 	%fd156, [_ZZN3cub18CUB_300001_SM_10006detail6reduce28DeviceReduceSingleTileKernelINS2_10policy_hubIdyN4cuda3std3__44plusIdEEE10Policy1000EN6thrust24THRUST_300001_SM_1000_NS6detail15normal_iteratorINSD_10device_ptrIdEEEEPdyS9_ddNS7_10__identityEEEvT0_T1_T2_T3_T4_T6_E12temp_storage+96];
	add.f64 	%fd157, %fd155, %fd156;
	ld.shared.f64 	%fd158, [_ZZN3cub18CUB_300001_SM_10006detail6reduce28DeviceReduceSingleTileKernelINS2_10policy_hubIdyN4cuda3std3__44plusIdEEE10Policy1000EN6thrust24THRUST_300001_SM_1000_NS6detail15normal_iteratorINSD_10device_ptrIdEEEEPdyS9_ddNS7_10__identityEEEvT0_T1_T2_T3_T4_T6_E12temp_storage+104];
	add.f64 	%fd159, %fd157, %fd158;
	ld.shared.f64 	%fd160, [_ZZN3cub18CUB_300001_SM_10006detail6reduce28DeviceReduceSingleTileKernelINS2_10policy_hubIdyN4cuda3std3__44plusIdEEE10Policy1000EN6thrust24THRUST_300001_SM_1000_NS6detail15normal_iteratorINSD_10device_ptrIdEEEEPdyS9_ddNS7_10__identityEEEvT0_T1_T2_T3_T4_T6_E12temp_storage+112];
	add.f64 	%fd161, %fd159, %fd160;
	ld.shared.f64 	%fd162, [_ZZN3cub18CUB_300001_SM_10006detail6reduce28DeviceReduceSingleTileKernelINS2_10policy_hubIdyN4cuda3std3__44plusIdEEE10Policy1000EN6thrust24THRUST_300001_SM_1000_NS6detail15normal_iteratorINSD_10device_ptrIdEEEEPdyS9_ddNS7_10__identityEEEvT0_T1_T2_T3_T4_T6_E12temp_storage+120];
	add.f64 	%fd163, %fd161, %fd162;
	ld.shared.f64 	%fd164, [_ZZN3cub18CUB_300001_SM_10006detail6reduce28DeviceReduceSingleTileKernelINS2_10policy_hubIdyN4cuda3std3__44plusIdEEE10Policy1000EN6thrust24THRUST_300001_SM_1000_NS6detail15normal_iteratorINSD_10device_ptrIdEEEEPdyS9_ddNS7_10__identityEEEvT0_T1_T2_T3_T4_T6_E12temp_storage+128];
	add.f64 	%fd165, %fd163, %fd164;
	ld.shared.f64 	%fd166, [_ZZN3cub18CUB_300001_SM_10006detail6reduce28DeviceReduceSingleTileKernelINS2_10policy_hubIdyN4cuda3std3__44plusIdEEE10Policy1000EN6thrust24THRUST_300001_SM_1000_NS6detail15normal_iteratorINSD_10device_ptrIdEEEEPdyS9_ddNS7_10__identityEEEvT0_T1_T2_T3_T4_T6_E12temp_storage+136];
	add.f64 	%fd347, %fd165, %fd166;
$L__BB7_49:
	mov.u32 	%r230, %tid.x;
	setp.ne.s32 	%p65, %r230, 0;
	@%p65 bra 	$L__BB7_51;
	add.f64 	%fd325, %fd42, %fd347;
	st.global.f64 	[%rd1], %fd325;
$L__BB7_51:
	ret;

}
	// .globl	_ZN3cub18CUB_300001_SM_10006detail6reduce18DeviceReduceKernelINS2_10policy_hubIdyN4cuda3std3__44plusIdEEE10Policy1000EN6thrust24THRUST_300001_SM_1000_NS6detail15normal_iteratorINSD_10device_ptrIdEEEEyS9_dNS7_10__identityEEEvT0_PT3_T1_NS0_13GridEvenShareISN_EET2_T4_
.visible .entry _ZN3cub18CUB_300001_SM_10006detail6reduce18DeviceReduceKernelINS2_10policy_hubIdyN4cuda3std3__44plusIdEEE10Policy1000EN6thrust24THRUST_300001_SM_1000_NS6detail15normal_iteratorINSD_10device_ptrIdEEEEyS9_dNS7_10__identityEEEvT0_PT3_T1_NS0_13GridEvenShareISN_EET2_T4_(
	.param .align 8 .b8 _ZN3cub18CUB_300001_SM_10006detail6reduce18DeviceReduceKernelINS2_10policy_hubIdyN4cuda3std3__44plusIdEEE10Policy1000EN6thrust24THRUST_300001_SM_1000_NS6detail15normal_iteratorINSD_10device_ptrIdEEEEyS9_dNS7_10__identityEEEvT0_PT3_T1_NS0_13GridEvenShareISN_EET2_T4__param_0[8],
	.param .u64 .ptr .align 1 _ZN3cub18CUB_300001_SM_10006detail6reduce18DeviceReduceKernelINS2_10policy_hubIdyN4cuda3std3__44plusIdEEE10Policy1000EN6thrust24THRUST_300001_SM_1000_NS6detail15normal_iteratorINSD_10device_ptrIdEEEEyS9_dNS7_10__identityEEEvT0_PT3_T1_NS0_13GridEvenShareISN_EET2_T4__param_1,
	.param .u64 _ZN3cub18CUB_300001_SM_10006detail6reduce18DeviceReduceKernelINS2_10policy_hubIdyN4cuda3std3__44plusIdEEE10Policy1000EN6thrust24THRUST_300001_SM_1000_NS6detail15normal_iteratorINSD_10device_ptrIdEEEEyS9_dNS7_10__identityEEEvT0_PT3_T1_NS0_13GridEvenShareISN_EET2_T4__param_2,
	.param .align 8 .b8 _ZN3cub18CUB_300001_SM_10006detail6reduce18DeviceReduceKernelINS2_10policy_hubIdyN4cuda3std3__44plusIdEEE10Policy1000EN6thrust24THRUST_300001_SM_1000_NS6detail15normal_iteratorINSD_10device_ptrIdEEEEyS9_dNS7_10__identityEEEvT0_PT3_T1_NS0_13GridEvenShareISN_EET2_T4__param_3[72],
	.param .align 1 .b8 _ZN3cub18CUB_300001_SM_10006detail6reduce18DeviceReduceKernelINS2_10policy_hubIdyN4cuda3std3__44plusIdEEE10Policy1000EN6thrust24THRUST_300001_SM_1000_NS6detail15normal_iteratorINSD_10device_ptrIdEEEEyS9_dNS7_10__identityEEEvT0_PT3_T1_NS0_13GridEvenShareISN_EET2_T4__param_4[1],
	.param .align 1 .b8 _ZN3cub18CUB_300001_SM_10006detail6reduce18DeviceReduceKernelINS2_10policy_hubIdyN4cuda3std3__44plusIdEEE10Policy1000EN6thrust24THRUST_300001_SM_1000_NS6detail15normal_iteratorINSD_10device_ptrIdEEEEyS9_dNS7_10__identityEEEvT0_PT3_T1_NS0_13GridEvenShareISN_EET2_T4__param_5[1]
)
.maxntid 512
{
	.reg .pred 	%p<65>;
	.reg .b16 	%rs<4>;
	.reg .b32 	%r<280>;
	.reg .b64 	%rd<107>;
	.reg .b64 	%fd<344>;
	// demoted variable
	.shared .align 8 .b8 _ZZN3cub18CUB_300001_SM_10006detail6reduce18DeviceReduceKernelINS2_10policy_hubIdyN4cuda3std3__44plusIdEEE10Policy1000EN6thrust24THRUST_300001_SM_1000_NS6detail15normal_iteratorINSD_10device_ptrIdEEEEyS9_dNS7_10__identityEEEvT0_PT3_T1_NS0_13GridEvenShareISN_EET2_T4_E12temp_storage[152];
	ld.param.u64 	%rd1, [_ZN3cub18CUB_300001_SM_10006detail6reduce18DeviceReduceKernelINS2_10policy_hubIdyN4cuda3std3__44plusIdEEE10Policy1000EN6thrust24THRUST_300001_SM_1000_NS6detail15normal_iteratorINSD_10device_ptrIdEEEEyS9_dNS7_10__identityEEEvT0_PT3_T1_NS0_13GridEvenShareISN_EET2_T4__param_3+32];
	ld.param.u32 	%r1, [_ZN3cub18CUB_300001_SM_10006detail6reduce18DeviceReduceKernelINS2_10policy_hubIdyN4cuda3std3__44plusIdEEE10Policy1000EN6thrust24THRUST_300001_SM_1000_NS6detail15normal_iteratorINSD_10device_ptrIdEEEEyS9_dNS7_10__identityEEEvT0_PT3_T1_NS0_13GridEvenShareISN_EET2_T4__param_3+40];
	ld.param.u64 	%rd26, [_ZN3cub18CUB_300001_SM_10006detail6reduce18DeviceReduceKernelINS2_10policy_hubIdyN4cuda3std3__44plusIdEEE10Policy1000EN6thrust24THRUST_300001_SM_1000_NS6detail15normal_iteratorINSD_10device_ptrIdEEEEyS9_dNS7_10__identityEEEvT0_PT3_T1_NS0_13GridEvenShareISN_EET2_T4__param_0];
	cvta.to.global.u64 	%rd2, %rd26;
	mov.u32 	%r2, %ctaid.x;
	mul.lo.s32 	%r50, %r1, 3584;
	cvt.s64.s32 	%rd3, %r50;
	mul.lo.s32 	%r51, %r2, 3584;
	cvt.u64.u32 	%rd4, %r51;
	sub.s64 	%rd5, %rd1, %rd4;
	setp.gt.u64 	%p1, %rd5, 3583;
	@%p1 bra 	$L__BB8_25;
	cvt.u32.u64 	%r136, %rd4;
	cvt.u32.u64 	%r3, %rd1;
	sub.s32 	%r4, %r3, %r136;
	mov.u32 	%r5, %tid.x;
	setp.ge.s32 	%p23, %r5, %r4;
	mov.f64 	%fd332, 0d0000000000000000;
	mov.u32 	%r267, %r5;
	@%p23 bra 	$L__BB8_3;
	add.s32 	%r138, %r136, %r5;
	mul.wide.u32 	%rd60, %r138, 8;
	add.s64 	%rd61, %rd2, %rd60;
	ld.global.f64 	%fd332, [%rd61];
	add.s32 	%r267, %r5, 512;
$L__BB8_3:
	setp.ge.s32 	%p24, %r267, %r4;
	@%p24 bra 	$L__BB8_16;
	not.b32 	%r140, %r267;
	add.s32 	%r141, %r140, %r3;
	sub.s32 	%r142, %r141, %r136;
	shr.u32 	%r143, %r142, 9;
	add.s32 	%r8, %r143, 1;
	and.b32  	%r9, %r8, 15;
	setp.lt.u32 	%p25, %r142, 7680;
	@%p25 bra 	$L__BB8_7;
	and.b32  	%r144, %r8, 16777200;
	neg.s32 	%r265, %r144;
	mul.wide.u32 	%rd62, %r2, 28672;
	mul.wide.u32 	%rd63, %r267, 8;
	add.s64 	%rd64, %rd62, %rd63;
	add.s64 	%rd65, %rd64, %rd2;
	add.s64 	%rd101, %rd65, 32768;
$L__BB8_6:
	.pragma "nounroll";
	ld.global.f64 	%fd167, [%rd101+-32768];
	add.f64 	%fd168, %fd332, %fd167;
	ld.global.f64 	%fd169, [%rd101+-28672];
	add.f64 	%fd170, %fd168, %fd169;
	ld.global.f64 	%fd171, [%rd101+-24576];
	add.f64 	%fd172, %fd170, %fd171;
	ld.global.f64 	%fd173, [%rd101+-20480];
	add.f64 	%fd174, %fd172, %fd173;
	ld.global.f64 	%fd175, [%rd101+-16384];
	add.f64 	%fd176, %fd174, %fd175;
	ld.global.f64 	%fd177, [%rd101+-12288];
	add.f64 	%fd178, %fd176, %fd177;
	ld.global.f64 	%fd179, [%rd101+-8192];
	add.f64 	%fd180, %fd178, %fd179;
	ld.global.f64 	%fd181, [%rd101+-4096];
	add.f64 	%fd182, %fd180, %fd181;
	ld.global.f64 	%fd183, [%rd101];
	add.f64 	%fd184, %fd182, %fd183;
	ld.global.f64 	%fd185, [%rd101+4096];
	add.f64 	%fd186, %fd184, %fd185;
	ld.global.f64 	%fd187, [%rd101+8192];
	add.f64 	%fd188, %fd186, %fd187;
	ld.global.f64 	%fd189, [%rd101+12288];
	add.f64 	%fd190, %fd188, %fd189;
	ld.global.f64 	%fd191, [%rd101+16384];
	add.f64 	%fd192, %fd190, %fd191;
	ld.global.f64 	%fd193, [%rd101+20480];
	add.f64 	%fd194, %fd192, %fd193;
	ld.global.f64 	%fd195, [%rd101+24576];
	add.f64 	%fd196, %fd194, %fd195;
	ld.global.f64 	%fd197, [%rd101+28672];
	add.f64 	%fd332, %fd196, %fd197;
	add.s32 	%r267, %r267, 8192;
	add.s32 	%r265, %r265, 16;
	add.s64 	%rd101, %rd101, 65536;
	setp.ne.s32 	%p26, %r265, 0;
	@%p26 bra 	$L__BB8_6;
$L__BB8_7:
	setp.eq.s32 	%p27, %r9, 0;
	@%p27 bra 	$L__BB8_16;
	and.b32  	%r16, %r8, 7;
	setp.lt.u32 	%p28, %r9, 8;
	@%p28 bra 	$L__BB8_10;
	cvt.s64.s32 	%rd66, %r267;
	add.s64 	%rd67, %rd66, %rd4;
	shl.b64 	%rd68, %rd67, 3;
	add.s64 	%rd69, %rd2, %rd68;
	ld.global.f64 	%fd199, [%rd69];
	add.f64 	%fd200, %fd332, %fd199;
	ld.global.f64 	%fd201, [%rd69+4096];
	add.f64 	%fd202, %fd200, %fd201;
	ld.global.f64 	%fd203, [%rd69+8192];
	add.f64 	%fd204, %fd202, %fd203;
	ld.global.f64 	%fd205, [%rd69+12288];
	add.f64 	%fd206, %fd204, %fd205;
	ld.global.f64 	%fd207, [%rd69+16384];
	add.f64 	%fd208, %fd206, %fd207;
	ld.global.f64 	%fd209, [%rd69+20480];
	add.f64 	%fd210, %fd208, %fd209;
	ld.global.f64 	%fd211, [%rd69+24576];
	add.f64 	%fd212, %fd210, %fd211;
	ld.global.f64 	%fd213, [%rd69+28672];
	add.f64 	%fd332, %fd212, %fd213;
	add.s32 	%r267, %r267, 4096;
$L__BB8_10:
	setp.eq.s32 	%p29, %r16, 0;
	@%p29 bra 	$L__BB8_16;
	and.b32  	%r19, %r8, 3;
	setp.lt.u32 	%p30, %r16, 4;
	@%p30 bra 	$L__BB8_13;
	cvt.s64.s32 	%rd70, %r267;
	add.s64 	%rd71, %rd70, %rd4;
	shl.b64 	%rd72, %rd71, 3;
	add.s64 	%rd73, %rd2, %rd72;
	ld.global.f64 	%fd215, [%rd73];
	add.f64 	%fd216, %fd332, %fd215;
	ld.global.f64 	%fd217, [%rd73+4096];
	add.f64 	%fd218, %fd216, %fd217;
	ld.global.f64 	%fd219, [%rd73+8192];
	add.f64 	%fd220, %fd218, %fd219;
	ld.global.f64 	%fd221, [%rd73+12288];
	add.f64 	%fd332, %fd220, %fd221;
	add.s32 	%r267, %r267, 2048;
$L__BB8_13:
	setp.eq.s32 	%p31, %r19, 0;
	@%p31 bra 	$L__BB8_16;
	mul.wide.u32 	%rd74, %r2, 28672;
	add.s64 	%rd9, %rd2, %rd74;
	neg.s32 	%r270, %r19;
$L__BB8_15:
	.pragma "nounroll";
	mul.wide.s32 	%rd75, %r267, 8;
	add.s64 	%rd76, %rd9, %rd75;
	ld.global.f64 	%fd222, [%rd76];
	add.f64 	%fd332, %fd332, %fd222;
	add.s32 	%r267, %r267, 512;
	add.s32 	%r270, %r270, 1;
	setp.ne.s32 	%p32, %r270, 0;
	@%p32 bra 	$L__BB8_15;
$L__BB8_16:
	setp.lt.s32 	%p33, %r4, 512;
	@%p33 bra 	$L__BB8_21;
	// begin inline asm
	mov.u32 %r208, %laneid;
	// end inline asm
	mov.b64 	%rd87, %fd332;
	mov.b64 	{%r210, %r215}, %rd87;
	mov.b32 	%r216, 1;
	mov.b32 	%r257, 31;
	mov.b32 	%r258, -1;
	// begin inline asm
	shfl.sync.down.b32 %r209, %r210, %r216, %r257, %r258;
	// end inline asm
	// begin inline asm
	shfl.sync.down.b32 %r214, %r215, %r216, %r257, %r258;
	// end inline asm
	mov.b64 	%rd88, {%r209, %r214};
	mov.b64 	%fd281, %rd88;
	setp.gt.s32 	%p57, %r208, 30;
	add.f64 	%fd282, %fd332, %fd281;
	selp.f64 	%fd283, %fd332, %fd282, %p57;
	mov.b64 	%rd89, %fd283;
	mov.b64 	{%r220, %r225}, %rd89;
	mov.b32 	%r226, 2;
	// begin inline asm
	shfl.sync.down.b32 %r219, %r220, %r226, %r257, %r258;
	// end inline asm
	// begin inline asm
	shfl.sync.down.b32 %r224, %r225, %r226, %r257, %r258;
	// end inline asm
	mov.b64 	%rd90, {%r219, %r224};
	mov.b64 	%fd284, %rd90;
	setp.gt.s32 	%p58, %r208, 29;
	add.f64 	%fd285, %fd283, %fd284;
	selp.f64 	%fd286, %fd283, %fd285, %p58;
	mov.b64 	%rd91, %fd286;
	mov.b64 	{%r230, %r235}, %rd91;
	mov.b32 	%r236, 4;
	// begin inline asm
	shfl.sync.down.b32 %r229, %r230, %r236, %r257, %r258;
	// end inline asm
	// begin inline asm
	shfl.sync.down.b32 %r234, %r235, %r236, %r257, %r258;
	// end inline asm
	mov.b64 	%rd92, {%r229, %r234};
	mov.b64 	%fd287, %rd92;
	setp.gt.s32 	%p59, %r208, 27;
	add.f64 	%fd288, %fd286, %fd287;
	selp.f64 	%fd289, %fd286, %fd288, %p59;
	mov.b64 	%rd93, %fd289;
	mov.b64 	{%r240, %r245}, %rd93;
	mov.b32 	%r246, 8;
	// begin inline asm
	shfl.sync.down.b32 %r239, %r240, %r246, %r257, %r258;
	// end inline asm
	// begin inline asm
	shfl.sync.down.b32 %r244, %r245, %r246, %r257, %r258;
	// end inline asm
	mov.b64 	%rd94, {%r239, %r244};
	mov.b64 	%fd290, %rd94;
	setp.gt.s32 	%p60, %r208, 23;
	add.f64 	%fd291, %fd289, %fd290;
	selp.f64 	%fd292, %fd289, %fd291, %p60;
	mov.b64 	%rd95, %fd292;
	mov.b64 	{%r250, %r255}, %rd95;
	mov.b32 	%r256, 16;
	// begin inline asm
	shfl.sync.down.b32 %r249, %r250, %r256, %r257, %r258;
	// end inline asm
	// begin inline asm
	shfl.sync.down.b32 %r254, %r255, %r256, %r257, %r258;
	// end inline asm
	mov.b64 	%rd96, {%r249, %r254};
	mov.b64 	%fd293, %rd96;
	setp.gt.s32 	%p61, %r208, 15;
	add.f64 	%fd16, %fd292, %fd293;
	selp.f64 	%fd343, %fd292, %fd16, %p61;
	setp.ne.s32 	%p62, %r208, 0;
	@%p62 bra 	$L__BB8_19;
	shr.u32 	%r259, %r5, 2;
	and.b32  	%r260, %r259, 248;
	mov.u32 	%r261, _ZZN3cub18CUB_300001_SM_10006detail6reduce18DeviceReduceKernelINS2_10policy_hubIdyN4cuda3std3__44plusIdEEE10Policy1000EN6thrust24THRUST_300001_SM_1000_NS6detail15normal_iteratorINSD_10device_ptrIdEEEEyS9_dNS7_10__identityEEEvT0_PT3_T1_NS0_13GridEvenShareISN_EET2_T4_E12temp_storage;
	add.s32 	%r262, %r261, %r260;
	st.shared.f64 	[%r262+16], %fd16;
$L__BB8_19:
	bar.sync 	0;
	setp.ne.s32 	%p63, %r5, 0;
	@%p63 bra 	$L__BB8_46;
	ld.shared.f64 	%fd294, [_ZZN3cub18CUB_300001_SM_10006detail6reduce18DeviceReduceKernelINS2_10policy_hubIdyN4cuda3std3__44plusIdEEE10Policy1000EN6thrust24THRUST_300001_SM_1000_NS6detail15normal_iteratorINSD_10device_ptrIdEEEEyS9_dNS7_10__identityEEEvT0_PT3_T1_NS0_13GridEvenShareISN_EET2_T4_E12temp_storage+24];
	add.f64 	%fd295, %fd343, %fd294;
	ld.shared.f64 	%fd296, [_ZZN3cub18CUB_300001_SM_10006detail6reduce18DeviceReduceKernelINS2_10policy_hubIdyN4cuda3std3__44plusIdEEE10Policy1000EN6thrust24THRUST_300001_SM_1000_NS6detail15normal_iteratorINSD_10device_ptrIdEEEEyS9_dNS7_10__identityEEEvT0_PT3_T1_NS0_13GridEvenShareISN_EET2_T4_E12temp_storage+32];
	add.f64 	%fd297, %fd295, %fd296;
	ld.shared.f64 	%fd298, [_ZZN3cub18CUB_300001_SM_10006detail6reduce18DeviceReduceKernelINS2_10policy_hubIdyN4cuda3std3__44plusIdEEE10Policy1000EN6thrust24THRUST_300001_SM_1000_NS6detail15normal_iteratorINSD_10device_ptrIdEEEEyS9_dNS7_10__identityEEEvT0_PT3_T1_NS0_13GridEvenShareISN_EET2_T4_E12temp_storage+40];
	add.f64 	%fd299, %fd297, %fd298;
	ld.shared.f64 	%fd300, [_ZZN3cub18CUB_300001_SM_10006detail6reduce18DeviceReduceKernelINS2_10policy_hubIdyN4cuda3std3__44plusIdEEE10Policy1000EN6thrust24THRUST_300001_SM_1000_NS6detail15normal_iteratorINSD_10device_ptrIdEEEEyS9_dNS7_10__identityEEEvT0_PT3_T1_NS0_13GridEvenShareISN_EET2_T4_E12temp_storage+48];
	add.f64 	%fd301, %fd299, %fd300;
	ld.shared.f64 	%fd302, [_ZZN3cub18CUB_300001_SM_10006detail6reduce18DeviceReduceKernelINS2_10policy_hubIdyN4cuda3std3__44plusIdEEE10Policy1000EN6thrust24THRUST_300001_SM_1000_NS6detail15normal_iteratorINSD_10device_ptrIdEEEEyS9_dNS7_10__identityEEEvT0_PT3_T1_NS0_13GridEvenShareISN_EET2_T4_E12temp_storage+56];
	add.f64 	%fd303, %fd301, %fd302;
	ld.shared.f64 	%fd304, [_ZZN3cub18CUB_300001_SM_10006detail6reduce18DeviceReduceKernelINS2_10policy_hubIdyN4cuda3std3__44plusIdEEE10Policy1000EN6thrust24THRUST_300001_SM_1000_NS6detail15normal_iteratorINSD_10device_ptrIdEEEEyS9_dNS7_10__identityEEEvT0_PT3_T1_NS0_13GridEvenShareISN_EET2_T4_E12temp_storage+64];
	add.f64 	%fd305, %fd303, %fd304;
	ld.shared.f64 	%fd306, [_ZZN3cub18CUB_300001_SM_10006detail6reduce18DeviceReduceKernelINS2_10policy_hubIdyN4cuda3std3__44plusIdEEE10Policy1000EN6thrust24THRUST_300001_SM_1000_NS6detail15normal_iteratorINSD_10device_ptrIdEEEEyS9_dNS7_10__identityEEEvT0_PT3_T1_NS0_13GridEvenShareISN_EET2_T4_E12temp_storage+72];
	add.f64 	%fd307, %fd305, %fd306;
	ld.shared.f64 	%fd308, [_ZZN3cub18CUB_300001_SM_10006detail6reduce18DeviceReduceKernelINS2_10policy_hubIdyN4cuda3std3__44plusIdEEE10Policy1000EN6thrust24THRUST_300001_SM_1000_NS6detail15normal_iteratorINSD_10device_ptrIdEEEEyS9_dNS7_10__identityEEEvT0_PT3_T1_NS0_13GridEvenShareISN_EET2_T4_E12temp_storage+80];
	add.f64 	%fd309, %fd307, %fd308;
	ld.shared.f64 	%fd310, [_ZZN3cub18CUB_300001_SM_10006detail6reduce18DeviceReduceKernelINS2_10policy_hubIdyN4cuda3std3__44plusIdEEE10Policy1000EN6thrust24THRUST_300001_SM_1000_NS6detail15normal_iteratorINSD_10device_ptrIdEEEEyS9_dNS7_10__identityEEEvT0_PT3_T1_NS0_13GridEvenShareISN_EET2_T4_E12temp_storage+88];
	add.f64 	%fd311, %fd309, %fd310;
	ld.shared.f64 	%fd312, [_ZZN3cub18CUB_300001_SM_10006detail6reduce18DeviceReduceKernelINS2_10policy_hubIdyN4cuda3std3__44plusIdEEE10Policy1000EN6thrust24THRUST_300001_SM_1000_NS6detail15normal_iteratorINSD_10device_ptrIdEEEEyS9_dNS7_10__identityEEEvT0_PT3_T1_NS0_13GridEvenShareISN_EET2_T4_E12temp_storage+96];
	add.f64 	%fd313, %fd311, %fd312;
	ld.shared.f64 	%fd314, [_ZZN3cub18CUB_300001_SM_10006detail6reduce18DeviceReduceKernelINS2_10policy_hubIdyN4cuda3std3__44plusIdEEE10Policy1000EN6thrust24THRUST_300001_SM_1000_NS6detail15normal_iteratorINSD_10device_ptrIdEEEEyS9_dNS7_10__identityEEEvT0_PT3_T1_NS0_13GridEvenShareISN_EET2_T4_E12temp_storage+104];
	add.f64 	%fd315, %fd313, %fd314;
	ld.shared.f64 	%fd316, [_ZZN3cub18CUB_300001_SM_10006detail6reduce18DeviceReduceKernelINS2_10policy_hubIdyN4cuda3std3__44plusIdEEE10Policy1000EN6thrust24THRUST_300001_SM_1000_NS6detail15normal_iteratorINSD_10device_ptrIdEEEEyS9_dNS7_10__identityEEEvT0_PT3_T1_NS0_13GridEvenShareISN_EET2_T4_E12temp_storage+112];
	add.f64 	%fd317, %fd315, %fd316;
	ld.shared.f64 	%fd318, [_ZZN3cub18CUB_300001_SM_10006detail6reduce18DeviceReduceKernelINS2_10policy_hubIdyN4cuda3std3__44plusIdEEE10Policy1000EN6thrust24THRUST_300001_SM_1000_NS6detail15normal_iteratorINSD_10device_ptrIdEEEEyS9_dNS7_10__identityEEEvT0_PT3_T1_NS0_13GridEvenShareISN_EET2_T4_E12temp_storage+120];
	add.f64 	%fd319, %fd317, %fd318;
	ld.shared.f64 	%fd320, [_ZZN3cub18CUB_300001_SM_10006detail6reduce18DeviceReduceKernelINS2_10policy_hubIdyN4cuda3std3__44plusIdEEE10Policy1000EN6thrust24THRUST_300001_SM_1000_NS6detail15normal_iteratorINSD_10device_ptrIdEEEEyS9_dNS7_10__identityEEEvT0_PT3_T1_NS0_13GridEvenShareISN_EET2_T4_E12temp_storage+128];
	add.f64 	%fd321, %fd319, %fd320;
	ld.shared.f64 	%fd322, [_ZZN3cub18CUB_300001_SM_10006detail6reduce18DeviceReduceKernelINS2_10policy_hubIdyN4cuda3std3__44plusIdEEE10Policy1000EN6thrust24THRUST_300001_SM_1000_NS6detail15normal_iteratorINSD_10device_ptrIdEEEEyS9_dNS7_10__identityEEEvT0_PT3_T1_NS0_13GridEvenShareISN_EET2_T4_E12temp_storage+136];
	add.f64 	%fd343, %fd321, %fd322;
	bra.uni 	$L__BB8_46;
$L__BB8_21:
	// begin inline asm
	mov.u32 %r145, %laneid;
	// end inline asm
	and.b32  	%r196, %r5, 992;
	add.s32 	%r197, %r196, 32;
	setp.gt.s32 	%p34, %r197, %r4;
	not.b32 	%r198, %r196;
	add.s32 	%r199, %r4, %r198;
	selp.b32 	%r194, %r199, 31, %p34;
	mov.b64 	%rd77, %fd332;
	mov.b64 	{%r147, %r152}, %rd77;
	mov.b32 	%r153, 1;
	mov.b32 	%r195, -1;
	// begin inline asm
	shfl.sync.down.b32 %r146, %r147, %r153, %r194, %r195;
	// end inline asm
	// begin inline asm
	shfl.sync.down.b32 %r151, %r152, %r153, %r194, %r195;
	// end inline asm
	mov.b64 	%rd78, {%r146, %r151};
	mov.b64 	%fd223, %rd78;
	setp.lt.s32 	%p35, %r145, %r194;
	add.f64 	%fd224, %fd332, %fd223;
	selp.f64 	%fd225, %fd224, %fd332, %p35;
	mov.b64 	%rd79, %fd225;
	mov.b64 	{%r157, %r162}, %rd79;
	mov.b32 	%r163, 2;
	// begin inline asm
	shfl.sync.down.b32 %r156, %r157, %r163, %r194, %r195;
	// end inline asm
	// begin inline asm
	shfl.sync.down.b32 %r161, %r162, %r163, %r194, %r195;
	// end inline asm
	mov.b64 	%rd80, {%r156, %r161};
	mov.b64 	%fd226, %rd80;
	add.s32 	%r200, %r145, 2;
	setp.gt.s32 	%p36, %r200, %r194;
	add.f64 	%fd227, %fd225, %fd226;
	selp.f64 	%fd228, %fd225, %fd227, %p36;
	mov.b64 	%rd81, %fd228;
	mov.b64 	{%r167, %r172}, %rd81;
	mov.b32 	%r173, 4;
	// begin inline asm
	shfl.sync.down.b32 %r166, %r167, %r173, %r194, %r195;
	// end inline asm
	// begin inline asm
	shfl.sync.down.b32 %r171, %r172, %r173, %r194, %r195;
	// end inline asm
	mov.b64 	%rd82, {%r166, %r171};
	mov.b64 	%fd229, %rd82;
	add.s32 	%r201, %r145, 4;
	setp.gt.s32 	%p37, %r201, %r194;
	add.f64 	%fd230, %fd228, %fd229;
	selp.f64 	%fd231, %fd228, %fd230, %p37;
	mov.b64 	%rd83, %fd231;
	mov.b64 	{%r177, %r182}, %rd83;
	mov.b32 	%r183, 8;
	// begin inline asm
	shfl.sync.down.b32 %r176, %r177, %r183, %r194, %r195;
	// end inline asm
	// begin inline asm
	shfl.sync.down.b32 %r181, %r182, %r183, %r194, %r195;
	// end inline asm
	mov.b64 	%rd84, {%r176, %r181};
	mov.b64 	%fd232, %rd84;
	add.s32 	%r202, %r145, 8;
	setp.gt.s32 	%p38, %r202, %r194;
	add.f64 	%fd233, %fd231, %fd232;
	selp.f64 	%fd234, %fd231, %fd233, %p38;
	mov.b64 	%rd85, %fd234;
	mov.b64 	{%r187, %r192}, %rd85;
	mov.b32 	%r193, 16;
	// begin inline asm
	shfl.sync.down.b32 %r186, %r187, %r193, %r194, %r195;
	// end inline asm
	// begin inline asm
	shfl.sync.down.b32 %r191, %r192, %r193, %r194, %r195;
	// end inline asm
	mov.b64 	%rd86, {%r186, %r191};
	mov.b64 	%fd235, %rd86;
	add.s32 	%r203, %r145, 16;
	setp.gt.s32 	%p39, %r203, %r194;
	add.f64 	%fd236, %fd234, %fd235;
	selp.f64 	%fd343, %fd234, %fd236, %p39;
	setp.ne.s32 	%p40, %r145, 0;
	@%p40 bra 	$L__BB8_23;
	shr.u32 	%r204, %r5, 2;
	and.b32  	%r205, %r204, 248;
	mov.u32 	%r206, _ZZN3cub18CUB_300001_SM_10006detail6reduce18DeviceReduceKernelINS2_10policy_hubIdyN4cuda3std3__44plusIdEEE10Policy1000EN6thrust24THRUST_300001_SM_1000_NS6detail15normal_iteratorINSD_10device_ptrIdEEEEyS9_dNS7_10__identityEEEvT0_PT3_T1_NS0_13GridEvenShareISN_EET2_T4_E12temp_storage;
	add.s32 	%r207, %r206, %r205;
	st.shared.f64 	[%r207+16], %fd343;
$L__BB8_23:
	bar.sync 	0;
	setp.ne.s32 	%p41, %r5, 0;
	@%p41 bra 	$L__BB8_46;
	setp.gt.s32 	%p42, %r4, 32;
	ld.shared.f64 	%fd237, [_ZZN3cub18CUB_300001_SM_10006detail6reduce18DeviceReduceKernelINS2_10policy_hubIdyN4cuda3std3__44plusIdEEE10Policy1000EN6thrust24THRUST_300001_SM_1000_NS6detail15normal_iteratorINSD_10device_ptrIdEEEEyS9_dNS7_10__identityEEEvT0_PT3_T1_NS0_13GridEvenShareISN_EET2_T4_E12temp_storage+24];
	add.f64 	%fd238, %fd343, %fd237;
	selp.f64 	%fd239, %fd238, %fd343, %p42;
	setp.gt.s32 	%p43, %r4, 64;
	ld.shared.f64 	%fd240, [_ZZN3cub18CUB_300001_SM_10006detail6reduce18DeviceReduceKernelINS2_10policy_hubIdyN4cuda3std3__44plusIdEEE10Policy1000EN6thrust24THRUST_300001_SM_1000_NS6detail15normal_iteratorINSD_10device_ptrIdEEEEyS9_dNS7_10__identityEEEvT0_PT3_T1_NS0_13GridEvenShareISN_EET2_T4_E12temp_storage+32];
	add.f64 	%fd241, %fd240, %fd239;
	selp.f64 	%fd242, %fd241, %fd239, %p43;
	setp.gt.s32 	%p44, %r4, 96;
	ld.shared.f64 	%fd243, [_ZZN3cub18CUB_300001_SM_10006detail6reduce18DeviceReduceKernelINS2_10policy_hubIdyN4cuda3std3__44plusIdEEE10Policy1000EN6thrust24THRUST_300001_SM_1000_NS6detail15normal_iteratorINSD_10device_ptrIdEEEEyS9_dNS7_10__identityEEEvT0_PT3_T1_NS0_13GridEvenShareISN_EET2_T4_E12temp_storage+40];
	add.f64 	%fd244, %fd243, %fd242;
	selp.f64 	%fd245, %fd244, %fd242, %p44;
	setp.gt.s32 	%p45, %r4, 128;
	ld.shared.f64 	%fd246, [_ZZN3cub18CUB_300001_SM_10006detail6reduce18DeviceReduceKernelINS2_10policy_hubIdyN4cuda3std3__44plusIdEEE10Policy1000EN6thrust24THRUST_300001_SM_1000_NS6detail15normal_iteratorINSD_10device_ptrIdEEEEyS9_dNS7_10__identityEEEvT0_PT3_T1_NS0_13GridEvenShareISN_EET2_T4_E12temp_storage+48];
	add.f64 	%fd247, %fd246, %fd245;
	selp.f64 	%fd248, %fd247, %fd245, %p45;
	setp.gt.s32 	%p46, %r4, 160;
	ld.shared.f64 	%fd249, [_ZZN3cub18CUB_300001_SM_10006detail6reduce18DeviceReduceKernelINS2_10policy_hubIdyN4cuda3std3__44plusIdEEE10Policy1000EN6thrust24THRUST_300001_SM_1000_NS6detail15normal_iteratorINSD_10device_ptrIdEEEEyS9_dNS7_10__identityEEEvT0_PT3_T1_NS0_13GridEvenShareISN_EET2_T4_E12temp_storage+56];
	add.f64 	%fd250, %fd249, %fd248;
	selp.f64 	%fd251, %fd250, %fd248, %p46;
	setp.gt.s32 	%p47, %r4, 192;
	ld.shared.f64 	%fd252, [_ZZN3cub18CUB_300001_SM_10006detail6reduce18DeviceReduceKernelINS2_10policy_hubIdyN4cuda3std3__44plusIdEEE10Policy1000EN6thrust24THRUST_300001_SM_1000_NS6detail15normal_iteratorINSD_10device_ptrIdEEEEyS9_dNS7_10__identityEEEvT0_PT3_T1_NS0_13GridEvenShareISN_EET2_T4_E12temp_storage+64];
	add.f64 	%fd253, %fd252, %fd251;
	selp.f64 	%fd254, %fd253, %fd251, %p47;
	setp.gt.s32 	%p48, %r4, 224;
	ld.shared.f64 	%fd255, [_ZZN3cub18CUB_300001_SM_10006detail6reduce18DeviceReduceKernelINS2_10policy_hubIdyN4cuda3std3__44plusIdEEE10Policy1000EN6thrust24THRUST_300001_SM_1000_NS6detail15normal_iteratorINSD_10device_ptrIdEEEEyS9_dNS7_10__identityEEEvT0_PT3_T1_NS0_13GridEvenShareISN_EET2_T4_E12temp_storage+72];
	add.f64 	%fd256, %fd255, %fd254;
	selp.f64 	%fd257, %fd256, %fd254, %p48;
	setp.gt.s32 	%p49, %r4, 256;
	ld.shared.f64 	%fd258, [_ZZN3cub18CUB_300001_SM_10006detail6reduce18DeviceReduceKernelINS2_10policy_hubIdyN4cuda3std3__44plusIdEEE10Policy1000EN6thrust24THRUST_300001_SM_1000_NS6detail15normal_iteratorINSD_10device_ptrIdEEEEyS9_dNS7_10__identityEEEvT0_PT3_T1_NS0_13GridEvenShareISN_EET2_T4_E12temp_storage+80];
	add.f64 	%fd259, %fd258, %fd257;
	selp.f64 	%fd260, %fd259, %fd257, %p49;
	setp.gt.s32 	%p50, %r4, 288;
	ld.shared.f64 	%fd261, [_ZZN3cub18CUB_300001_SM_10006detail6reduce18DeviceReduceKernelINS2_10policy_hubIdyN4cuda3std3__44plusIdEEE10Policy1000EN6thrust24THRUST_300001_SM_1000_NS6detail15normal_iteratorINSD_10device_ptrIdEEEEyS9_dNS7_10__identityEEEvT0_PT3_T1_NS0_13GridEvenShareISN_EET2_T4_E12temp_storage+88];
	add.f64 	%fd262, %fd261, %fd260;
	selp.f64 	%fd263, %fd262, %fd260, %p50;
	setp.gt.s32 	%p51, %r4, 320;
	ld.shared.f64 	%fd264, [_ZZN3cub18CUB_300001_SM_10006detail6reduce18DeviceReduceKernelINS2_10policy_hubIdyN4cuda3std3__44plusIdEEE10Policy1000EN6thrust24THRUST_300001_SM_1000_NS6detail15normal_iteratorINSD_10device_ptrIdEEEEyS9_dNS7_10__identityEEEvT0_PT3_T1_NS0_13GridEvenShareISN_EET2_T4_E12temp_storage+96];
	add.f64 	%fd265, %fd264, %fd263;
	selp.f64 	%fd266, %fd265, %fd263, %p51;
	setp.gt.s32 	%p52, %r4, 352;
	ld.shared.f64 	%fd267, [_ZZN3cub18CUB_300001_SM_10006detail6reduce18DeviceReduceKernelINS2_10policy_hubIdyN4cuda3std3__44plusIdEEE10Policy1000EN6thrust24THRUST_300001_SM_1000_NS6detail15normal_iteratorINSD_10device_ptrIdEEEEyS9_dNS7_10__identityEEEvT0_PT3_T1_NS0_13GridEvenShareISN_EET2_T4_E12temp_storage+104];
	add.f64 	%fd268, %fd267, %fd266;
	selp.f64 	%fd269, %fd268, %fd266, %p52;
	setp.gt.s32 	%p53, %r4, 384;
	ld.shared.f64 	%fd270, [_ZZN3cub18CUB_300001_SM_10006detail6reduce18DeviceReduceKernelINS2_10policy_hubIdyN4cuda3std3__44plusIdEEE10Policy1000EN6thrust24THRUST_300001_SM_1000_NS6detail15normal_iteratorINSD_10device_ptrIdEEEEyS9_dNS7_10__identityEEEvT0_PT3_T1_NS0_13GridEvenShareISN_EET2_T4_E12temp_storage+112];
	add.f64 	%fd271, %fd270, %fd269;
	selp.f64 	%fd272, %fd271, %fd269, %p53;
	setp.gt.s32 	%p54, %r4, 416;
	ld.shared.f64 	%fd273, [_ZZN3cub18CUB_300001_SM_10006detail6reduce18DeviceReduceKernelINS2_10policy_hubIdyN4cuda3std3__44plusIdEEE10Policy1000EN6thrust24THRUST_300001_SM_1000_NS6detail15normal_iteratorINSD_10device_ptrIdEEEEyS9_dNS7_10__identityEEEvT0_PT3_T1_NS0_13GridEvenShareISN_EET2_T4_E12temp_storage+120];
	add.f64 	%fd274, %fd273, %fd272;
	selp.f64 	%fd275, %fd274, %fd272, %p54;
	setp.gt.s32 	%p55, %r4, 448;
	ld.shared.f64 	%fd276, [_ZZN3cub18CUB_300001_SM_10006detail6reduce18DeviceReduceKernelINS2_10policy_hubIdyN4cuda3std3__44plusIdEEE10Policy1000EN6thrust24THRUST_300001_SM_1000_NS6detail15normal_iteratorINSD_10device_ptrIdEEEEyS9_dNS7_10__identityEEEvT0_PT3_T1_NS0_13GridEvenShareISN_EET2_T4_E12temp_storage+128];
	add.f64 	%fd277, %fd276, %fd275;
	selp.f64 	%fd278, %fd277, %fd275, %p55;
	setp.gt.s32 	%p56, %r4, 480;
	ld.shared.f64 	%fd279, [_ZZN3cub18CUB_300001_SM_10006detail6reduce18DeviceReduceKernelINS2_10policy_hubIdyN4cuda3std3__44plusIdEEE10Policy1000EN6thrust24THRUST_300001_SM_1000_NS6detail15normal_iteratorINSD_10device_ptrIdEEEEyS9_dNS7_10__identityEEEvT0_PT3_T1_NS0_13GridEvenShareISN_EET2_T4_E12temp_storage+136];
	add.f64 	%fd280, %fd279, %fd278;
	selp.f64 	%fd343, %fd280, %fd278, %p56;
	bra.uni 	$L__BB8_46;
$L__BB8_25:
	cvt.u32.u64 	%r52, %rd4;
	mov.u32 	%r27, %tid.x;
	add.s32 	%r53, %r52, %r27;
	mul.wide.u32 	%rd27, %r53, 8;
	add.s64 	%rd28, %rd2, %rd27;
	ld.global.f64 	%fd41, [%rd28];
	ld.global.f64 	%fd42, [%rd28+4096];
	ld.global.f64 	%fd43, [%rd28+8192];
	ld.global.f64 	%fd44, [%rd28+12288];
	ld.global.f64 	%fd45, [%rd28+16384];
	ld.global.f64 	%fd46, [%rd28+20480];
	ld.global.f64 	%fd47, [%rd28+24576];
	add.f64 	%fd48, %fd41, %fd42;
	add.f64 	%fd49, %fd48, %fd43;
	add.f64 	%fd50, %fd49, %fd44;
	add.f64 	%fd51, %fd50, %fd45;
	add.f64 	%fd52, %fd51, %fd46;
	add.f64 	%fd342, %fd52, %fd47;
	setp.lt.u64 	%p2, %rd5, %rd3;
	@%p2 bra 	$L__BB8_42;
	cvt.u32.u64 	%r55, %rd3;
	cvt.u64.u32 	%rd10, %r27;
	add.s64 	%rd103, %rd4, %rd3;
	cvt.u32.u64 	%r28, %rd1;
	not.b32 	%r57, %r27;
	add.s32 	%r58, %r57, %r28;
	sub.s32 	%r59, %r58, %r55;
	sub.s32 	%r272, %r59, %r52;
	add.s64 	%rd29, %rd103, %rd10;
	shl.b64 	%rd30, %rd29, 3;
	add.s64 	%rd31, %rd30, %rd2;
	add.s64 	%rd102, %rd31, 32768;
	mov.b32 	%r273, 0;
	mov.u64 	%rd104, %rd4;
$L__BB8_27:
	cvt.s64.s32 	%rd16, %r50;
	add.s64 	%rd104, %rd104, %rd16;
	add.s64 	%rd32, %rd1, -3584;
	setp.gt.u64 	%p3, %rd104, %rd32;
	@%p3 bra 	$L__BB8_29;
	mul.lo.s32 	%r61, %r1, 3584;
	cvt.s64.s32 	%rd33, %r61;
	add.s64 	%rd34, %rd104, %rd10;
	shl.b64 	%rd35, %rd34, 3;
	add.s64 	%rd36, %rd2, %rd35;
	ld.global.f64 	%fd53, [%rd36];
	ld.global.f64 	%fd54, [%rd36+4096];
	ld.global.f64 	%fd55, [%rd36+8192];
	ld.global.f64 	%fd56, [%rd36+12288];
	ld.global.f64 	%fd57, [%rd36+16384];
	ld.global.f64 	%fd58, [%rd36+20480];
	ld.global.f64 	%fd59, [%rd36+24576];
	add.f64 	%fd60, %fd342, %fd53;
	add.f64 	%fd61, %fd60, %fd54;
	add.f64 	%fd62, %fd61, %fd55;
	add.f64 	%fd63, %fd62, %fd56;
	add.f64 	%fd64, %fd63, %fd57;
	add.f64 	%fd65, %fd64, %fd58;
	add.f64 	%fd342, %fd65, %fd59;
	sub.s64 	%rd37, %rd1, %rd104;
	setp.lt.u64 	%p4, %rd37, %rd33;
	add.s32 	%r273, %r273, 1;
	add.s64 	%rd103, %rd103, %rd33;
	sub.s32 	%r272, %r272, %r61;
	mul.wide.s32 	%rd38, %r61, 8;
	add.s64 	%rd102, %rd102, %rd38;
	@%p4 bra 	$L__BB8_42;
	bra.uni 	$L__BB8_27;
$L__BB8_29:
	setp.le.u64 	%p5, %rd1, %rd104;
	cvt.u32.u64 	%r62, %rd104;
	cvt.u32.u64 	%r63, %rd1;
	sub.s32 	%r64, %r63, %r62;
	setp.ge.s32 	%p6, %r27, %r64;
	or.pred  	%p7, %p5, %p6;
	@%p7 bra 	$L__BB8_42;
	cvt.u32.u64 	%r66, %rd16;
	cvt.u32.u64 	%r67, %rd4;
	not.b32 	%r68, %r27;
	add.s32 	%r69, %r68, %r28;
	add.s32 	%r70, %r66, %r67;
	sub.s32 	%r71, %r69, %r70;
	mul.lo.s32 	%r72, %r1, %r273;
	mad.lo.s32 	%r73, %r72, -3584, %r71;
	shr.u32 	%r74, %r73, 9;
	add.s32 	%r34, %r74, 1;
	and.b32  	%r35, %r34, 15;
	setp.lt.u32 	%p8, %r73, 7680;
	mov.u32 	%r276, %r27;
	@%p8 bra 	$L__BB8_33;
	shr.u32 	%r75, %r272, 9;
	add.s32 	%r76, %r75, 1;
	and.b32  	%r77, %r76, 16777200;
	neg.s32 	%r274, %r77;
	mov.u32 	%r276, %r27;
$L__BB8_32:
	.pragma "nounroll";
	ld.global.f64 	%fd67, [%rd102+-32768];
	add.f64 	%fd68, %fd342, %fd67;
	ld.global.f64 	%fd69, [%rd102+-28672];
	add.f64 	%fd70, %fd68, %fd69;
	ld.global.f64 	%fd71, [%rd102+-24576];
	add.f64 	%fd72, %fd70, %fd71;
	ld.global.f64 	%fd73, [%rd102+-20480];
	add.f64 	%fd74, %fd72, %fd73;
	ld.global.f64 	%fd75, [%rd102+-16384];
	add.f64 	%fd76, %fd74, %fd75;
	ld.global.f64 	%fd77, [%rd102+-12288];
	add.f64 	%fd78, %fd76, %fd77;
	ld.global.f64 	%fd79, [%rd102+-8192];
	add.f64 	%fd80, %fd78, %fd79;
	ld.global.f64 	%fd81, [%rd102+-4096];
	add.f64 	%fd82, %fd80, %fd81;
	ld.global.f64 	%fd83, [%rd102];
	add.f64 	%fd84, %fd82, %fd83;
	ld.global.f64 	%fd85, [%rd102+4096];
	add.f64 	%fd86, %fd84, %fd85;
	ld.global.f64 	%fd87, [%rd102+8192];
	add.f64 	%fd88, %fd86, %fd87;
	ld.global.f64 	%fd89, [%rd102+12288];
	add.f64 	%fd90, %fd88, %fd89;
	ld.global.f64 	%fd91, [%rd102+16384];
	add.f64 	%fd92, %fd90, %fd91;
	ld.global.f64 	%fd93, [%rd102+20480];
	add.f64 	%fd94, %fd92, %fd93;
	ld.global.f64 	%fd95, [%rd102+24576];
	add.f64 	%fd96, %fd94, %fd95;
	ld.global.f64 	%fd97, [%rd102+28672];
	add.f64 	%fd342, %fd96, %fd97;
	add.s32 	%r276, %r276, 8192;
	add.s32 	%r274, %r274, 16;
	add.s64 	%rd102, %rd102, 65536;
	setp.ne.s32 	%p9, %r274, 0;
	@%p9 bra 	$L__BB8_32;
$L__BB8_33:
	setp.eq.s32 	%p10, %r35, 0;
	@%p10 bra 	$L__BB8_42;
	and.b32  	%r42, %r34, 7;
	setp.lt.u32 	%p11, %r35, 8;
	@%p11 bra 	$L__BB8_36;
	cvt.u64.u32 	%rd39, %r276;
	add.s64 	%rd40, %rd104, %rd39;
	shl.b64 	%rd41, %rd40, 3;
	add.s64 	%rd42, %rd2, %rd41;
	ld.global.f64 	%fd99, [%rd42];
	add.f64 	%fd100, %fd342, %fd99;
	ld.global.f64 	%fd101, [%rd42+4096];
	add.f64 	%fd102, %fd100, %fd101;
	ld.global.f64 	%fd103, [%rd42+8192];
	add.f64 	%fd104, %fd102, %fd103;
	ld.global.f64 	%fd105, [%rd42+12288];
	add.f64 	%fd106, %fd104, %fd105;
	ld.global.f64 	%fd107, [%rd42+16384];
	add.f64 	%fd108, %fd106, %fd107;
	ld.global.f64 	%fd109, [%rd42+20480];
	add.f64 	%fd110, %fd108, %fd109;
	ld.global.f64 	%fd111, [%rd42+24576];
	add.f64 	%fd112, %fd110, %fd111;
	ld.global.f64 	%fd113, [%rd42+28672];
	add.f64 	%fd342, %fd112, %fd113;
	add.s32 	%r276, %r276, 4096;
$L__BB8_36:
	setp.eq.s32 	%p12, %r42, 0;
	@%p12 bra 	$L__BB8_42;
	setp.lt.u32 	%p13, %r42, 4;
	@%p13 bra 	$L__BB8_39;
	cvt.u64.u32 	%rd43, %r276;
	add.s64 	%rd44, %rd104, %rd43;
	shl.b64 	%rd45, %rd44, 3;
	add.s64 	%rd46, %rd2, %rd45;
	ld.global.f64 	%fd115, [%rd46];
	add.f64 	%fd116, %fd342, %fd115;
	ld.global.f64 	%fd117, [%rd46+4096];
	add.f64 	%fd118, %fd116, %fd117;
	ld.global.f64 	%fd119, [%rd46+8192];
	add.f64 	%fd120, %fd118, %fd119;
	ld.global.f64 	%fd121, [%rd46+12288];
	add.f64 	%fd342, %fd120, %fd121;
	add.s32 	%r276, %r276, 2048;
$L__BB8_39:
	and.b32  	%r78, %r34, 3;
	setp.eq.s32 	%p14, %r78, 0;
	@%p14 bra 	$L__BB8_42;
	cvt.u64.u32 	%rd47, %r276;
	add.s64 	%rd48, %rd47, %rd103;
	shl.b64 	%rd49, %rd48, 3;
	add.s64 	%rd106, %rd2, %rd49;
	cvt.u16.u32 	%rs1, %r272;
	shr.u16 	%rs2, %rs1, 9;
	add.s16 	%rs3, %rs2, 1;
	cvt.u32.u16 	%r79, %rs3;
	and.b32  	%r80, %r79, 3;
	neg.s32 	%r279, %r80;
$L__BB8_41:
	.pragma "nounroll";
	ld.global.f64 	%fd122, [%rd106];
	add.f64 	%fd342, %fd342, %fd122;
	add.s64 	%rd106, %rd106, 4096;
	add.s32 	%r279, %r279, 1;
	setp.ne.s32 	%p15, %r279, 0;
	@%p15 bra 	$L__BB8_41;
$L__BB8_42:
	// begin inline asm
	mov.u32 %r81, %laneid;
	// end inline asm
	mov.b64 	%rd50, %fd342;
	mov.b64 	{%r83, %r88}, %rd50;
	mov.b32 	%r89, 1;
	mov.b32 	%r130, 31;
	mov.b32 	%r131, -1;
	// begin inline asm
	shfl.sync.down.b32 %r82, %r83, %r89, %r130, %r131;
	// end inline asm
	// begin inline asm
	shfl.sync.down.b32 %r87, %r88, %r89, %r130, %r131;
	// end inline asm
	mov.b64 	%rd51, {%r82, %r87};
	mov.b64 	%fd123, %rd51;
	setp.gt.s32 	%p16, %r81, 30;
	add.f64 	%fd124, %fd342, %fd123;
	selp.f64 	%fd125, %fd342, %fd124, %p16;
	mov.b64 	%rd52, %fd125;
	mov.b64 	{%r93, %r98}, %rd52;
	mov.b32 	%r99, 2;
	// begin inline asm
	shfl.sync.down.b32 %r92, %r93, %r99, %r130, %r131;
	// end inline asm
	// begin inline asm
	shfl.sync.down.b32 %r97, %r98, %r99, %r130, %r131;
	// end inline asm
	mov.b64 	%rd53, {%r92, %r97};
	mov.b64 	%fd126, %rd53;
	setp.gt.s32 	%p17, %r81, 29;
	add.f64 	%fd127, %fd125, %fd126;
	selp.f64 	%fd128, %fd125, %fd127, %p17;
	mov.b64 	%rd54, %fd128;
	mov.b64 	{%r103, %r108}, %rd54;
	mov.b32 	%r109, 4;
	// begin inline asm
	shfl.sync.down.b32 %r102, %r103, %r109, %r130, %r131;
	// end inline asm
	// begin inline asm
	shfl.sync.down.b32 %r107, %r108, %r109, %r130, %r131;
	// end inline asm
	mov.b64 	%rd55, {%r102, %r107};
	mov.b64 	%fd129, %rd55;
	setp.gt.s32 	%p18, %r81, 27;
	add.f64 	%fd130, %fd128, %fd129;
	selp.f64 	%fd131, %fd128, %fd130, %p18;
	mov.b64 	%rd56, %fd131;
	mov.b64 	{%r113, %r118}, %rd56;
	mov.b32 	%r119, 8;
	// begin inline asm
	shfl.sync.down.b32 %r112, %r113, %r119, %r130, %r131;
	// end inline asm
	// begin inline asm
	shfl.sync.down.b32 %r117, %r118, %r119, %r130, %r131;
	// end inline asm
	mov.b64 	%rd57, {%r112, %r117};
	mov.b64 	%fd132, %rd57;
	setp.gt.s32 	%p19, %r81, 23;
	add.f64 	%fd133, %fd131, %fd132;
	selp.f64 	%fd134, %fd131, %fd133, %p19;
	mov.b64 	%rd58, %fd134;
	mov.b64 	{%r123, %r128}, %rd58;
	mov.b32 	%r129, 16;
	// begin inline asm
	shfl.sync.down.b32 %r122, %r123, %r129, %r130, %r131;
	// end inline asm
	// begin inline asm
	shfl.sync.down.b32 %r127, %r128, %r129, %r130, %r131;
	// end inline asm
	mov.b64 	%rd59, {%r122, %r127};
	mov.b64 	%fd135, %rd59;
	setp.gt.s32 	%p20, %r81, 15;
	add.f64 	%fd37, %fd134, %fd135;
	selp.f64 	%fd343, %fd134, %fd37, %p20;
	setp.ne.s32 	%p21, %r81, 0;
	@%p21 bra 	$L__BB8_44;
	shr.u32 	%r132, %r27, 2;
	and.b32  	%r133, %r132, 248;
	mov.u32 	%r134, _ZZN3cub18CUB_300001_SM_10006detail6reduce18DeviceReduceKernelINS2_10policy_hubIdyN4cuda3std3__44plusIdEEE10Policy1000EN6thrust24THRUST_300001_SM_1000_NS6detail15normal_iteratorINSD_10device_ptrIdEEEEyS9_dNS7_10__identityEEEvT0_PT3_T1_NS0_13GridEvenShareISN_EET2_T4_E12temp_storage;
	add.s32 	%r135, %r134, %r133;
	st.shared.f64 	[%r135+16], %fd37;
$L__BB8_44:
	bar.sync 	0;
	setp.ne.s32 	%p22, %r27, 0;
	@%p22 bra 	$L__BB8_46;
	ld.shared.f64 	%fd136, [_ZZN3cub18CUB_300001_SM_10006detail6reduce18DeviceReduceKernelINS2_10policy_hubIdyN4cuda3std3__44plusIdEEE10Policy1000EN6thrust24THRUST_300001_SM_1000_NS6detail15normal_iteratorINSD_10device_ptrIdEEEEyS9_dNS7_10__identityEEEvT0_PT3_T1_NS0_13GridEvenShareISN_EET2_T4_E12temp_storage+24];
	add.f64 	%fd137, %fd343, %fd136;
	ld.shared.f64 	%fd138, [_ZZN3cub18CUB_300001_SM_10006detail6reduce18DeviceReduceKernelINS2_10policy_hubIdyN4cuda3std3__44plusIdEEE10Policy1000EN6thrust24THRUST_300001_SM_1000_NS6detail15normal_iteratorINSD_10device_ptrIdEEEEyS9_dNS7_10__identityEEEvT0_PT3_T1_NS0_13GridEvenShareISN_EET2_T4_E12temp_storage+32];
	add.f64 	%fd139, %fd137, %fd138;
	ld.shared.f64 	%fd140, [_ZZN3cub18CUB_300001_SM_10006detail6reduce18DeviceReduceKernelINS2_10policy_hubIdyN4cuda3std3__44plusIdEEE10Policy1000EN6thrust24THRUST_300001_SM_1000_NS6detail15normal_iteratorINSD_10device_ptrIdEEEEyS9_dNS7_10__identityEEEvT0_PT3_T1_NS0_13GridEvenShareISN_EET2_T4_E12temp_storage+40];
	add.f64 	%fd141, %fd139, %fd140;
	ld.shared.f64 	%fd142, [_ZZN3cub18CUB_300001_SM_10006detail6reduce18DeviceReduceKernelINS2_10policy_hubIdyN4cuda3std3__44plusIdEEE10Policy1000EN6thrust24THRUST_300001_SM_1000_NS6detail15normal_iteratorINSD_10device_ptrIdEEEEyS9_dNS7_10__identityEEEvT0_PT3_T1_NS0_13GridEvenShareISN_EET2_T4_E12temp_storage+48];
	add.f64 	%fd143, %fd141, %fd142;
	ld.shared.f64 	%fd144, [_ZZN3cub18CUB_300001_SM_10006detail6reduce18DeviceReduceKernelINS2_10policy_hubIdyN4cuda3std3__44plusIdEEE10Policy1000EN6thrust24THRUST_300001_SM_1000_NS6detail15normal_iteratorINSD_10device_ptrIdEEEEyS9_dNS7_10__identityEEEvT0_PT3_T1_NS0_13GridEvenShareISN_EET2_T4_E12temp_storage+56];
	add.f64 	%fd145, %fd143, %fd144;
	ld.shared.f64 	%fd146, [_ZZN3cub18CUB_300001_SM_10006detail6reduce18DeviceReduceKernelINS2_10policy_hubIdyN4cuda3std3__44plusIdEEE10Policy1000EN6thrust24THRUST_300001_SM_1000_NS6detail15normal_iteratorINSD_10device_ptrIdEEEEyS9_dNS7_10__identityEEEvT0_PT3_T1_NS0_13GridEvenShareISN_EET2_T4_E12temp_storage+64];
	add.f64 	%fd147, %fd145, %fd146;
	ld.shared.f64 	%fd148, [_ZZN3cub18CUB_300001_SM_10006detail6reduce18DeviceReduceKernelINS2_10policy_hubIdyN4cuda3std3__44plusIdEEE10Policy1000EN6thrust24THRUST_300001_SM_1000_NS6detail15normal_iteratorINSD_10device_ptrIdEEEEyS9_dNS7_10__identityEEEvT0_PT3_T1_NS0_13GridEvenShareISN_EET2_T4_E12temp_storage+72];
	add.f64 	%fd149, %fd147, %fd148;
	ld.shared.f64 	%fd150, [_ZZN3cub18CUB_300001_SM_10006detail6reduce18DeviceReduceKernelINS2_10policy_hubIdyN4cuda3std3__44plusIdEEE10Policy1000EN6thrust24THRUST_300001_SM_1000_NS6detail15normal_iteratorINSD_10device_ptrIdEEEEyS9_dNS7_10__identityEEEvT0_PT3_T1_NS0_13GridEvenShareISN_EET2_T4_E12temp_storage+80];
	add.f64 	%fd151, %fd149, %fd150;
	ld.shared.f64 	%fd152, [_ZZN3cub18CUB_300001_SM_10006detail6reduce18DeviceReduceKernelINS2_10policy_hubIdyN4cuda3std3__44plusIdEEE10Policy1000EN6thrust24THRUST_300001_SM_1000_NS6detail15normal_iteratorINSD_10device_ptrIdEEEEyS9_dNS7_10__identityEEEvT0_PT3_T1_NS0_13GridEvenShareISN_EET2_T4_E12temp_storage+88];
	add.f64 	%fd153, %fd151, %fd152;
	ld.shared.f64 	%fd154, [_ZZN3cub18CUB_300001_SM_10006detail6reduce18DeviceReduceKernelINS2_10policy_hubIdyN4cuda3std3__44plusIdEEE10Policy1000EN6thrust24THRUST_300001_SM_1000_NS6detail15normal_iteratorINSD_10device_ptrIdEEEEyS9_dNS7_10__identityEEEvT0_PT3_T1_NS0_13GridEvenShareISN_EET2_T4_E12temp_storage+96];
	add.f64 	%fd155, %fd153, %fd154;
	ld.shared.f64 	%fd156, [_ZZN3cub18CUB_300001_SM_10006detail6reduce18DeviceReduceKernelINS2_10policy_hubIdyN4cuda3std3__44plusIdEEE10Policy1000EN6thrust24THRUST_300001_SM_1000_NS6detail15normal_iteratorINSD_10device_ptrIdEEEEyS9_dNS7_10__identityEEEvT0_PT3_T1_NS0_13GridEvenShareISN_EET2_T4_E12temp_storage+104];
	add.f64 	%fd157, %fd155, %fd156;
	ld.shared.f64 	%fd158, [_ZZN3cub18CUB_300001_SM_10006detail6reduce18DeviceReduceKernelINS2_10policy_hubIdyN4cuda3std3__44plusIdEEE10Policy1000EN6thrust24THRUST_300001_SM_1000_NS6detail15normal_iteratorINSD_10device_ptrIdEEEEyS9_dNS7_10__identityEEEvT0_PT3_T1_NS0_13GridEvenShareISN_EET2_T4_E12temp_storage+112];
	add.f64 	%fd159, %fd157, %fd158;
	ld.shared.f64 	%fd160, [_ZZN3cub18CUB_300001_SM_10006detail6reduce18DeviceReduceKernelINS2_10policy_hubIdyN4cuda3std3__44plusIdEEE10Policy1000EN6thrust24THRUST_300001_SM_1000_NS6detail15normal_iteratorINSD_10device_ptrIdEEEEyS9_dNS7_10__identityEEEvT0_PT3_T1_NS0_13GridEvenShareISN_EET2_T4_E12temp_storage+120];
	add.f64 	%fd161, %fd159, %fd160;
	ld.shared.f64 	%fd162, [_ZZN3cub18CUB_300001_SM_10006detail6reduce18DeviceReduceKernelINS2_10policy_hubIdyN4cuda3std3__44plusIdEEE10Policy1000EN6thrust24THRUST_300001_SM_1000_NS6detail15normal_iteratorINSD_10device_ptrIdEEEEyS9_dNS7_10__identityEEEvT0_PT3_T1_NS0_13GridEvenShareISN_EET2_T4_E12temp_storage+128];
	add.f64 	%fd163, %fd161, %fd162;
	ld.shared.f64 	%fd164, [_ZZN3cub18CUB_300001_SM_10006detail6reduce18DeviceReduceKernelINS2_10policy_hubIdyN4cuda3std3__44plusIdEEE10Policy1000EN6thrust24THRUST_300001_SM_1000_NS6detail15normal_iteratorINSD_10device_ptrIdEEEEyS9_dNS7_10__identityEEEvT0_PT3_T1_NS0_13GridEvenShareISN_EET2_T4_E12temp_storage+136];
	add.f64 	%fd343, %fd163, %fd164;
$L__BB8_46:
	mov.u32 	%r263, %tid.x;
	setp.ne.s32 	%p64, %r263, 0;
	@%p64 bra 	$L__BB8_48;
	ld.param.u64 	%rd100, [_ZN3cub18CUB_300001_SM_10006detail6reduce18DeviceReduceKernelINS2_10policy_hubIdyN4cuda3std3__44plusIdEEE10Policy1000EN6thrust24THRUST_300001_SM_1000_NS6detail15normal_iteratorINSD_10device_ptrIdEEEEyS9_dNS7_10__identityEEEvT0_PT3_T1_NS0_13GridEvenShareISN_EET2_T4__param_1];
	cvta.to.global.u64 	%rd97, %rd100;
	mul.wide.u32 	%rd98, %r2, 8;
	add.s64 	%rd99, %rd97, %rd98;
	st.global.f64 	[%rd99], %fd343;
$L__BB8_48:
	ret;

}
	// .globl	_ZN3cub18CUB_300001_SM_10006detail6reduce28DeviceReduceSingleTileKernelINS2_10policy_hubIdyN4cuda3std3__44plusIdEEE10Policy1000EPdSC_iS9_ddNS7_10__identityEEEvT0_T1_T2_T3_T4_T6_
.visible .entry _ZN3cub18CUB_300001_SM_10006detail6reduce28DeviceReduceSingleTileKernelINS2_10policy_hubIdyN4cuda3std3__44plusIdEEE10Policy1000EPdSC_iS9_ddNS7_10__identityEEEvT0_T1_T2_T3_T4_T6_(
	.param .u64 .ptr .align 1 _ZN3cub18CUB_300001_SM_10006detail6reduce28DeviceReduceSingleTileKernelINS2_10policy_hubIdyN4cuda3std3__44plusIdEEE10Policy1000EPdSC_iS9_ddNS7_10__identityEEEvT0_T1_T2_T3_T4_T6__param_0,
	.param .u64 .ptr .align 1 _ZN3cub18CUB_300001_SM_10006detail6reduce28DeviceReduceSingleTileKernelINS2_10policy_hubIdyN4cuda3std3__44plusIdEEE10Policy1000EPdSC_iS9_ddNS7_10__identityEEEvT0_T1_T2_T3_T4_T6__param_1,
	.param .u32 _ZN3cub18CUB_300001_SM_10006detail6reduce28DeviceReduceSingleTileKernelINS2_10policy_hubIdyN4cuda3std3__44plusIdEEE10Policy1000EPdSC_iS9_ddNS7_10__identityEEEvT0_T1_T2_T3_T4_T6__param_2,
	.param .align 1 .b8 _ZN3cub18CUB_300001_SM_10006detail6reduce28DeviceReduceSingleTileKernelINS2_10policy_hubIdyN4cuda3std3__44plusIdEEE10Policy1000EPdSC_iS9_ddNS7_10__identityEEEvT0_T1_T2_T3_T4_T6__param_3[1],
	.param .f64 _ZN3cub18CUB_300001_SM_10006detail6reduce28DeviceReduceSingleTileKernelINS2_10policy_hubIdyN4cuda3std3__44plusIdEEE10Policy1000EPdSC_iS9_ddNS7_10__identityEEEvT0_T1_T2_T3_T4_T6__param_4,
	.param .align 1 .b8 _ZN3cub18CUB_300001_SM_10006detail6reduce28DeviceReduceSingleTileKernelINS2_10policy_hubIdyN4cuda3std3__44plusIdEEE10Policy1000EPdSC_iS9_ddNS7_10__identityEEEvT0_T1_T2_T3_T4_T6__param_5[1]
)
.maxntid 512
.minnctapersm 1
{
	.reg .pred 	%p<58>;
	.reg .b32 	%r<238>;
	.reg .b64 	%rd<104>;
	.reg .b64 	%fd<232>;
	// demoted variable
	.shared .align 8 .b8 _ZZN3cub18CUB_300001_SM_10006detail6reduce28DeviceReduceSingleTileKernelINS2_10policy_hubIdyN4cuda3std3__44plusIdEEE10Policy1000EPdSC_iS9_ddNS7_10__identityEEEvT0_T1_T2_T3_T4_T6_E12temp_storage[152];
	ld.param.u64 	%rd8, [_ZN3cub18CUB_300001_SM_10006detail6reduce28DeviceReduceSingleTileKernelINS2_10policy_hubIdyN4cuda3std3__44plusIdEEE10Policy1000EPdSC_iS9_ddNS7_10__identityEEEvT0_T1_T2_T3_T4_T6__param_0];
	ld.param.u64 	%rd9, [_ZN3cub18CUB_300001_SM_10006detail6reduce28DeviceReduceSingleTileKernelINS2_10policy_hubIdyN4cuda3std3__44plusIdEEE10Policy1000EPdSC_iS9_ddNS7_10__identityEEEvT0_T1_T2_T3_T4_T6__param_1];
	ld.param.u32 	%r34, [_ZN3cub18CUB_300001_SM_10006detail6reduce28DeviceReduceSingleTileKernelINS2_10policy_hubIdyN4cuda3std3__44plusIdEEE10Policy1000EPdSC_iS9_ddNS7_10__identityEEEvT0_T1_T2_T3_T4_T6__param_2];
	ld.param.f64 	%fd30, [_ZN3cub18CUB_300001_SM_10006detail6reduce28DeviceReduceSingleTileKernelINS2_10policy_hubIdyN4cuda3std3__44plusIdEEE10Policy1000EPdSC_iS9_ddNS7_10__identityEEEvT0_T1_T2_T3_T4_T6__param_4];
	cvta.to.global.u64 	%rd1, %rd9;
	setp.ne.s32 	%p1, %r34, 0;
	@%p1 bra 	$L__BB9_3;
	mov.u32 	%r224, %tid.x;
	setp.ne.s32 	%p57, %r224, 0;
	@%p57 bra 	$L__BB9_39;
	st.global.f64 	[%rd1], %fd30;
	bra.uni 	$L__BB9_39;
$L__BB9_3:
	setp.gt.s32 	%p2, %r34, 3583;
	@%p2 bra 	$L__BB9_21;
	mov.u32 	%r1, %tid.x;
	setp.ge.s32 	%p19, %r1, %r34;
	mov.f64 	%fd223, 0d0000000000000000;
	mov.u32 	%r228, %r1;
	@%p19 bra 	$L__BB9_6;
	mul.wide.u32 	%rd69, %r1, 8;
	add.s64 	%rd68, %rd8, %rd69;
	// begin inline asm
	ld.global.nc.u64 %rd67, [%rd68];
	// end inline asm
	mov.b64 	%fd223, %rd67;
	add.s32 	%r228, %r1, 512;
$L__BB9_6:
	setp.ge.s32 	%p20, %r228, %r34;
	@%p20 bra 	$L__BB9_12;
	not.b32 	%r100, %r228;
	add.s32 	%r4, %r34, %r100;
	and.b32  	%r101, %r4, 1536;
	setp.eq.s32 	%p21, %r101, 1536;
	@%p21 bra 	$L__BB9_10;
	mul.wide.u32 	%rd70, %r228, 8;
	add.s64 	%rd102, %rd8, %rd70;
	shr.u32 	%r102, %r4, 9;
	add.s32 	%r103, %r102, 1;
	and.b32  	%r104, %r103, 3;
	neg.s32 	%r226, %r104;
$L__BB9_9:
	.pragma "nounroll";
	// begin inline asm
	ld.global.nc.u64 %rd71, [%rd102];
	// end inline asm
	mov.b64 	%fd109, %rd71;
	add.f64 	%fd223, %fd223, %fd109;
	add.s32 	%r228, %r228, 512;
	add.s64 	%rd102, %rd102, 4096;
	add.s32 	%r226, %r226, 1;
	setp.ne.s32 	%p22, %r226, 0;
	@%p22 bra 	$L__BB9_9;
$L__BB9_10:
	setp.lt.u32 	%p23, %r4, 1536;
	@%p23 bra 	$L__BB9_12;
$L__BB9_11:
	mul.wide.s32 	%rd81, %r228, 8;
	add.s64 	%rd74, %rd8, %rd81;
	// begin inline asm
	ld.global.nc.u64 %rd73, [%rd74];
	// end inline asm
	mov.b64 	%fd110, %rd73;
	add.f64 	%fd111, %fd223, %fd110;
	add.s64 	%rd76, %rd74, 4096;
	// begin inline asm
	ld.global.nc.u64 %rd75, [%rd76];
	// end inline asm
	mov.b64 	%fd112, %rd75;
	add.f64 	%fd113, %fd111, %fd112;
	add.s64 	%rd78, %rd74, 8192;
	// begin inline asm
	ld.global.nc.u64 %rd77, [%rd78];
	// end inline asm
	mov.b64 	%fd114, %rd77;
	add.f64 	%fd115, %fd113, %fd114;
	add.s64 	%rd80, %rd74, 12288;
	// begin inline asm
	ld.global.nc.u64 %rd79, [%rd80];
	// end inline asm
	mov.b64 	%fd116, %rd79;
	add.f64 	%fd223, %fd115, %fd116;
	add.s32 	%r228, %r228, 2048;
	setp.lt.s32 	%p24, %r228, %r34;
	@%p24 bra 	$L__BB9_11;
$L__BB9_12:
	setp.lt.s32 	%p25, %r34, 512;
	@%p25 bra 	$L__BB9_17;
	// begin inline asm
	mov.u32 %r168, %laneid;
	// end inline asm
	mov.b64 	%rd92, %fd223;
	mov.b64 	{%r170, %r175}, %rd92;
	mov.b32 	%r176, 1;
	mov.b32 	%r217, 31;
	mov.b32 	%r218, -1;
	// begin inline asm
	shfl.sync.down.b32 %r169, %r170, %r176, %r217, %r218;
	// end inline asm
	// begin inline asm
	shfl.sync.down.b32 %r174, %r175, %r176, %r217, %r218;
	// end inline asm
	mov.b64 	%rd93, {%r169, %r174};
	mov.b64 	%fd175, %rd93;
	setp.gt.s32 	%p49, %r168, 30;
	add.f64 	%fd176, %fd223, %fd175;
	selp.f64 	%fd177, %fd223, %fd176, %p49;
	mov.b64 	%rd94, %fd177;
	mov.b64 	{%r180, %r185}, %rd94;
	mov.b32 	%r186, 2;
	// begin inline asm
	shfl.sync.down.b32 %r179, %r180, %r186, %r217, %r218;
	// end inline asm
	// begin inline asm
	shfl.sync.down.b32 %r184, %r185, %r186, %r217, %r218;
	// end inline asm
	mov.b64 	%rd95, {%r179, %r184};
	mov.b64 	%fd178, %rd95;
	setp.gt.s32 	%p50, %r168, 29;
	add.f64 	%fd179, %fd177, %fd178;
	selp.f64 	%fd180, %fd177, %fd179, %p50;
	mov.b64 	%rd96, %fd180;
	mov.b64 	{%r190, %r195}, %rd96;
	mov.b32 	%r196, 4;
	// begin inline asm
	shfl.sync.down.b32 %r189, %r190, %r196, %r217, %r218;
	// end inline asm
	// begin inline asm
	shfl.sync.down.b32 %r194, %r195, %r196, %r217, %r218;
	// end inline asm
	mov.b64 	%rd97, {%r189, %r194};
	mov.b64 	%fd181, %rd97;
	setp.gt.s32 	%p51, %r168, 27;
	add.f64 	%fd182, %fd180, %fd181;
	selp.f64 	%fd183, %fd180, %fd182, %p51;
	mov.b64 	%rd98, %fd183;
	mov.b64 	{%r200, %r205}, %rd98;
	mov.b32 	%r206, 8;
	// begin inline asm
	shfl.sync.down.b32 %r199, %r200, %r206, %r217, %r218;
	// end inline asm
	// begin inline asm
	shfl.sync.down.b32 %r204, %r205, %r206, %r217, %r218;
	// end inline asm
	mov.b64 	%rd99, {%r199, %r204};
	mov.b64 	%fd184, %rd99;
	setp.gt.s32 	%p52, %r168, 23;
	add.f64 	%fd185, %fd183, %fd184;
	selp.f64 	%fd186, %fd183, %fd185, %p52;
	mov.b64 	%rd100, %fd186;
	mov.b64 	{%r210, %r215}, %rd100;
	mov.b32 	%r216, 16;
	// begin inline asm
	shfl.sync.down.b32 %r209, %r210, %r216, %r217, %r218;
	// end inline asm
	// begin inline asm
	shfl.sync.down.b32 %r214, %r215, %r216, %r217, %r218;
	// end inline asm
	mov.b64 	%rd101, {%r209, %r214};
	mov.b64 	%fd187, %rd101;
	setp.gt.s32 	%p53, %r168, 15;
	add.f64 	%fd10, %fd186, %fd187;
	selp.f64 	%fd231, %fd186, %fd10, %p53;
	setp.ne.s32 	%p54, %r168, 0;
	@%p54 bra 	$L__BB9_15;
	shr.u32 	%r219, %r1, 2;
	and.b32  	%r220, %r219, 248;
	mov.u32 	%r221, _ZZN3cub18CUB_300001_SM_10006detail6reduce28DeviceReduceSingleTileKernelINS2_10policy_hubIdyN4cuda3std3__44plusIdEEE10Policy1000EPdSC_iS9_ddNS7_10__identityEEEvT0_T1_T2_T3_T4_T6_E12temp_storage;
	add.s32 	%r222, %r221, %r220;
	st.shared.f64 	[%r222+16], %fd10;
$L__BB9_15:
	bar.sync 	0;
	setp.ne.s32 	%p55, %r1, 0;
	@%p55 bra 	$L__BB9_37;
	ld.shared.f64 	%fd188, [_ZZN3cub18CUB_300001_SM_10006detail6reduce28DeviceReduceSingleTileKernelINS2_10policy_hubIdyN4cuda3std3__44plusIdEEE10Policy1000EPdSC_iS9_ddNS7_10__identityEEEvT0_T1_T2_T3_T4_T6_E12temp_storage+24];
	add.f64 	%fd189, %fd231, %fd188;
	ld.shared.f64 	%fd190, [_ZZN3cub18CUB_300001_SM_10006detail6reduce28DeviceReduceSingleTileKernelINS2_10policy_hubIdyN4cuda3std3__44plusIdEEE10Policy1000EPdSC_iS9_ddNS7_10__identityEEEvT0_T1_T2_T3_T4_T6_E12temp_storage+32];
	add.f64 	%fd191, %fd189, %fd190;
	ld.shared.f64 	%fd192, [_ZZN3cub18CUB_300001_SM_10006detail6reduce28DeviceReduceSingleTileKernelINS2_10policy_hubIdyN4cuda3std3__44plusIdEEE10Policy1000EPdSC_iS9_ddNS7_10__identityEEEvT0_T1_T2_T3_T4_T6_E12temp_storage+40];
	add.f64 	%fd193, %fd191, %fd192;
	ld.shared.f64 	%fd194, [_ZZN3cub18CUB_300001_SM_10006detail6reduce28DeviceReduceSingleTileKernelINS2_10policy_hubIdyN4cuda3std3__44plusIdEEE10Policy1000EPdSC_iS9_ddNS7_10__identityEEEvT0_T1_T2_T3_T4_T6_E12temp_storage+48];
	add.f64 	%fd195, %fd193, %fd194;
	ld.shared.f64 	%fd196, [_ZZN3cub18CUB_300001_SM_10006detail6reduce28DeviceReduceSingleTileKernelINS2_10policy_hubIdyN4cuda3std3__44plusIdEEE10Policy1000EPdSC_iS9_ddNS7_10__identityEEEvT0_T1_T2_T3_T4_T6_E12temp_storage+56];
	add.f64 	%fd197, %fd195, %fd196;
	ld.shared.f64 	%fd198, [_ZZN3cub18CUB_300001_SM_10006detail6reduce28DeviceReduceSingleTileKernelINS2_10policy_hubIdyN4cuda3std3__44plusIdEEE10Policy1000EPdSC_iS9_ddNS7_10__identityEEEvT0_T1_T2_T3_T4_T6_E12temp_storage+64];
	add.f64 	%fd199, %fd197, %fd198;
	ld.shared.f64 	%fd200, [_ZZN3cub18CUB_300001_SM_10006detail6reduce28DeviceReduceSingleTileKernelINS2_10policy_hubIdyN4cuda3std3__44plusIdEEE10Policy1000EPdSC_iS9_ddNS7_10__identityEEEvT0_T1_T2_T3_T4_T6_E12temp_storage+72];
	add.f64 	%fd201, %fd199, %fd200;
	ld.shared.f64 	%fd202, [_ZZN3cub18CUB_300001_SM_10006detail6reduce28DeviceReduceSingleTileKernelINS2_10policy_hubIdyN4cuda3std3__44plusIdEEE10Policy1000EPdSC_iS9_ddNS7_10__identityEEEvT0_T1_T2_T3_T4_T6_E12temp_storage+80];
	add.f64 	%fd203, %fd201, %fd202;
	ld.shared.f64 	%fd204, [_ZZN3cub18CUB_300001_SM_10006detail6reduce28DeviceReduceSingleTileKernelINS2_10policy_hubIdyN4cuda3std3__44plusIdEEE10Policy1000EPdSC_iS9_ddNS7_10__identityEEEvT0_T1_T2_T3_T4_T6_E12temp_storage+88];
	add.f64 	%fd205, %fd203, %fd204;
	ld.shared.f64 	%fd206, [_ZZN3cub18CUB_300001_SM_10006detail6reduce28DeviceReduceSingleTileKernelINS2_10policy_hubIdyN4cuda3std3__44plusIdEEE10Policy1000EPdSC_iS9_ddNS7_10__identityEEEvT0_T1_T2_T3_T4_T6_E12temp_storage+96];
	add.f64 	%fd207, %fd205, %fd206;
	ld.shared.f64 	%fd208, [_ZZN3cub18CUB_300001_SM_10006detail6reduce28DeviceReduceSingleTileKernelINS2_10policy_hubIdyN4cuda3std3__44plusIdEEE10Policy1000EPdSC_iS9_ddNS7_10__identityEEEvT0_T1_T2_T3_T4_T6_E12temp_storage+104];
	add.f64 	%fd209, %fd207, %fd208;
	ld.shared.f64 	%fd210, [_ZZN3cub18CUB_300001_SM_10006detail6reduce28DeviceReduceSingleTileKernelINS2_10policy_hubIdyN4cuda3std3__44plusIdEEE10Policy1000EPdSC_iS9_ddNS7_10__identityEEEvT0_T1_T2_T3_T4_T6_E12temp_storage+112];
	add.f64 	%fd211, %fd209, %fd210;
	ld.shared.f64 	%fd212, [_ZZN3cub18CUB_300001_SM_10006detail6reduce28DeviceReduceSingleTileKernelINS2_10policy_hubIdyN4cuda3std3__44plusIdEEE10Policy1000EPdSC_iS9_ddNS7_10__identityEEEvT0_T1_T2_T3_T4_T6_E12temp_storage+120];
	add.f64 	%fd213, %fd211, %fd212;
	ld.shared.f64 	%fd214, [_ZZN3cub18CUB_300001_SM_10006detail6reduce28DeviceReduceSingleTileKernelINS2_10policy_hubIdyN4cuda3std3__44plusIdEEE10Policy1000EPdSC_iS9_ddNS7_10__identityEEEvT0_T1_T2_T3_T4_T6_E12temp_storage+128];
	add.f64 	%fd215, %fd213, %fd214;
	ld.shared.f64 	%fd216, [_ZZN3cub18CUB_300001_SM_10006detail6reduce28DeviceReduceSingleTileKernelINS2_10policy_hubIdyN4cuda3std3__44plusIdEEE10Policy1000EPdSC_iS9_ddNS7_10__identityEEEvT0_T1_T2_T3_T4_T6_E12temp_storage+136];
	add.f64 	%fd231, %fd215, %fd216;
	bra.uni 	$L__BB9_37;
$L__BB9_17:
	// begin inline asm
	mov.u32 %r105, %laneid;
	// end inline asm
	and.b32  	%r156, %r1, 992;
	add.s32 	%r157, %r156, 32;
	setp.gt.s32 	%p26, %r157, %r34;
	not.b32 	%r158, %r156;
	add.s32 	%r159, %r34, %r158;
	selp.b32 	%r154, %r159, 31, %p26;
	mov.b64 	%rd82, %fd223;
	mov.b64 	{%r107, %r112}, %rd82;
	mov.b32 	%r113, 1;
	mov.b32 	%r155, -1;
	// begin inline asm
	shfl.sync.down.b32 %r106, %r107, %r113, %r154, %r155;
	// end inline asm
	// begin inline asm
	shfl.sync.down.b32 %r111, %r112, %r113, %r154, %r155;
	// end inline asm
	mov.b64 	%rd83, {%r106, %r111};
	mov.b64 	%fd117, %rd83;
	setp.lt.s32 	%p27, %r105, %r154;
	add.f64 	%fd118, %fd223, %fd117;
	selp.f64 	%fd119, %fd118, %fd223, %p27;
	mov.b64 	%rd84, %fd119;
	mov.b64 	{%r117, %r122}, %rd84;
	mov.b32 	%r123, 2;
	// begin inline asm
	shfl.sync.down.b32 %r116, %r117, %r123, %r154, %r155;
	// end inline asm
	// begin inline asm
	shfl.sync.down.b32 %r121, %r122, %r123, %r154, %r155;
	// end inline asm
	mov.b64 	%rd85, {%r116, %r121};
	mov.b64 	%fd120, %rd85;
	add.s32 	%r160, %r105, 2;
	setp.gt.s32 	%p28, %r160, %r154;
	add.f64 	%fd121, %fd119, %fd120;
	selp.f64 	%fd122, %fd119, %fd121, %p28;
	mov.b64 	%rd86, %fd122;
	mov.b64 	{%r127, %r132}, %rd86;
	mov.b32 	%r133, 4;
	// begin inline asm
	shfl.sync.down.b32 %r126, %r127, %r133, %r154, %r155;
	// end inline asm
	// begin inline asm
	shfl.sync.down.b32 %r131, %r132, %r133, %r154, %r155;
	// end inline asm
	mov.b64 	%rd87, {%r126, %r131};
	mov.b64 	%fd123, %rd87;
	add.s32 	%r161, %r105, 4;
	setp.gt.s32 	%p29, %r161, %r154;
	add.f64 	%fd124, %fd122, %fd123;
	selp.f64 	%fd125, %fd122, %fd124, %p29;
	mov.b64 	%rd88, %fd125;
	mov.b64 	{%r137, %r142}, %rd88;
	mov.b32 	%r143, 8;
	// begin inline asm
	shfl.sync.down.b32 %r136, %r137, %r143, %r154, %r155;
	// end inline asm
	// begin inline asm
	shfl.sync.down.b32 %r141, %r142, %r143, %r154, %r155;
	// end inline asm
	mov.b64 	%rd89, {%r136, %r141};
	mov.b64 	%fd126, %rd89;
	add.s32 	%r162, %r105, 8;
	setp.gt.s32 	%p30, %r162, %r154;
	add.f64 	%fd127, %fd125, %fd126;
	selp.f64 	%fd128, %fd125, %fd127, %p30;
	mov.b64 	%rd90, %fd128;
	mov.b64 	{%r147, %r152}, %rd90;
	mov.b32 	%r153, 16;
	// begin inline asm
	shfl.sync.down.b32 %r146, %r147, %r153, %r154, %r155;
	// end inline asm
	// begin inline asm
	shfl.sync.down.b32 %r151, %r152, %r153, %r154, %r155;
	// end inline asm
	mov.b64 	%rd91, {%r146, %r151};
	mov.b64 	%fd129, %rd91;
	add.s32 	%r163, %r105, 16;
	setp.gt.s32 	%p31, %r163, %r154;
	add.f64 	%fd130, %fd128, %fd129;
	selp.f64 	%fd231, %fd128, %fd130, %p31;
	setp.ne.s32 	%p32, %r105, 0;
	@%p32 bra 	$L__BB9_19;
	shr.u32 	%r164, %r1, 2;
	and.b32  	%r165, %r164, 248;
	mov.u32 	%r166, _ZZN3cub18CUB_300001_SM_10006detail6reduce28DeviceReduceSingleTileKernelINS2_10policy_hubIdyN4cuda3std3__44plusIdEEE10Policy1000EPdSC_iS9_ddNS7_10__identityEEEvT0_T1_T2_T3_T4_T6_E12temp_storage;
	add.s32 	%r167, %r166, %r165;
	st.shared.f64 	[%r167+16], %fd231;
$L__BB9_19:
	bar.sync 	0;
	setp.ne.s32 	%p33, %r1, 0;
	@%p33 bra 	$L__BB9_37;
	setp.gt.s32 	%p34, %r34, 32;
	ld.shared.f64 	%fd131, [_ZZN3cub18CUB_300001_SM_10006detail6reduce28DeviceReduceSingleTileKernelINS2_10policy_hubIdyN4cuda3std3__44plusIdEEE10Policy1000EPdSC_iS9_ddNS7_10__identityEEEvT0_T1_T2_T3_T4_T6_E12temp_storage+24];
	add.f64 	%fd132, %fd231, %fd131;
	selp.f64 	%fd133, %fd132, %fd231, %p34;
	setp.gt.s32 	%p35, %r34, 64;
	ld.shared.f64 	%fd134, [_ZZN3cub18CUB_300001_SM_10006detail6reduce28DeviceReduceSingleTileKernelINS2_10policy_hubIdyN4cuda3std3__44plusIdEEE10Policy1000EPdSC_iS9_ddNS7_10__identityEEEvT0_T1_T2_T3_T4_T6_E12temp_storage+32];
	add.f64 	%fd135, %fd134, %fd133;
	selp.f64 	%fd136, %fd135, %fd133, %p35;
	setp.gt.s32 	%p36, %r34, 96;
	ld.shared.f64 	%fd137, [_ZZN3cub18CUB_300001_SM_10006detail6reduce28DeviceReduceSingleTileKernelINS2_10policy_hubIdyN4cuda3std3__44plusIdEEE10Policy1000EPdSC_iS9_ddNS7_10__identityEEEvT0_T1_T2_T3_T4_T6_E12temp_storage+40];
	add.f64 	%fd138, %fd137, %fd136;
	selp.f64 	%fd139, %fd138, %fd136, %p36;
	setp.gt.s32 	%p37, %r34, 128;
	ld.shared.f64 	%fd140, [_ZZN3cub18CUB_300001_SM_10006detail6reduce28DeviceReduceSingleTileKernelINS2_10policy_hubIdyN4cuda3std3__44plusIdEEE10Policy1000EPdSC_iS9_ddNS7_10__identityEEEvT0_T1_T2_T3_T4_T6_E12temp_storage+48];
	add.f64 	%fd141, %fd140, %fd139;
	selp.f64 	%fd142, %fd141, %fd139, %p37;
	setp.gt.s32 	%p38, %r34, 160;
	ld.shared.f64 	%fd143, [_ZZN3cub18CUB_300001_SM_10006detail6reduce28DeviceReduceSingleTileKernelINS2_10policy_hubIdyN4cuda3std3__44plusIdEEE10Policy1000EPdSC_iS9_ddNS7_10__identityEEEvT0_T1_T2_T3_T4_T6_E12temp_storage+56];
	add.f64 	%fd144, %fd143, %fd142;
	selp.f64 	%fd145, %fd144, %fd142, %p38;
	setp.gt.s32 	%p39, %r34, 192;
	ld.shared.f64 	%fd146, [_ZZN3cub18CUB_300001_SM_10006detail6reduce28DeviceReduceSingleTileKernelINS2_10policy_hubIdyN4cuda3std3__44plusIdEEE10Policy1000EPdSC_iS9_ddNS7_10__identityEEEvT0_T1_T2_T3_T4_T6_E12temp_storage+64];
	add.f64 	%fd147, %fd146, %fd145;
	selp.f64 	%fd148, %fd147, %fd145, %p39;
	setp.gt.s32 	%p40, %r34, 224;
	ld.shared.f64 	%fd149, [_ZZN3cub18CUB_300001_SM_10006detail6reduce28DeviceReduceSingleTileKernelINS2_10policy_hubIdyN4cuda3std3__44plusIdEEE10Policy1000EPdSC_iS9_ddNS7_10__identityEEEvT0_T1_T2_T3_T4_T6_E12temp_storage+72];
	add.f64 	%fd150, %fd149, %fd148;
	selp.f64 	%fd151, %fd150, %fd148, %p40;
	setp.gt.s32 	%p41, %r34, 256;
	ld.shared.f64 	%fd152, [_ZZN3cub18CUB_300001_SM_10006detail6reduce28DeviceReduceSingleTileKernelINS2_10policy_hubIdyN4cuda3std3__44plusIdEEE10Policy1000EPdSC_iS9_ddNS7_10__identityEEEvT0_T1_T2_T3_T4_T6_E12temp_storage+80];
	add.f64 	%fd153, %fd152, %fd151;
	selp.f64 	%fd154, %fd153, %fd151, %p41;
	setp.gt.s32 	%p42, %r34, 288;
	ld.shared.f64 	%fd155, [_ZZN3cub18CUB_300001_SM_10006detail6reduce28DeviceReduceSingleTileKernelINS2_10policy_hubIdyN4cuda3std3__44plusIdEEE10Policy1000EPdSC_iS9_ddNS7_10__identityEEEvT0_T1_T2_T3_T4_T6_E12temp_storage+88];
	add.f64 	%fd156, %fd155, %fd154;
	selp.f64 	%fd157, %fd156, %fd154, %p42;
	setp.gt.s32 	%p43, %r34, 320;
	ld.shared.f64 	%fd158, [_ZZN3cub18CUB_300001_SM_10006detail6reduce28DeviceReduceSingleTileKernelINS2_10policy_hubIdyN4cuda3std3__44plusIdEEE10Policy1000EPdSC_iS9_ddNS7_10__identityEEEvT0_T1_T2_T3_T4_T6_E12temp_storage+96];
	add.f64 	%fd159, %fd158, %fd157;
	selp.f64 	%fd160, %fd159, %fd157, %p43;
	setp.gt.s32 	%p44, %r34, 352;
	ld.shared.f64 	%fd161, [_ZZN3cub18CUB_300001_SM_10006detail6reduce28DeviceReduceSingleTileKernelINS2_10policy_hubIdyN4cuda3std3__44plusIdEEE10Policy1000EPdSC_iS9_ddNS7_10__identityEEEvT0_T1_T2_T3_T4_T6_E12temp_storage+104];
	add.f64 	%fd162, %fd161, %fd160;
	selp.f64 	%fd163, %fd162, %fd160, %p44;
	setp.gt.s32 	%p45, %r34, 384;
	ld.shared.f64 	%fd164, [_ZZN3cub18CUB_300001_SM_10006detail6reduce28DeviceReduceSingleTileKernelINS2_10policy_hubIdyN4cuda3std3__44plusIdEEE10Policy1000EPdSC_iS9_ddNS7_10__identityEEEvT0_T1_T2_T3_T4_T6_E12temp_storage+112];
	add.f64 	%fd165, %fd164, %fd163;
	selp.f64 	%fd166, %fd165, %fd163, %p45;
	setp.gt.s32 	%p46, %r34, 416;
	ld.shared.f64 	%fd167, [_ZZN3cub18CUB_300001_SM_10006detail6reduce28DeviceReduceSingleTileKernelINS2_10policy_hubIdyN4cuda3std3__44plusIdEEE10Policy1000EPdSC_iS9_ddNS7_10__identityEEEvT0_T1_T2_T3_T4_T6_E12temp_storage+120];
	add.f64 	%fd168, %fd167, %fd166;
	selp.f64 	%fd169, %fd168, %fd166, %p46;
	setp.gt.s32 	%p47, %r34, 448;
	ld.shared.f64 	%fd170, [_ZZN3cub18CUB_300001_SM_10006detail6reduce28DeviceReduceSingleTileKernelINS2_10policy_hubIdyN4cuda3std3__44plusIdEEE10Policy1000EPdSC_iS9_ddNS7_10__identityEEEvT0_T1_T2_T3_T4_T6_E12temp_storage+128];
	add.f64 	%fd171, %fd170, %fd169;
	selp.f64 	%fd172, %fd171, %fd169, %p47;
	setp.gt.s32 	%p48, %r34, 480;
	ld.shared.f64 	%fd173, [_ZZN3cub18CUB_300001_SM_10006detail6reduce28DeviceReduceSingleTileKernelINS2_10policy_hubIdyN4cuda3std3__44plusIdEEE10Policy1000EPdSC_iS9_ddNS7_10__identityEEEvT0_T1_T2_T3_T4_T6_E12temp_storage+136];
	add.f64 	%fd174, %fd173, %fd172;
	selp.f64 	%fd231, %fd174, %fd172, %p48;
	bra.uni 	$L__BB9_37;
$L__BB9_21:
	mov.u32 	%r13, %tid.x;
	mul.wide.u32 	%rd24, %r13, 8;
	add.s64 	%rd11, %rd8, %rd24;
	// begin inline asm
	ld.global.nc.u64 %rd10, [%rd11];
	// end inline asm
	mov.b64 	%fd31, %rd10;
	add.s64 	%rd13, %rd11, 4096;
	// begin inline asm
	ld.global.nc.u64 %rd12, [%rd13];
	// end inline asm
	mov.b64 	%fd32, %rd12;
	add.s64 	%rd15, %rd11, 8192;
	// begin inline asm
	ld.global.nc.u64 %rd14, [%rd15];
	// end inline asm
	mov.b64 	%fd33, %rd14;
	add.s64 	%rd17, %rd11, 12288;
	// begin inline asm
	ld.global.nc.u64 %rd16, [%rd17];
	// end inline asm
	mov.b64 	%fd34, %rd16;
	add.s64 	%rd19, %rd11, 16384;
	// begin inline asm
	ld.global.nc.u64 %rd18, [%rd19];
	// end inline asm
	mov.b64 	%fd35, %rd18;
	add.s64 	%rd21, %rd11, 20480;
	// begin inline asm
	ld.global.nc.u64 %rd20, [%rd21];
	// end inline asm
	mov.b64 	%fd36, %rd20;
	add.s64 	%rd23, %rd11, 24576;
	// begin inline asm
	ld.global.nc.u64 %rd22, [%rd23];
	// end inline asm
	mov.b64 	%fd37, %rd22;
	add.f64 	%fd38, %fd31, %fd32;
	add.f64 	%fd39, %fd38, %fd33;
	add.f64 	%fd40, %fd39, %fd34;
	add.f64 	%fd41, %fd40, %fd35;
	add.f64 	%fd42, %fd41, %fd36;
	add.f64 	%fd230, %fd42, %fd37;
	setp.lt.u32 	%p3, %r34, 7168;
	mov.b32 	%r231, 3584;
	@%p3 bra 	$L__BB9_25;
	add.s32 	%r14, %r34, -3584;
	mov.b32 	%r231, 3584;
$L__BB9_23:
	add.s32 	%r37, %r231, %r13;
	mul.wide.u32 	%rd39, %r37, 8;
	add.s64 	%rd26, %rd8, %rd39;
	// begin inline asm
	ld.global.nc.u64 %rd25, [%rd26];
	// end inline asm
	mov.b64 	%fd43, %rd25;
	add.s64 	%rd28, %rd26, 4096;
	// begin inline asm
	ld.global.nc.u64 %rd27, [%rd28];
	// end inline asm
	mov.b64 	%fd44, %rd27;
	add.s64 	%rd30, %rd26, 8192;
	// begin inline asm
	ld.global.nc.u64 %rd29, [%rd30];
	// end inline asm
	mov.b64 	%fd45, %rd29;
	add.s64 	%rd32, %rd26, 12288;
	// begin inline asm
	ld.global.nc.u64 %rd31, [%rd32];
	// end inline asm
	mov.b64 	%fd46, %rd31;
	add.s64 	%rd34, %rd26, 16384;
	// begin inline asm
	ld.global.nc.u64 %rd33, [%rd34];
	// end inline asm
	mov.b64 	%fd47, %rd33;
	add.s64 	%rd36, %rd26, 20480;
	// begin inline asm
	ld.global.nc.u64 %rd35, [%rd36];
	// end inline asm
	mov.b64 	%fd48, %rd35;
	add.s64 	%rd38, %rd26, 24576;
	// begin inline asm
	ld.global.nc.u64 %rd37, [%rd38];
	// end inline asm
	mov.b64 	%fd49, %rd37;
	add.f64 	%fd50, %fd230, %fd43;
	add.f64 	%fd51, %fd50, %fd44;
	add.f64 	%fd52, %fd51, %fd45;
	add.f64 	%fd53, %fd52, %fd46;
	add.f64 	%fd54, %fd53, %fd47;
	add.f64 	%fd55, %fd54, %fd48;
	add.f64 	%fd230, %fd55, %fd49;
	sub.s32 	%r38, %r34, %r231;
	setp.lt.s32 	%p4, %r38, 3584;
	@%p4 bra 	$L__BB9_33;
	add.s32 	%r231, %r231, 3584;
	setp.le.s32 	%p5, %r231, %r14;
	@%p5 bra 	$L__BB9_23;
$L__BB9_25:
	setp.le.s32 	%p6, %r34, %r231;
	@%p6 bra 	$L__BB9_33;
	sub.s32 	%r18, %r34, %r231;
	setp.ge.s32 	%p7, %r13, %r18;
	@%p7 bra 	$L__BB9_33;
	not.b32 	%r39, %r13;
	add.s32 	%r40, %r34, %r39;
	sub.s32 	%r19, %r40, %r231;
	and.b32  	%r41, %r19, 1536;
	setp.eq.s32 	%p8, %r41, 1536;
	mov.u32 	%r235, %r13;
	@%p8 bra 	$L__BB9_30;
	add.s32 	%r233, %r13, %r231;
	shr.u32 	%r42, %r19, 9;
	add.s32 	%r43, %r42, 1;
	and.b32  	%r44, %r43, 3;
	neg.s32 	%r232, %r44;
	mov.u32 	%r235, %r13;
$L__BB9_29:
	.pragma "nounroll";
	mul.wide.u32 	%rd42, %r233, 8;
	add.s64 	%rd41, %rd8, %rd42;
	// begin inline asm
	ld.global.nc.u64 %rd40, [%rd41];
	// end inline asm
	mov.b64 	%fd57, %rd40;
	add.f64 	%fd230, %fd230, %fd57;
	add.s32 	%r235, %r235, 512;
	add.s32 	%r233, %r233, 512;
	add.s32 	%r232, %r232, 1;
	setp.ne.s32 	%p9, %r232, 0;
	@%p9 bra 	$L__BB9_29;
$L__BB9_30:
	setp.lt.u32 	%p10, %r19, 1536;
	@%p10 bra 	$L__BB9_33;
	cvt.u64.u32 	%rd43, %r235;
	cvt.u64.u32 	%rd44, %r231;
	add.s64 	%rd45, %rd43, %rd44;
	shl.b64 	%rd46, %rd45, 3;
	add.s64 	%rd47, %rd46, %rd8;
	add.s64 	%rd103, %rd47, 8192;
	add.s32 	%r236, %r235, %r231;
$L__BB9_32:
	mul.wide.u32 	%rd56, %r236, 8;
	add.s64 	%rd49, %rd8, %rd56;
	// begin inline asm
	ld.global.nc.u64 %rd48, [%rd49];
	// end inline asm
	mov.b64 	%fd58, %rd48;
	add.f64 	%fd59, %fd230, %fd58;
	add.s64 	%rd51, %rd103, -4096;
	// begin inline asm
	ld.global.nc.u64 %rd50, [%rd51];
	// end inline asm
	mov.b64 	%fd60, %rd50;
	add.f64 	%fd61, %fd59, %fd60;
	// begin inline asm
	ld.global.nc.u64 %rd52, [%rd103];
	// end inline asm
	mov.b64 	%fd62, %rd52;
	add.f64 	%fd63, %fd61, %fd62;
	add.s64 	%rd55, %rd103, 4096;
	// begin inline asm
	ld.global.nc.u64 %rd54, [%rd55];
	// end inline asm
	mov.b64 	%fd64, %rd54;
	add.f64 	%fd230, %fd63, %fd64;
	add.s32 	%r235, %r235, 2048;
	add.s64 	%rd103, %rd103, 16384;
	add.s32 	%r236, %r236, 2048;
	setp.lt.s32 	%p11, %r235, %r18;
	@%p11 bra 	$L__BB9_32;
$L__BB9_33:
	// begin inline asm
	mov.u32 %r45, %laneid;
	// end inline asm
	mov.b64 	%rd57, %fd230;
	mov.b64 	{%r47, %r52}, %rd57;
	mov.b32 	%r53, 1;
	mov.b32 	%r94, 31;
	mov.b32 	%r95, -1;
	// begin inline asm
	shfl.sync.down.b32 %r46, %r47, %r53, %r94, %r95;
	// end inline asm
	// begin inline asm
	shfl.sync.down.b32 %r51, %r52, %r53, %r94, %r95;
	// end inline asm
	mov.b64 	%rd58, {%r46, %r51};
	mov.b64 	%fd65, %rd58;
	setp.gt.s32 	%p12, %r45, 30;
	add.f64 	%fd66, %fd230, %fd65;
	selp.f64 	%fd67, %fd230, %fd66, %p12;
	mov.b64 	%rd59, %fd67;
	mov.b64 	{%r57, %r62}, %rd59;
	mov.b32 	%r63, 2;
	// begin inline asm
	shfl.sync.down.b32 %r56, %r57, %r63, %r94, %r95;
	// end inline asm
	// begin inline asm
	shfl.sync.down.b32 %r61, %r62, %r63, %r94, %r95;
	// end inline asm
	mov.b64 	%rd60, {%r56, %r61};
	mov.b64 	%fd68, %rd60;
	setp.gt.s32 	%p13, %r45, 29;
	add.f64 	%fd69, %fd67, %fd68;
	selp.f64 	%fd70, %fd67, %fd69, %p13;
	mov.b64 	%rd61, %fd70;
	mov.b64 	{%r67, %r72}, %rd61;
	mov.b32 	%r73, 4;
	// begin inline asm
	shfl.sync.down.b32 %r66, %r67, %r73, %r94, %r95;
	// end inline asm
	// begin inline asm
	shfl.sync.down.b32 %r71, %r72, %r73, %r94, %r95;
	// end inline asm
	mov.b64 	%rd62, {%r66, %r71};
	mov.b64 	%fd71, %rd62;
	setp.gt.s32 	%p14, %r45, 27;
	add.f64 	%fd72, %fd70, %fd71;
	selp.f64 	%fd73, %fd70, %fd72, %p14;
	mov.b64 	%rd63, %fd73;
	mov.b64 	{%r77, %r82}, %rd63;
	mov.b32 	%r83, 8;
	// begin inline asm
	shfl.sync.down.b32 %r76, %r77, %r83, %r94, %r95;
	// end inline asm
	// begin inline asm
	shfl.sync.down.b32 %r81, %r82, %r83, %r94, %r95;
	// end inline asm
	mov.b64 	%rd64, {%r76, %r81};
	mov.b64 	%fd74, %rd64;
	setp.gt.s32 	%p15, %r45, 23;
	add.f64 	%fd75, %fd73, %fd74;
	selp.f64 	%fd76, %fd73, %fd75, %p15;
	mov.b64 	%rd65, %fd76;
	mov.b64 	{%r87, %r92}, %rd65;
	mov.b32 	%r93, 16;
	// begin inline asm
	shfl.sync.down.b32 %r86, %r87, %r93, %r94, %r95;
	// end inline asm
	// begin inline asm
	shfl.sync.down.b32 %r91, %r92, %r93, %r94, %r95;
	// end inline asm
	mov.b64 	%rd66, {%r86, %r91};
	mov.b64 	%fd77, %rd66;
	setp.gt.s32 	%p16, %r45, 15;
	add.f64 	%fd26, %fd76, %fd77;
	selp.f64 	%fd231, %fd76, %fd26, %p16;
	setp.ne.s32 	%p17, %r45, 0;
	@%p17 bra 	$L__BB9_35;
	shr.u32 	%r96, %r13, 2;
	and.b32  	%r97, %r96, 248;
	mov.u32 	%r98, _ZZN3cub18CUB_300001_SM_10006detail6reduce28DeviceReduceSingleTileKernelINS2_10policy_hubIdyN4cuda3std3__44plusIdEEE10Policy1000EPdSC_iS9_ddNS7_10__identityEEEvT0_T1_T2_T3_T4_T6_E12temp_storage;
	add.s32 	%r99, %r98, %r97;
	st.shared.f64 	[%r99+16], %fd26;
$L__BB9_35:
	bar.sync 	0;
	setp.ne.s32 	%p18, %r13, 0;
	@%p18 bra 	$L__BB9_37;
	ld.shared.f64 	%fd78, [_ZZN3cub18CUB_300001_SM_10006detail6reduce28DeviceReduceSingleTileKernelINS2_10policy_hubIdyN4cuda3std3__44plusIdEEE10Policy1000EPdSC_iS9_ddNS7_10__identityEEEvT0_T1_T2_T3_T4_T6_E12temp_storage+24];
	add.f64 	%fd79, %fd231, %fd78;
	ld.shared.f64 	%fd80, [_ZZN3cub18CUB_300001_SM_10006detail6reduce28DeviceReduceSingleTileKernelINS2_10policy_hubIdyN4cuda3std3__44plusIdEEE10Policy1000EPdSC_iS9_ddNS7_10__identityEEEvT0_T1_T2_T3_T4_T6_E12temp_storage+32];
	add.f64 	%fd81, %fd79, %fd80;
	ld.shared.f64 	%fd82, [_ZZN3cub18CUB_300001_SM_10006detail6reduce28DeviceReduceSingleTileKernelINS2_10policy_hubIdyN4cuda3std3__44plusIdEEE10Policy1000EPdSC_iS9_ddNS7_10__identityEEEvT0_T1_T2_T3_T4_T6_E12temp_storage+40];
	add.f64 	%fd83, %fd81, %fd82;
	ld.shared.f64 	%fd84, [_ZZN3cub18CUB_300001_SM_10006detail6reduce28DeviceReduceSingleTileKernelINS2_10policy_hubIdyN4cuda3std3__44plusIdEEE10Policy1000EPdSC_iS9_ddNS7_10__identityEEEvT0_T1_T2_T3_T4_T6_E12temp_storage+48];
	add.f64 	%fd85, %fd83, %fd84;
	ld.shared.f64 	%fd86, [_ZZN3cub18CUB_300001_SM_10006detail6reduce28DeviceReduceSingleTileKernelINS2_10policy_hubIdyN4cuda3std3__44plusIdEEE10Policy1000EPdSC_iS9_ddNS7_10__identityEEEvT0_T1_T2_T3_T4_T6_E12temp_storage+56];
	add.f64 	%fd87, %fd85, %fd86;
	ld.shared.f64 	%fd88, [_ZZN3cub18CUB_300001_SM_10006detail6reduce28DeviceReduceSingleTileKernelINS2_10policy_hubIdyN4cuda3std3__44plusIdEEE10Policy1000EPdSC_iS9_ddNS7_10__identityEEEvT0_T1_T2_T3_T4_T6_E12temp_storage+64];
	add.f64 	%fd89, %fd87, %fd88;
	ld.shared.f64 	%fd90, [_ZZN3cub18CUB_300001_SM_10006detail6reduce28DeviceReduceSingleTileKernelINS2_10policy_hubIdyN4cuda3std3__44plusIdEEE10Policy1000EPdSC_iS9_ddNS7_10__identityEEEvT0_T1_T2_T3_T4_T6_E12temp_storage+72];
	add.f64 	%fd91, %fd89, %fd90;
	ld.shared.f64 	%fd92, [_ZZN3cub18CUB_300001_SM_10006detail6reduce28DeviceReduceSingleTileKernelINS2_10policy_hubIdyN4cuda3std3__44plusIdEEE10Policy1000EPdSC_iS9_ddNS7_10__identityEEEvT0_T1_T2_T3_T4_T6_E12temp_storage+80];
	add.f64 	%fd93, %fd91, %fd92;
	ld.shared.f64 	%fd94, [_ZZN3cub18CUB_300001_SM_10006detail6reduce28DeviceReduceSingleTileKernelINS2_10policy_hubIdyN4cuda3std3__44plusIdEEE10Policy1000EPdSC_iS9_ddNS7_10__identityEEEvT0_T1_T2_T3_T4_T6_E12temp_storage+88];
	add.f64 	%fd95, %fd93, %fd94;
	ld.shared.f64 	%fd96, [_ZZN3cub18CUB_300001_SM_10006detail6reduce28DeviceReduceSingleTileKernelINS2_10policy_hubIdyN4cuda3std3__44plusIdEEE10Policy1000EPdSC_iS9_ddNS7_10__identityEEEvT0_T1_T2_T3_T4_T6_E12temp_storage+96];
	add.f64 	%fd97, %fd95, %fd96;
	ld.shared.f64 	%fd98, [_ZZN3cub18CUB_300001_SM_10006detail6reduce28DeviceReduceSingleTileKernelINS2_10policy_hubIdyN4cuda3std3__44plusIdEEE10Policy1000EPdSC_iS9_ddNS7_10__identityEEEvT0_T1_T2_T3_T4_T6_E12temp_storage+104];
	add.f64 	%fd99, %fd97, %fd98;
	ld.shared.f64 	%fd100, [_ZZN3cub18CUB_300001_SM_10006detail6reduce28DeviceReduceSingleTileKernelINS2_10policy_hubIdyN4cuda3std3__44plusIdEEE10Policy1000EPdSC_iS9_ddNS7_10__identityEEEvT0_T1_T2_T3_T4_T6_E12temp_storage+112];
	add.f64 	%fd101, %fd99, %fd100;
	ld.shared.f64 	%fd102, [_ZZN3cub18CUB_300001_SM_10006detail6reduce28DeviceReduceSingleTileKernelINS2_10policy_hubIdyN4cuda3std3__44plusIdEEE10Policy1000EPdSC_iS9_ddNS7_10__identityEEEvT0_T1_T2_T3_T4_T6_E12temp_storage+120];
	add.f64 	%fd103, %fd101, %fd102;
	ld.shared.f64 	%fd104, [_ZZN3cub18CUB_300001_SM_10006detail6reduce28DeviceReduceSingleTileKernelINS2_10policy_hubIdyN4cuda3std3__44plusIdEEE10Policy1000EPdSC_iS9_ddNS7_10__identityEEEvT0_T1_T2_T3_T4_T6_E12temp_storage+128];
	add.f64 	%fd105, %fd103, %fd104;
	ld.shared.f64 	%fd106, [_ZZN3cub18CUB_300001_SM_10006detail6reduce28DeviceReduceSingleTileKernelINS2_10policy_hubIdyN4cuda3std3__44plusIdEEE10Policy1000EPdSC_iS9_ddNS7_10__identityEEEvT0_T1_T2_T3_T4_T6_E12temp_storage+136];
	add.f64 	%fd231, %fd105, %fd106;
$L__BB9_37:
	mov.u32 	%r223, %tid.x;
	setp.ne.s32 	%p56, %r223, 0;
	@%p56 bra 	$L__BB9_39;
	add.f64 	%fd217, %fd30, %fd231;
	st.global.f64 	[%rd1], %fd217;
$L__BB9_39:
	ret;

}


// ===== COMPILED SASS (sm_100) =====

	.target	sm_100

	.elftype	@"ET_EXEC"


//--------------------- .note.nv.tkinfo           --------------------------
	.section	.note.nv.tkinfo,"",@"SHT_NOTE"
	.sectionflags	@"SHF_NOTE_NV_TKINFO"
	.tkinfo
        /*0018*/ 	.word	0x00000002
        /*0030*/ 	.string	""
        /*0030*/ 	.string	"ptxas"
        /*0030*/ 	.string	"Cuda compilation tools, release 13.0, V13.0.88"
        /*0030*/ 	.string	"Build cuda_13.0.r13.0/compiler.36424714_0"
        /*0030*/ 	.string	"-arch sm_100 -m 64 "



//--------------------- .note.nv.cuinfo           --------------------------
	.section	.note.nv.cuinfo,"",@"SHT_NOTE"
	.sectionflags	@"SHF_NOTE_NV_CUINFO"
        /*0018*/ 	.short	0x0002
        /*001a*/ 	.short	0x0064
        /*001c*/ 	.short	0x0082
	.zero		2


//--------------------- .nv.info                  --------------------------
	.section	.nv.info,"",@"SHT_CUDA_INFO"
	.align	4


	//----- nvinfo : EIATTR_REGCOUNT
	.align		4
        /*0000*/ 	.byte	0x04, 0x2f
        /*0002*/ 	.short	(.L_44 - .L_43)
	.align		4
.L_43:
        /*0004*/ 	.word	index@(_ZN3cub18CUB_300001_SM_10006detail11EmptyKernelIvEEvv)
        /*0008*/ 	.word	0x00000004


	//----- nvinfo : EIATTR_FRAME_SIZE
	.align		4
.L_44:
        /*000c*/ 	.byte	0x04, 0x11
        /*000e*/ 	.short	(.L_46 - .L_45)
	.align		4
.L_45:
        /*0010*/ 	.word	index@(_ZN3cub18CUB_300001_SM_10006detail11EmptyKernelIvEEvv)
        /*0014*/ 	.word	0x00000000


	//----- nvinfo : EIATTR_REGCOUNT
	.align		4
.L_46:
        /*0018*/ 	.byte	0x04, 0x2f
        /*001a*/ 	.short	(.L_48 - .L_47)
	.align		4
.L_47:
        /*001c*/ 	.word	index@(_ZN3cub18CUB_300001_SM_10006detail8for_each13static_kernelINS2_12policy_hub_t12policy_500_tEmN6thrust24THRUST_300001_SM_1000_NS8cuda_cub20__uninitialized_fill7functorINS7_10device_ptrIdEEdEEEEvT0_T1_)
        /*0020*/ 	.word	0x00000009


	//----- nvinfo : EIATTR_FRAME_SIZE
	.align		4
.L_48:
        /*0024*/ 	.byte	0x04, 0x11
        /*0026*/ 	.short	(.L_50 - .L_49)
	.align		4
.L_49:
        /*0028*/ 	.word	index@(_ZN3cub18CUB_300001_SM_10006detail8for_each13static_kernelINS2_12policy_hub_t12policy_500_tEmN6thrust24THRUST_300001_SM_1000_NS8cuda_cub20__uninitialized_fill7functorINS7_10device_ptrIdEEdEEEEvT0_T1_)
        /*002c*/ 	.word	0x00000000


	//----- nvinfo : EIATTR_REGCOUNT
	.align		4
.L_50:
        /*0030*/ 	.byte	0x04, 0x2f
        /*0032*/ 	.short	(.L_52 - .L_51)
	.align		4
.L_51:
        /*0034*/ 	.word	index@(_ZN3cub18CUB_300001_SM_10006detail9transform16transform_kernelINS2_10policy_hubILb1EN4cuda3std3__45tupleIJN6thrust24THRUST_300001_SM_1000_NS6detail15normal_iteratorINSA_10device_ptrIdEEEEEEEE10policy1000Ei21square_diff_from_meanSF_JPdEEEvT0_iT1_T2_DpNS2_10kernel_argIT3_EE)
        /*0038*/ 	.word	0x0000001e


	//----- nvinfo : EIATTR_FRAME_SIZE
	.align		4
.L_52:
        /*003c*/ 	.byte	0x04, 0x11
        /*003e*/ 	.short	(.L_54 - .L_53)
	.align		4
.L_53:
        /*0040*/ 	.word	index@(_ZN3cub18CUB_300001_SM_10006detail9transform16transform_kernelINS2_10policy_hubILb1EN4cuda3std3__45tupleIJN6thrust24THRUST_300001_SM_1000_NS6detail15normal_iteratorINSA_10device_ptrIdEEEEEEEE10policy1000Ei21square_diff_from_meanSF_JPdEEEvT0_iT1_T2_DpNS2_10kernel_argIT3_EE)
        /*0044*/ 	.word	0x00000000


	//----- nvinfo : EIATTR_REGCOUNT
	.align		4
.L_54:
        /*0048*/ 	.byte	0x04, 0x2f
        /*004a*/ 	.short	(.L_56 - .L_55)
	.align		4
.L_55:
        /*004c*/ 	.word	index@(_ZN3cub18CUB_300001_SM_10006detail9transform16transform_kernelINS2_10policy_hubILb1EN4cuda3std3__45tupleIJN6thrust24THRUST_300001_SM_1000_NS6detail15normal_iteratorINSA_10device_ptrIdEEEEEEEE10policy1000El21square_diff_from_meanSF_JPdEEEvT0_iT1_T2_DpNS2_10kernel_argIT3_EE)
        /*0050*/ 	.word	0x0000001e


	//----- nvinfo : EIATTR_FRAME_SIZE
	.align		4
.L_56:
        /*0054*/ 	.byte	0x04, 0x11
        /*0056*/ 	.short	(.L_58 - .L_57)
	.align		4
.L_57:
        /*0058*/ 	.word	index@(_ZN3cub18CUB_300001_SM_10006detail9transform16transform_kernelINS2_10policy_hubILb1EN4cuda3std3__45tupleIJN6thrust24THRUST_300001_SM_1000_NS6detail15normal_iteratorINSA_10device_ptrIdEEEEEEEE10policy1000El21square_diff_from_meanSF_JPdEEEvT0_iT1_T2_DpNS2_10kernel_argIT3_EE)
        /*005c*/ 	.word	0x00000000


	//----- nvinfo : EIATTR_REGCOUNT
	.align		4
.L_58:
        /*0060*/ 	.byte	0x04, 0x2f
        /*0062*/ 	.short	(.L_60 - .L_59)
	.align		4
.L_59:
        /*0064*/ 	.word	index@(_ZN3cub18CUB_300001_SM_10006detail6reduce28DeviceReduceSingleTileKernelINS2_10policy_hubIdjN4cuda3std3__44plusIdEEE10Policy1000EN6thrust24THRUST_300001_SM_1000_NS6detail15normal_iteratorINSD_10device_ptrIdEEEEPdjS9_ddNS7_10__identityEEEvT0_T1_T2_T3_T4_T6_)
        /*0068*/ 	.word	0x0000002d


	//----- nvinfo : EIATTR_FRAME_SIZE
	.align		4
.L_60:
        /*006c*/ 	.byte	0x04, 0x11
        /*006e*/ 	.short	(.L_62 - .L_61)
	.align		4
.L_61:
        /*0070*/ 	.word	index@(_ZN3cub18CUB_300001_SM_10006detail6reduce28DeviceReduceSingleTileKernelINS2_10policy_hubIdjN4cuda3std3__44plusIdEEE10Policy1000EN6thrust24THRUST_300001_SM_1000_NS6detail15normal_iteratorINSD_10device_ptrIdEEEEPdjS9_ddNS7_10__identityEEEvT0_T1_T2_T3_T4_T6_)
        /*0074*/ 	.word	0x00000000


	//----- nvinfo : EIATTR_REGCOUNT
	.align		4
.L_62:
        /*0078*/ 	.byte	0x04, 0x2f
        /*007a*/ 	.short	(.L_64 - .L_63)
	.align		4
.L_63:
        /*007c*/ 	.word	index@(_ZN3cub18CUB_300001_SM_10006detail6reduce18DeviceReduceKernelINS2_10policy_hubIdjN4cuda3std3__44plusIdEEE10Policy1000EN6thrust24THRUST_300001_SM_1000_NS6detail15normal_iteratorINSD_10device_ptrIdEEEEjS9_dNS7_10__identityEEEvT0_PT3_T1_NS0_13GridEvenShareISN_EET2_T4_)
        /*0080*/ 	.word	0x00000020


	//----- nvinfo : EIATTR_FRAME_SIZE
	.align		4
.L_64:
        /*0084*/ 	.byte	0x04, 0x11
        /*0086*/ 	.short	(.L_66 - .L_65)
	.align		4
.L_65:
        /*0088*/ 	.word	index@(_ZN3cub18CUB_300001_SM_10006detail6reduce18DeviceReduceKernelINS2_10policy_hubIdjN4cuda3std3__44plusIdEEE10Policy1000EN6thrust24THRUST_300001_SM_1000_NS6detail15normal_iteratorINSD_10device_ptrIdEEEEjS9_dNS7_10__identityEEEvT0_PT3_T1_NS0_13GridEvenShareISN_EET2_T4_)
        /*008c*/ 	.word	0x00000000


	//----- nvinfo : EIATTR_REGCOUNT
	.align		4
.L_66:
        /*0090*/ 	.byte	0x04, 0x2f
        /*0092*/ 	.short	(.L_68 - .L_67)
	.align		4
.L_67:
        /*0094*/ 	.word	index@(_ZN3cub18CUB_300001_SM_10006detail6reduce28DeviceReduceSingleTileKernelINS2_10policy_hubIdjN4cuda3std3__44plusIdEEE10Policy1000EPdSC_iS9_ddNS7_10__identityEEEvT0_T1_T2_T3_T4_T6_)
        /*0098*/ 	.word	0x00000030


	//----- nvinfo : EIATTR_FRAME_SIZE
	.align		4
.L_68:
        /*009c*/ 	.byte	0x04, 0x11
        /*009e*/ 	.short	(.L_70 - .L_69)
	.align		4
.L_69:
        /*00a0*/ 	.word	index@(_ZN3cub18CUB_300001_SM_10006detail6reduce28DeviceReduceSingleTileKernelINS2_10policy_hubIdjN4cuda3std3__44plusIdEEE10Policy1000EPdSC_iS9_ddNS7_10__identityEEEvT0_T1_T2_T3_T4_T6_)
        /*00a4*/ 	.word	0x00000000


	//----- nvinfo : EIATTR_REGCOUNT
	.align		4
.L_70:
        /*00a8*/ 	.byte	0x04, 0x2f
        /*00aa*/ 	.short	(.L_72 - .L_71)
	.align		4
.L_71:
        /*00ac*/ 	.word	index@(_ZN3cub18CUB_300001_SM_10006detail6reduce28DeviceReduceSingleTileKernelINS2_10policy_hubIdyN4cuda3std3__44plusIdEEE10Policy1000EN6thrust24THRUST_300001_SM_1000_NS6detail15normal_iteratorINSD_10device_ptrIdEEEEPdyS9_ddNS7_10__identityEEEvT0_T1_T2_T3_T4_T6_)
        /*00b0*/ 	.word	0x0000002e


	//----- nvinfo : EIATTR_FRAME_SIZE
	.align		4
.L_72:
        /*00b4*/ 	.byte	0x04, 0x11
        /*00b6*/ 	.short	(.L_74 - .L_73)
	.align		4
.L_73:
        /*00b8*/ 	.word	index@(_ZN3cub18CUB_300001_SM_10006detail6reduce28DeviceReduceSingleTileKernelINS2_10policy_hubIdyN4cuda3std3__44plusIdEEE10Policy1000EN6thrust24THRUST_300001_SM_1000_NS6detail15normal_iteratorINSD_10device_ptrIdEEEEPdyS9_ddNS7_10__identityEEEvT0_T1_T2_T3_T4_T6_)
        /*00bc*/ 	.word	0x00000000


	//----- nvinfo : EIATTR_REGCOUNT
	.align		4
.L_74:
        /*00c0*/ 	.byte	0x04, 0x2f
        /*00c2*/ 	.short	(.L_76 - .L_75)
	.align		4
.L_75:
        /*00c4*/ 	.word	index@(_ZN3cub18CUB_300001_SM_10006detail6reduce18DeviceReduceKernelINS2_10policy_hubIdyN4cuda3std3__44plusIdEEE10Policy1000EN6thrust24THRUST_300001_SM_1000_NS6detail15normal_iteratorINSD_10device_ptrIdEEEEyS9_dNS7_10__identityEEEvT0_PT3_T1_NS0_13GridEvenShareISN_EET2_T4_)
        /*00c8*/ 	.word	0x0000001d


	//----- nvinfo : EIATTR_FRAME_SIZE
	.align		4
.L_76:
        /*00cc*/ 	.byte	0x04, 0x11
        /*00ce*/ 	.short	(.L_78 - .L_77)
	.align		4
.L_77:
        /*00d0*/ 	.word	index@(_ZN3cub18CUB_300001_SM_10006detail6reduce18DeviceReduceKernelINS2_10policy_hubIdyN4cuda3std3__44plusIdEEE10Policy1000EN6thrust24THRUST_300001_SM_1000_NS6detail15normal_iteratorINSD_10device_ptrIdEEEEyS9_dNS7_10__identityEEEvT0_PT3_T1_NS0_13GridEvenShareISN_EET2_T4_)
        /*00d4*/ 	.word	0x00000000


	//----- nvinfo : EIATTR_REGCOUNT
	.align		4
.L_78:
        /*00d8*/ 	.byte	0x04, 0x2f
        /*00da*/ 	.short	(.L_80 - .L_79)
	.align		4
.L_79:
        /*00dc*/ 	.word	index@(_ZN3cub18CUB_300001_SM_10006detail6reduce28DeviceReduceSingleTileKernelINS2_10policy_hubIdyN4cuda3std3__44plusIdEEE10Policy1000EPdSC_iS9_ddNS7_10__identityEEEvT0_T1_T2_T3_T4_T6_)
        /*00e0*/ 	.word	0x00000030


	//----- nvinfo : EIATTR_FRAME_SIZE
	.align		4
.L_80:
        /*00e4*/ 	.byte	0x04, 0x11
        /*00e6*/ 	.short	(.L_82 - .L_81)
	.align		4
.L_81:
        /*00e8*/ 	.word	index@(_ZN3cub18CUB_300001_SM_10006detail6reduce28DeviceReduceSingleTileKernelINS2_10policy_hubIdyN4cuda3std3__44plusIdEEE10Policy1000EPdSC_iS9_ddNS7_10__identityEEEvT0_T1_T2_T3_T4_T6_)
        /*00ec*/ 	.word	0x00000000


	//----- nvinfo : EIATTR_MIN_STACK_SIZE
	.align		4
.L_82:
        /*00f0*/ 	.byte	0x04, 0x12
        /*00f2*/ 	.short	(.L_84 - .L_83)
	.align		4
.L_83:
        /*00f4*/ 	.word	index@(_ZN3cub18CUB_300001_SM_10006detail6reduce28DeviceReduceSingleTileKernelINS2_10policy_hubIdyN4cuda3std3__44plusIdEEE10Policy1000EPdSC_iS9_ddNS7_10__identityEEEvT0_T1_T2_T3_T4_T6_)
        /*00f8*/ 	.word	0x00000000


	//----- nvinfo : EIATTR_MIN_STACK_SIZE
	.align		4
.L_84:
        /*00fc*/ 	.byte	0x04, 0x12
        /*00fe*/ 	.short	(.L_86 - .L_85)
	.align		4
.L_85:
        /*0100*/ 	.word	index@(_ZN3cub18CUB_300001_SM_10006detail6reduce18DeviceReduceKernelINS2_10policy_hubIdyN4cuda3std3__44plusIdEEE10Policy1000EN6thrust24THRUST_300001_SM_1000_NS6detail15normal_iteratorINSD_10device_ptrIdEEEEyS9_dNS7_10__identityEEEvT0_PT3_T1_NS0_13GridEvenShareISN_EET2_T4_)
        /*0104*/ 	.word	0x00000000


	//----- nvinfo : EIATTR_MIN_STACK_SIZE
	.align		4
.L_86:
        /*0108*/ 	.byte	0x04, 0x12
        /*010a*/ 	.short	(.L_88 - .L_87)
	.align		4
.L_87:
        /*010c*/ 	.word	index@(_ZN3cub18CUB_300001_SM_10006detail6reduce28DeviceReduceSingleTileKernelINS2_10policy_hubIdyN4cuda3std3__44plusIdEEE10Policy1000EN6thrust24THRUST_300001_SM_1000_NS6detail15normal_iteratorINSD_10device_ptrIdEEEEPdyS9_ddNS7_10__identityEEEvT0_T1_T2_T3_T4_T6_)
        /*0110*/ 	.word	0x00000000


	//----- nvinfo : EIATTR_MIN_STACK_SIZE
	.align		4
.L_88:
        /*0114*/ 	.byte	0x04, 0x12
        /*0116*/ 	.short	(.L_90 - .L_89)
	.align		4
.L_89:
        /*0118*/ 	.word	index@(_ZN3cub18CUB_300001_SM_10006detail6reduce28DeviceReduceSingleTileKernelINS2_10policy_hubIdjN4cuda3std3__44plusIdEEE10Policy1000EPdSC_iS9_ddNS7_10__identityEEEvT0_T1_T2_T3_T4_T6_)
        /*011c*/ 	.word	0x00000000


	//----- nvinfo : EIATTR_MIN_STACK_SIZE
	.align		4
.L_90:
        /*0120*/ 	.byte	0x04, 0x12
        /*0122*/ 	.short	(.L_92 - .L_91)
	.align		4
.L_91:
        /*0124*/ 	.word	index@(_ZN3cub18CUB_300001_SM_10006detail6reduce18DeviceReduceKernelINS2_10policy_hubIdjN4cuda3std3__44plusIdEEE10Policy1000EN6thrust24THRUST_300001_SM_1000_NS6detail15normal_iteratorINSD_10device_ptrIdEEEEjS9_dNS7_10__identityEEEvT0_PT3_T1_NS0_13GridEvenShareISN_EET2_T4_)
        /*0128*/ 	.word	0x00000000


	//----- nvinfo : EIATTR_MIN_STACK_SIZE
	.align		4
.L_92:
        /*012c*/ 	.byte	0x04, 0x12
        /*012e*/ 	.short	(.L_94 - .L_93)
	.align		4
.L_93:
        /*0130*/ 	.word	index@(_ZN3cub18CUB_300001_SM_10006detail6reduce28DeviceReduceSingleTileKernelINS2_10policy_hubIdjN4cuda3std3__44plusIdEEE10Policy1000EN6thrust24THRUST_300001_SM_1000_NS6detail15normal_iteratorINSD_10device_ptrIdEEEEPdjS9_ddNS7_10__identityEEEvT0_T1_T2_T3_T4_T6_)
        /*0134*/ 	.word	0x00000000


	//----- nvinfo : EIATTR_MIN_STACK_SIZE
	.align		4
.L_94:
        /*0138*/ 	.byte	0x04, 0x12
        /*013a*/ 	.short	(.L_96 - .L_95)
	.align		4
.L_95:
        /*013c*/ 	.word	index@(_ZN3cub18CUB_300001_SM_10006detail9transform16transform_kernelINS2_10policy_hubILb1EN4cuda3std3__45tupleIJN6thrust24THRUST_300001_SM_1000_NS6detail15normal_iteratorINSA_10device_ptrIdEEEEEEEE10policy1000El21square_diff_from_meanSF_JPdEEEvT0_iT1_T2_DpNS2_10kernel_argIT3_EE)
        /*0140*/ 	.word	0x00000000


	//----- nvinfo : EIATTR_MIN_STACK_SIZE
	.align		4
.L_96:
        /*0144*/ 	.byte	0x04, 0x12
        /*0146*/ 	.short	(.L_98 - .L_97)
	.align		4
.L_97:
        /*0148*/ 	.word	index@(_ZN3cub18CUB_300001_SM_10006detail9transform16transform_kernelINS2_10policy_hubILb1EN4cuda3std3__45tupleIJN6thrust24THRUST_300001_SM_1000_NS6detail15normal_iteratorINSA_10device_ptrIdEEEEEEEE10policy1000Ei21square_diff_from_meanSF_JPdEEEvT0_iT1_T2_DpNS2_10kernel_argIT3_EE)
        /*014c*/ 	.word	0x00000000


	//----- nvinfo : EIATTR_MIN_STACK_SIZE
	.align		4
.L_98:
        /*0150*/ 	.byte	0x04, 0x12
        /*0152*/ 	.short	(.L_100 - .L_99)
	.align		4
.L_99:
        /*0154*/ 	.word	index@(_ZN3cub18CUB_300001_SM_10006detail8for_each13static_kernelINS2_12policy_hub_t12policy_500_tEmN6thrust24THRUST_300001_SM_1000_NS8cuda_cub20__uninitialized_fill7functorINS7_10device_ptrIdEEdEEEEvT0_T1_)
        /*0158*/ 	.word	0x00000000


	//----- nvinfo : EIATTR_MIN_STACK_SIZE
	.align		4
.L_100:
        /*015c*/ 	.byte	0x04, 0x12
        /*015e*/ 	.short	(.L_102 - .L_101)
	.align		4
.L_101:
        /*0160*/ 	.word	index@(_ZN3cub18CUB_300001_SM_10006detail11EmptyKernelIvEEvv)
        /*0164*/ 	.word	0x00000000
.L_102:


//--------------------- .nv.compat                --------------------------
	.section	.nv.compat,"",@"SHT_CUDA_COMPAT_INFO"
	.align	4
        /*0000*/ 	.byte	0x02, 0x09, 0x00, 0x00, 0x02, 0x02, 0x01, 0x00, 0x02, 0x05, 0x05, 0x00, 0x03, 0x07, 0x01, 0x01
        /*0010*/ 	.byte	0x02, 0x03, 0x00, 0x00, 0x02, 0x06, 0x01, 0x00, 0x04, 0x0b, 0x08, 0x00, 0x01, 0x00, 0x00, 0x00
        /*0020*/ 	.byte	0x00, 0x00, 0x00, 0x00


//--------------------- .nv.info._ZN3cub18CUB_300001_SM_10006detail6reduce28DeviceReduceSingleTileKernelINS2_10policy_hubIdyN4cuda3std3__44plusIdEEE10Policy1000EPdSC_iS9_ddNS7_10__identityEEEvT0_T1_T2_T3_T4_T6_ --------------------------
	.section	.nv.info._ZN3cub18CUB_300001_SM_10006detail6reduce28DeviceReduceSingleTileKernelINS2_10policy_hubIdyN4cuda3std3__44plusIdEEE10Policy1000EPdSC_iS9_ddNS7_10__identityEEEvT0_T1_T2_T3_T4_T6_,"",@"SHT_CUDA_INFO"
	.sectionflags	@""
	.align	4


	//----- nvinfo : EIATTR_CUDA_API_VERSION
	.align		4
        /*0000*/ 	.byte	0x04, 0x37
        /*0002*/ 	.short	(.L_104 - .L_103)
.L_103:
        /*0004*/ 	.word	0x00000082


	//----- nvinfo : EIATTR_KPARAM_INFO
	.align		4
.L_104:
        /*0008*/ 	.byte	0x04, 0x17
        /*000a*/ 	.short	(.L_106 - .L_105)
.L_105:
        /*000c*/ 	.word	0x00000000
        /*0010*/ 	.short	0x0005
        /*0012*/ 	.short	0x0020
        /*0014*/ 	.byte	0x00, 0xf0, 0x05, 0x00


	//----- nvinfo : EIATTR_KPARAM_INFO
	.align		4
.L_106:
        /*0018*/ 	.byte	0x04, 0x17
        /*001a*/ 	.short	(.L_108 - .L_107)
.L_107:
        /*001c*/ 	.word	0x00000000
        /*0020*/ 	.short	0x0004
        /*0022*/ 	.short	0x0018
        /*0024*/ 	.byte	0x00, 0xf0, 0x21, 0x00


	//----- nvinfo : EIATTR_KPARAM_INFO
	.align		4
.L_108:
        /*0028*/ 	.byte	0x04, 0x17
        /*002a*/ 	.short	(.L_110 - .L_109)
.L_109:
        /*002c*/ 	.word	0x00000000
        /*0030*/ 	.short	0x0003
        /*0032*/ 	.short	0x0014
        /*0034*/ 	.byte	0x00, 0xf0, 0x05, 0x00


	//----- nvinfo : EIATTR_KPARAM_INFO
	.align		4
.L_110:
        /*0038*/ 	.byte	0x04, 0x17
        /*003a*/ 	.short	(.L_112 - .L_111)
.L_111:
        /*003c*/ 	.word	0x00000000
        /*0040*/ 	.short	0x0002
        /*0042*/ 	.short	0x0010
        /*0044*/ 	.byte	0x00, 0xf0, 0x11, 0x00


	//----- nvinfo : EIATTR_KPARAM_INFO
	.align		4
.L_112:
        /*0048*/ 	.byte	0x04, 0x17
        /*004a*/ 	.short	(.L_114 - .L_113)
.L_113:
        /*004c*/ 	.word	0x00000000
        /*0050*/ 	.short	0x0001
        /*0052*/ 	.short	0x0008
        /*0054*/ 	.byte	0x00, 0xf5, 0x21, 0x00


	//----- nvinfo : EIATTR_KPARAM_INFO
	.align		4
.L_114:
        /*0058*/ 	.byte	0x04, 0x17
        /*005a*/ 	.short	(.L_116 - .L_115)
.L_115:
        /*005c*/ 	.word	0x00000000
        /*0060*/ 	.short	0x0000
        /*0062*/ 	.short	0x0000
        /*0064*/ 	.byte	0x00, 0xf5, 0x21, 0x00


	//----- nvinfo : EIATTR_SPARSE_MMA_MASK
	.align		4
.L_116:
        /*0068*/ 	.byte	0x03, 0x50
        /*006a*/ 	.short	0x0000


	//----- nvinfo : EIATTR_MAXREG_COUNT
	.align		4
        /*006c*/ 	.byte	0x03, 0x1b
        /*006e*/ 	.short	0x0080


	//----- nvinfo : EIATTR_NUM_BARRIERS
	.align		4
        /*0070*/ 	.byte	0x02, 0x4c
        /*0072*/ 	.byte	0x01
	.zero		1


	//----- nvinfo : EIATTR_MERCURY_ISA_VERSION
	.align		4
        /*0074*/ 	.byte	0x03, 0x5f
        /*0076*/ 	.short	0x0101


	//----- nvinfo : EIATTR_COOP_GROUP_MASK_REGIDS
	.align		4
        /*0078*/ 	.byte	0x04, 0x29
        /*007a*/ 	.short	(.L_118 - .L_117)


	//   ....[0]....
.L_117:
        /*007c*/ 	.word	0xffffffff


	//   ....[1]....
        /*0080*/ 	.word	0xffffffff


	//   ....[2]....
        /*0084*/ 	.word	0xffffffff


	//   ....[3]....
        /*0088*/ 	.word	0xffffffff


	//   ....[4]....
        /*008c*/ 	.word	0xffffffff


	//   ....[5]....
        /*0090*/ 	.word	0xffffffff


	//   ....[6]....
        /*0094*/ 	.word	0xffffffff


	//   ....[7]....
        /*0098*/ 	.word	0xffffffff


	//   ....[8]....
        /*009c*/ 	.word	0xffffffff


	//   ....[9]....
        /*00a0*/ 	.word	0xffffffff


	//   ....[10]....
        /*00a4*/ 	.word	0xffffffff


	//   ....[11]....
        /*00a8*/ 	.word	0xffffffff


	//   ....[12]....
        /*00ac*/ 	.word	0xffffffff


	//   ....[13]....
        /*00b0*/ 	.word	0xffffffff


	//   ....[14]....
        /*00b4*/ 	.word	0xffffffff


	//   ....[15]....
        /*00b8*/ 	.word	0xffffffff


	//   ....[16]....
        /*00bc*/ 	.word	0xffffffff


	//   ....[17]....
        /*00c0*/ 	.word	0xffffffff


	//   ....[18]....
        /*00c4*/ 	.word	0xffffffff


	//   ....[19]....
        /*00c8*/ 	.word	0xffffffff


	//   ....[20]....
        /*00cc*/ 	.word	0xffffffff


	//   ....[21]....
        /*00d0*/ 	.word	0xffffffff


	//   ....[22]....
        /*00d4*/ 	.word	0xffffffff


	//   ....[23]....
        /*00d8*/ 	.word	0xffffffff


	//   ....[24]....
        /*00dc*/ 	.word	0xffffffff


	//   ....[25]....
        /*00e0*/ 	.word	0xffffffff


	//   ....[26]....
        /*00e4*/ 	.word	0xffffffff


	//   ....[27]....
        /*00e8*/ 	.word	0xffffffff


	//   ....[28]....
        /*00ec*/ 	.word	0xffffffff


	//   ....[29]....
        /*00f0*/ 	.word	0xffffffff


	//----- nvinfo : EIATTR_COOP_GROUP_INSTR_OFFSETS
	.align		4
.L_118:
        /*00f4*/ 	.byte	0x04, 0x28
        /*00f6*/ 	.short	(.L_120 - .L_119)


	//   ....[0]....
.L_119:
        /*00f8*/ 	.word	0x00000960


	//   ....[1]....
        /*00fc*/ 	.word	0x00000970


	//   ....[2]....
        /*0100*/ 	.word	0x000009e0


	//   ....[3]....
        /*0104*/ 	.word	0x00000a10


	//   ....[4]....
        /*0108*/ 	.word	0x00000a70


	//   ....[5]....
        /*010c*/ 	.word	0x00000a80


	//   ....[6]....
        /*0110*/ 	.word	0x00000ae0


	//   ....[7]....
        /*0114*/ 	.word	0x00000af0


	//   ....[8]....
        /*0118*/ 	.word	0x00000b40


	//   ....[9]....
        /*011c*/ 	.word	0x00000b60


	//   ....[10]....
        /*0120*/ 	.word	0x00000e10


	//   ....[11]....
        /*0124*/ 	.word	0x00000e20


	//   ....[12]....
        /*0128*/ 	.word	0x00000eb0


	//   ....[13]....
        /*012c*/ 	.word	0x00000ed0


	//   ....[14]....
        /*0130*/ 	.word	0x00000f20


	//   ....[15]....
        /*0134*/ 	.word	0x00000f40


	//   ....[16]....
        /*0138*/ 	.word	0x00000f90


	//   ....[17]....
        /*013c*/ 	.word	0x00000fb0


	//   ....[18]....
        /*0140*/ 	.word	0x00001000


	//   ....[19]....
        /*0144*/ 	.word	0x00001030


	//   ....[20]....
        /*0148*/ 	.word	0x000020b0


	//   ....[21]....
        /*014c*/ 	.word	0x000020c0


	//   ....[22]....
        /*0150*/ 	.word	0x00002130


	//   ....[23]....
        /*0154*/ 	.word	0x00002140


	//   ....[24]....
        /*0158*/ 	.word	0x000021a0


	//   ....[25]....
        /*015c*/ 	.word	0x000021b0


	//   ....[26]....
        /*0160*/ 	.word	0x00002200


	//   ....[27]....
        /*0164*/ 	.word	0x00002220


	//   ....[28]....
        /*0168*/ 	.word	0x00002280


	//   ....[29]....
        /*016c*/ 	.word	0x000022b0


	//----- nvinfo : EIATTR_VRC_CTA_INIT_COUNT
	.align		4
.L_120:
        /*0170*/ 	.byte	0x02, 0x4a
	.zero		1
	.zero		1


	//----- nvinfo : EIATTR_EXIT_INSTR_OFFSETS
	.align		4
        /*0174*/ 	.byte	0x04, 0x1c
        /*0176*/ 	.short	(.L_122 - .L_121)


	//   ....[0]....
.L_121:
        /*0178*/ 	.word	0x00000080


	//   ....[1]....
        /*017c*/ 	.word	0x000000c0


	//   ....[2]....
        /*0180*/ 	.word	0x00002510


	//   ....[3]....
        /*0184*/ 	.word	0x00002560


	//----- nvinfo : EIATTR_MAX_THREADS
	.align		4
.L_122:
        /*0188*/ 	.byte	0x04, 0x05
        /*018a*/ 	.short	(.L_124 - .L_123)
.L_123:
        /*018c*/ 	.word	0x00000200
        /*0190*/ 	.word	0x00000001
        /*0194*/ 	.word	0x00000001


	//----- nvinfo : EIATTR_CRS_STACK_SIZE
	.align		4
.L_124:
        /*0198*/ 	.byte	0x04, 0x1e
        /*019a*/ 	.short	(.L_126 - .L_125)
.L_125:
        /*019c*/ 	.word	0x00000000


	//----- nvinfo : EIATTR_CBANK_PARAM_SIZE
	.align		4
.L_126:
        /*01a0*/ 	.byte	0x03, 0x19
        /*01a2*/ 	.short	0x0021


	//----- nvinfo : EIATTR_PARAM_CBANK
	.align		4
        /*01a4*/ 	.byte	0x04, 0x0a
        /*01a6*/ 	.short	(.L_128 - .L_127)
	.align		4
.L_127:
        /*01a8*/ 	.word	index@(.nv.constant0._ZN3cub18CUB_300001_SM_10006detail6reduce28DeviceReduceSingleTileKernelINS2_10policy_hubIdyN4cuda3std3__44plusIdEEE10Policy1000EPdSC_iS9_ddNS7_10__identityEEEvT0_T1_T2_T3_T4_T6_)
        /*01ac*/ 	.short	0x0380
        /*01ae*/ 	.short	0x0021


	//----- nvinfo : EIATTR_SW_WAR
	.align		4
.L_128:
        /*01b0*/ 	.byte	0x04, 0x36
        /*01b2*/ 	.short	(.L_130 - .L_129)
.L_129:
        /*01b4*/ 	.word	0x00000008
.L_130:


//--------------------- .nv.info._ZN3cub18CUB_300001_SM_10006detail6reduce18DeviceReduceKernelINS2_10policy_hubIdyN4cuda3std3__44plusIdEEE10Policy1000EN6thrust24THRUST_300001_SM_1000_NS6detail15normal_iteratorINSD_10device_ptrIdEEEEyS9_dNS7_10__identityEEEvT0_PT3_T1_NS0_13GridEvenShareISN_EET2_T4_ --------------------------
	.section	.nv.info._ZN3cub18CUB_300001_SM_10006detail6reduce18DeviceReduceKernelINS2_10policy_hubIdyN4cuda3std3__44plusIdEEE10Policy1000EN6thrust24THRUST_300001_SM_1000_NS6detail15normal_iteratorINSD_10device_ptrIdEEEEyS9_dNS7_10__identityEEEvT0_PT3_T1_NS0_13GridEvenShareISN_EET2_T4_,"",@"SHT_CUDA_INFO"
	.sectionflags	@""
	.align	4


	//----- nvinfo : EIATTR_CUDA_API_VERSION
	.align		4
        /*0000*/ 	.byte	0x04, 0x37
        /*0002*/ 	.short	(.L_132 - .L_131)
.L_131:
        /*0004*/ 	.word	0x00000082


	//----- nvinfo : EIATTR_KPARAM_INFO
	.align		4
.L_132:
        /*0008*/ 	.byte	0x04, 0x17
        /*000a*/ 	.short	(.L_134 - .L_133)
.L_133:
        /*000c*/ 	.word	0x00000000
        /*0010*/ 	.short	0x0005
        /*0012*/ 	.short	0x0061
        /*0014*/ 	.byte	0x00, 0xf0, 0x05, 0x00


	//----- nvinfo : EIATTR_KPARAM_INFO
	.align		4
.L_134:
        /*0018*/ 	.byte	0x04, 0x17
        /*001a*/ 	.short	(.L_136 - .L_135)
.L_135:
        /*001c*/ 	.word	0x00000000
        /*0020*/ 	.short	0x0004
        /*0022*/ 	.short	0x0060
        /*0024*/ 	.byte	0x00, 0xf0, 0x05, 0x00


	//----- nvinfo : EIATTR_KPARAM_INFO
	.align		4
.L_136:
        /*0028*/ 	.byte	0x04, 0x17
        /*002a*/ 	.short	(.L_138 - .L_137)
.L_137:
        /*002c*/ 	.word	0x00000000
        /*0030*/ 	.short	0x0003
        /*0032*/ 	.short	0x0018
        /*0034*/ 	.byte	0x00, 0xf0, 0x21, 0x01


	//----- nvinfo : EIATTR_KPARAM_INFO
	.align		4
.L_138:
        /*0038*/ 	.byte	0x04, 0x17
        /*003a*/ 	.short	(.L_140 - .L_139)
.L_139:
        /*003c*/ 	.word	0x00000000
        /*0040*/ 	.short	0x0002
        /*0042*/ 	.short	0x0010
        /*0044*/ 	.byte	0x00, 0xf0, 0x21, 0x00


	//----- nvinfo : EIATTR_KPARAM_INFO
	.align		4
.L_140:
        /*0048*/ 	.byte	0x04, 0x17
        /*004a*/ 	.short	(.L_142 - .L_141)
.L_141:
        /*004c*/ 	.word	0x00000000
        /*0050*/ 	.short	0x0001
        /*0052*/ 	.short	0x0008
        /*0054*/ 	.byte	0x00, 0xf5, 0x21, 0x00


	//----- nvinfo : EIATTR_KPARAM_INFO
	.align		4
.L_142:
        /*0058*/ 	.byte	0x04, 0x17
        /*005a*/ 	.short	(.L_144 - .L_143)
.L_143:
        /*005c*/ 	.word	0x00000000
        /*0060*/ 	.short	0x0000
        /*0062*/ 	.short	0x0000
        /*0064*/ 	.byte	0x00, 0xf0, 0x21, 0x00


	//----- nvinfo : EIATTR_SPARSE_MMA_MASK
	.align		4
.L_144:
        /*0068*/ 	.byte	0x03, 0x50
        /*006a*/ 	.short	0x0000


	//----- nvinfo : EIATTR_MAXREG_COUNT
	.align		4
        /*006c*/ 	.byte	0x03, 0x1b
        /*006e*/ 	.short	0x0080


	//----- nvinfo : EIATTR_NUM_BARRIERS
	.align		4
        /*0070*/ 	.byte	0x02, 0x4c
        /*0072*/ 	.byte	0x01
	.zero		1


	//----- nvinfo : EIATTR_MERCURY_ISA_VERSION
	.align		4
        /*0074*/ 	.byte	0x03, 0x5f
        /*0076*/ 	.short	0x0101


	//----- nvinfo : EIATTR_COOP_GROUP_MASK_REGIDS
	.align		4
        /*0078*/ 	.byte	0x04, 0x29
        /*007a*/ 	.short	(.L_146 - .L_145)


	//   ....[0]....
.L_145:
        /*007c*/ 	.word	0xffffffff


	//   ....[1]....
        /*0080*/ 	.word	0xffffffff


	//   ....[2]....
        /*0084*/ 	.word	0xffffffff


	//   ....[3]....
        /*0088*/ 	.word	0xffffffff


	//   ....[4]....
        /*008c*/ 	.word	0xffffffff


	//   ....[5]....
        /*0090*/ 	.word	0xffffffff


	//   ....[6]....
        /*0094*/ 	.word	0xffffffff


	//   ....[7]....
        /*0098*/ 	.word	0xffffffff


	//   ....[8]....
        /*009c*/ 	.word	0xffffffff


	//   ....[9]....
        /*00a0*/ 	.word	0xffffffff


	//   ....[10]....
        /*00a4*/ 	.word	0xffffffff


	//   ....[11]....
        /*00a8*/ 	.word	0xffffffff


	//   ....[12]....
        /*00ac*/ 	.word	0xffffffff


	//   ....[13]....
        /*00b0*/ 	.word	0xffffffff


	//   ....[14]....
        /*00b4*/ 	.word	0xffffffff


	//   ....[15]....
        /*00b8*/ 	.word	0xffffffff


	//   ....[16]....
        /*00bc*/ 	.word	0xffffffff


	//   ....[17]....
        /*00c0*/ 	.word	0xffffffff


	//   ....[18]....
        /*00c4*/ 	.word	0xffffffff


	//   ....[19]....
        /*00c8*/ 	.word	0xffffffff


	//   ....[20]....
        /*00cc*/ 	.word	0xffffffff


	//   ....[21]....
        /*00d0*/ 	.word	0xffffffff


	//   ....[22]....
        /*00d4*/ 	.word	0xffffffff


	//   ....[23]....
        /*00d8*/ 	.word	0xffffffff


	//   ....[24]....
        /*00dc*/ 	.word	0xffffffff


	//   ....[25]....
        /*00e0*/ 	.word	0xffffffff


	//   ....[26]....
        /*00e4*/ 	.word	0xffffffff


	//   ....[27]....
        /*00e8*/ 	.word	0xffffffff


	//   ....[28]....
        /*00ec*/ 	.word	0xffffffff


	//   ....[29]....
        /*00f0*/ 	.word	0xffffffff


	//----- nvinfo : EIATTR_COOP_GROUP_INSTR_OFFSETS
	.align		4
.L_146:
        /*00f4*/ 	.byte	0x04, 0x28
        /*00f6*/ 	.short	(.L_148 - .L_147)


	//   ....[0]....
.L_147:
        /*00f8*/ 	.word	0x000009a0


	//   ....[1]....
        /*00fc*/ 	.word	0x000009b0


	//   ....[2]....
        /*0100*/ 	.word	0x00000a20


	//   ....[3]....
        /*0104*/ 	.word	0x00000a40


	//   ....[4]....
        /*0108*/ 	.word	0x00000ab0


	//   ....[5]....
        /*010c*/ 	.word	0x00000ac0


	//   ....[6]....
        /*0110*/ 	.word	0x00000b10


	//   ....[7]....
        /*0114*/ 	.word	0x00000b30


	//   ....[8]....
        /*0118*/ 	.word	0x00000ba0


	//   ....[9]....
        /*011c*/ 	.word	0x00000bb0


	//   ....[10]....
        /*0120*/ 	.word	0x00000e50


	//   ....[11]....
        /*0124*/ 	.word	0x00000e60


	//   ....[12]....
        /*0128*/ 	.word	0x00000ee0


	//   ....[13]....
        /*012c*/ 	.word	0x00000f00


	//   ....[14]....
        /*0130*/ 	.word	0x00000f50


	//   ....[15]....
        /*0134*/ 	.word	0x00000f80


	//   ....[16]....
        /*0138*/ 	.word	0x00000fd0


	//   ....[17]....
        /*013c*/ 	.word	0x00000ff0


	//   ....[18]....
        /*0140*/ 	.word	0x00001060


	//   ....[19]....
        /*0144*/ 	.word	0x00001090


	//   ....[20]....
        /*0148*/ 	.word	0x00002360


	//   ....[21]....
        /*014c*/ 	.word	0x00002370


	//   ....[22]....
        /*0150*/ 	.word	0x000023f0


	//   ....[23]....
        /*0154*/ 	.word	0x00002400


	//   ....[24]....
        /*0158*/ 	.word	0x00002460


	//   ....[25]....
        /*015c*/ 	.word	0x00002470


	//   ....[26]....
        /*0160*/ 	.word	0x000024c0


	//   ....[27]....
        /*0164*/ 	.word	0x000024f0


	//   ....[28]....
        /*0168*/ 	.word	0x00002570


	//   ....[29]....
        /*016c*/ 	.word	0x00002580


	//----- nvinfo : EIATTR_VRC_CTA_INIT_COUNT
	.align		4
.L_148:
        /*0170*/ 	.byte	0x02, 0x4a
	.zero		1
	.zero		1


	//----- nvinfo : EIATTR_EXIT_INSTR_OFFSETS
	.align		4
        /*0174*/ 	.byte	0x04, 0x1c
        /*0176*/ 	.short	(.L_150 - .L_149)


	//   ....[0]....
.L_149:
        /*0178*/ 	.word	0x000027b0


	//   ....[1]....
        /*017c*/ 	.word	0x00002810


	//----- nvinfo : EIATTR_MAX_THREADS
	.align		4
.L_150:
        /*0180*/ 	.byte	0x04, 0x05
        /*0182*/ 	.short	(.L_152 - .L_151)
.L_151:
        /*0184*/ 	.word	0x00000200
        /*0188*/ 	.word	0x00000001
        /*018c*/ 	.word	0x00000001


	//----- nvinfo : EIATTR_CRS_STACK_SIZE
	.align		4
.L_152:
        /*0190*/ 	.byte	0x04, 0x1e
        /*0192*/ 	.short	(.L_154 - .L_153)
.L_153:
        /*0194*/ 	.word	0x00000000


	//----- nvinfo : EIATTR_CBANK_PARAM_SIZE
	.align		4
.L_154:
        /*0198*/ 	.byte	0x03, 0x19
        /*019a*/ 	.short	0x0062


	//----- nvinfo : EIATTR_PARAM_CBANK
	.align		4
        /*019c*/ 	.byte	0x04, 0x0a
        /*019e*/ 	.short	(.L_156 - .L_155)
	.align		4
.L_155:
        /*01a0*/ 	.word	index@(.nv.constant0._ZN3cub18CUB_300001_SM_10006detail6reduce18DeviceReduceKernelINS2_10policy_hubIdyN4cuda3std3__44plusIdEEE10Policy1000EN6thrust24THRUST_300001_SM_1000_NS6detail15normal_iteratorINSD_10device_ptrIdEEEEyS9_dNS7_10__identityEEEvT0_PT3_T1_NS0_13GridEvenShareISN_EET2_T4_)
        /*01a4*/ 	.short	0x0380
        /*01a6*/ 	.short	0x0062


	//----- nvinfo : EIATTR_SW_WAR
	.align		4
.L_156:
        /*01a8*/ 	.byte	0x04, 0x36
        /*01aa*/ 	.short	(.L_158 - .L_157)
.L_157:
        /*01ac*/ 	.word	0x00000008
.L_158:


//--------------------- .nv.info._ZN3cub18CUB_300001_SM_10006detail6reduce28DeviceReduceSingleTileKernelINS2_10policy_hubIdyN4cuda3std3__44plusIdEEE10Policy1000EN6thrust24THRUST_300001_SM_1000_NS6detail15normal_iteratorINSD_10device_ptrIdEEEEPdyS9_ddNS7_10__identityEEEvT0_T1_T2_T3_T4_T6_ --------------------------
	.section	.nv.info._ZN3cub18CUB_300001_SM_10006detail6reduce28DeviceReduceSingleTileKernelINS2_10policy_hubIdyN4cuda3std3__44plusIdEEE10Policy1000EN6thrust24THRUST_300001_SM_1000_NS6detail15normal_iteratorINSD_10device_ptrIdEEEEPdyS9_ddNS7_10__identityEEEvT0_T1_T2_T3_T4_T6_,"",@"SHT_CUDA_INFO"
	.sectionflags	@""
	.align	4


	//----- nvinfo : EIATTR_CUDA_API_VERSION
	.align		4
        /*0000*/ 	.byte	0x04, 0x37
        /*0002*/ 	.short	(.L_160 - .L_159)
.L_159:
        /*0004*/ 	.word	0x00000082


	//----- nvinfo : EIATTR_KPARAM_INFO
	.align		4
.L_160:
        /*0008*/ 	.byte	0x04, 0x17
        /*000a*/ 	.short	(.L_162 - .L_161)
.L_161:
        /*000c*/ 	.word	0x00000000
        /*0010*/ 	.short	0x0005
        /*0012*/ 	.short	0x0028
        /*0014*/ 	.byte	0x00, 0xf0, 0x05, 0x00


	//----- nvinfo : EIATTR_KPARAM_INFO
	.align		4
.L_162:
        /*0018*/ 	.byte	0x04, 0x17
        /*001a*/ 	.short	(.L_164 - .L_163)
.L_163:
        /*001c*/ 	.word	0x00000000
        /*0020*/ 	.short	0x0004
        /*0022*/ 	.short	0x0020
        /*0024*/ 	.byte	0x00, 0xf0, 0x21, 0x00


	//----- nvinfo : EIATTR_KPARAM_INFO
	.align		4
.L_164:
        /*0028*/ 	.byte	0x04, 0x17
        /*002a*/ 	.short	(.L_166 - .L_165)
.L_165:
        /*002c*/ 	.word	0x00000000
        /*0030*/ 	.short	0x0003
        /*0032*/ 	.short	0x0018
        /*0034*/ 	.byte	0x00, 0xf0, 0x05, 0x00


	//----- nvinfo : EIATTR_KPARAM_INFO
	.align		4
.L_166:
        /*0038*/ 	.byte	0x04, 0x17
        /*003a*/ 	.short	(.L_168 - .L_167)
.L_167:
        /*003c*/ 	.word	0x00000000
        /*0040*/ 	.short	0x0002
        /*0042*/ 	.short	0x0010
        /*0044*/ 	.byte	0x00, 0xf0, 0x21, 0x00


	//----- nvinfo : EIATTR_KPARAM_INFO
	.align		4
.L_168:
        /*0048*/ 	.byte	0x04, 0x17
        /*004a*/ 	.short	(.L_170 - .L_169)
.L_169:
        /*004c*/ 	.word	0x00000000
        /*0050*/ 	.short	0x0001
        /*0052*/ 	.short	0x0008
        /*0054*/ 	.byte	0x00, 0xf5, 0x21, 0x00


	//----- nvinfo : EIATTR_KPARAM_INFO
	.align		4
.L_170:
        /*0058*/ 	.byte	0x04, 0x17
        /*005a*/ 	.short	(.L_172 - .L_171)
.L_171:
        /*005c*/ 	.word	0x00000000
        /*0060*/ 	.short	0x0000
        /*0062*/ 	.short	0x0000
        /*0064*/ 	.byte	0x00, 0xf0, 0x21, 0x00


	//----- nvinfo : EIATTR_SPARSE_MMA_MASK
	.align		4
.L_172:
        /*0068*/ 	.byte	0x03, 0x50
        /*006a*/ 	.short	0x0000


	//----- nvinfo : EIATTR_MAXREG_COUNT
	.align		4
        /*006c*/ 	.byte	0x03, 0x1b
        /*006e*/ 	.short	0x0080


	//----- nvinfo : EIATTR_NUM_BARRIERS
	.align		4
        /*0070*/ 	.byte	0x02, 0x4c
        /*0072*/ 	.byte	0x01
	.zero		1


	//----- nvinfo : EIATTR_MERCURY_ISA_VERSION
	.align		4
        /*0074*/ 	.byte	0x03, 0x5f
        /*0076*/ 	.short	0x0101


	//----- nvinfo : EIATTR_COOP_GROUP_MASK_REGIDS
	.align		4
        /*0078*/ 	.byte	0x04, 0x29
        /*007a*/ 	.short	(.L_174 - .L_173)


	//   ....[0]....
.L_173:
        /*007c*/ 	.word	0xffffffff


	//   ....[1]....
        /*0080*/ 	.word	0xffffffff


	//   ....[2]....
        /*0084*/ 	.word	0xffffffff


	//   ....[3]....
        /*0088*/ 	.word	0xffffffff


	//   ....[4]....
        /*008c*/ 	.word	0xffffffff


	//   ....[5]....
        /*0090*/ 	.word	0xffffffff


	//   ....[6]....
        /*0094*/ 	.word	0xffffffff


	//   ....[7]....
        /*0098*/ 	.word	0xffffffff


	//   ....[8]....
        /*009c*/ 	.word	0xffffffff


	//   ....[9]....
        /*00a0*/ 	.word	0xffffffff


	//   ....[10]....
        /*00a4*/ 	.word	0xffffffff


	//   ....[11]....
        /*00a8*/ 	.word	0xffffffff


	//   ....[12]....
        /*00ac*/ 	.word	0xffffffff


	//   ....[13]....
        /*00b0*/ 	.word	0xffffffff


	//   ....[14]....
        /*00b4*/ 	.word	0xffffffff


	//   ....[15]....
        /*00b8*/ 	.word	0xffffffff


	//   ....[16]....
        /*00bc*/ 	.word	0xffffffff


	//   ....[17]....
        /*00c0*/ 	.word	0xffffffff


	//   ....[18]....
        /*00c4*/ 	.word	0xffffffff


	//   ....[19]....
        /*00c8*/ 	.word	0xffffffff


	//   ....[20]....
        /*00cc*/ 	.word	0xffffffff


	//   ....[21]....
        /*00d0*/ 	.word	0xffffffff


	//   ....[22]....
        /*00d4*/ 	.word	0xffffffff


	//   ....[23]....
        /*00d8*/ 	.word	0xffffffff


	//   ....[24]....
        /*00dc*/ 	.word	0xffffffff


	//   ....[25]....
        /*00e0*/ 	.word	0xffffffff


	//   ....[26]....
        /*00e4*/ 	.word	0xffffffff


	//   ....[27]....
        /*00e8*/ 	.word	0xffffffff


	//   ....[28]....
        /*00ec*/ 	.word	0xffffffff


	//   ....[29]....
        /*00f0*/ 	.word	0xffffffff


	//----- nvinfo : EIATTR_COOP_GROUP_INSTR_OFFSETS
	.align		4
.L_174:
        /*00f4*/ 	.byte	0x04, 0x28
        /*00f6*/ 	.short	(.L_176 - .L_175)


	//   ....[0]....
.L_175:
        /*00f8*/ 	.word	0x00000910


	//   ....[1]....
        /*00fc*/ 	.word	0x00000920


	//   ....[2]....
        /*0100*/ 	.word	0x00000990


	//   ....[3]....
        /*0104*/ 	.word	0x000009a0


	//   ....[4]....
        /*0108*/ 	.word	0x00000a00


	//   ....[5]....
        /*010c*/ 	.word	0x00000a10


	//   ....[6]....
        /*0110*/ 	.word	0x00000a60


	//   ....[7]....
        /*0114*/ 	.word	0x00000a80


	//   ....[8]....
        /*0118*/ 	.word	0x00000ae0


	//   ....[9]....
        /*011c*/ 	.word	0x00000b10


	//   ....[10]....
        /*0120*/ 	.word	0x00000dc0


	//   ....[11]....
        /*0124*/ 	.word	0x00000dd0


	//   ....[12]....
        /*0128*/ 	.word	0x00000e60


	//   ....[13]....
        /*012c*/ 	.word	0x00000e70


	//   ....[14]....
        /*0130*/ 	.word	0x00000ed0


	//   ....[15]....
        /*0134*/ 	.word	0x00000ee0


	//   ....[16]....
        /*0138*/ 	.word	0x00000f30


	//   ....[17]....
        /*013c*/ 	.word	0x00000f50


	//   ....[18]....
        /*0140*/ 	.word	0x00000fc0


	//   ....[19]....
        /*0144*/ 	.word	0x00000ff0


	//   ....[20]....
        /*0148*/ 	.word	0x00002180


	//   ....[21]....
        /*014c*/ 	.word	0x00002190


	//   ....[22]....
        /*0150*/ 	.word	0x00002200


	//   ....[23]....
        /*0154*/ 	.word	0x00002210


	//   ....[24]....
        /*0158*/ 	.word	0x00002270


	//   ....[25]....
        /*015c*/ 	.word	0x00002280


	//   ....[26]....
        /*0160*/ 	.word	0x000022d0


	//   ....[27]....
        /*0164*/ 	.word	0x000022f0


	//   ....[28]....
        /*0168*/ 	.word	0x00002350


	//   ....[29]....
        /*016c*/ 	.word	0x00002380


	//----- nvinfo : EIATTR_VRC_CTA_INIT_COUNT
	.align		4
.L_176:
        /*0170*/ 	.byte	0x02, 0x4a
	.zero		1
	.zero		1


	//----- nvinfo : EIATTR_EXIT_INSTR_OFFSETS
	.align		4
        /*0174*/ 	.byte	0x04, 0x1c
        /*0176*/ 	.short	(.L_178 - .L_177)


	//   ....[0]....
.L_177:
        /*0178*/ 	.word	0x000000a0


	//   ....[1]....
        /*017c*/ 	.word	0x000000e0


	//   ....[2]....
        /*0180*/ 	.word	0x000025e0


	//   ....[3]....
        /*0184*/ 	.word	0x00002630


	//----- nvinfo : EIATTR_MAX_THREADS
	.align		4
.L_178:
        /*0188*/ 	.byte	0x04, 0x05
        /*018a*/ 	.short	(.L_180 - .L_179)
.L_179:
        /*018c*/ 	.word	0x00000200
        /*0190*/ 	.word	0x00000001
        /*0194*/ 	.word	0x00000001


	//----- nvinfo : EIATTR_CRS_STACK_SIZE
	.align		4
.L_180:
        /*0198*/ 	.byte	0x04, 0x1e
        /*019a*/ 	.short	(.L_182 - .L_181)
.L_181:
        /*019c*/ 	.word	0x00000000


	//----- nvinfo : EIATTR_CBANK_PARAM_SIZE
	.align		4
.L_182:
        /*01a0*/ 	.byte	0x03, 0x19
        /*01a2*/ 	.short	0x0029


	//----- nvinfo : EIATTR_PARAM_CBANK
	.align		4
        /*01a4*/ 	.byte	0x04, 0x0a
        /*01a6*/ 	.short	(.L_184 - .L_183)
	.align		4
.L_183:
        /*01a8*/ 	.word	index@(.nv.constant0._ZN3cub18CUB_300001_SM_10006detail6reduce28DeviceReduceSingleTileKernelINS2_10policy_hubIdyN4cuda3std3__44plusIdEEE10Policy1000EN6thrust24THRUST_300001_SM_1000_NS6detail15normal_iteratorINSD_10device_ptrIdEEEEPdyS9_ddNS7_10__identityEEEvT0_T1_T2_T3_T4_T6_)
        /*01ac*/ 	.short	0x0380
        /*01ae*/ 	.short	0x0029


	//----- nvinfo : EIATTR_SW_WAR
	.align		4
.L_184:
        /*01b0*/ 	.byte	0x04, 0x36
        /*01b2*/ 	.short	(.L_186 - .L_185)
.L_185:
        /*01b4*/ 	.word	0x00000008
.L_186:


//--------------------- .nv.info._ZN3cub18CUB_300001_SM_10006detail6reduce28DeviceReduceSingleTileKernelINS2_10policy_hubIdjN4cuda3std3__44plusIdEEE10Policy1000EPdSC_iS9_ddNS7_10__identityEEEvT0_T1_T2_T3_T4_T6_ --------------------------
	.section	.nv.info._ZN3cub18CUB_300001_SM_10006detail6reduce28DeviceReduceSingleTileKernelINS2_10policy_hubIdjN4cuda3std3__44plusIdEEE10Policy1000EPdSC_iS9_ddNS7_10__identityEEEvT0_T1_T2_T3_T4_T6_,"",@"SHT_CUDA_INFO"
	.sectionflags	@""
	.align	4


	//----- nvinfo : EIATTR_CUDA_API_VERSION
	.align		4
        /*0000*/ 	.byte	0x04, 0x37
        /*0002*/ 	.short	(.L_188 - .L_187)
.L_187:
        /*0004*/ 	.word	0x00000082


	//----- nvinfo : EIATTR_KPARAM_INFO
	.align		4
.L_188:
        /*0008*/ 	.byte	0x04, 0x17
        /*000a*/ 	.short	(.L_190 - .L_189)
.L_189:
        /*000c*/ 	.word	0x00000000
        /*0010*/ 	.short	0x0005
        /*0012*/ 	.short	0x0020
        /*0014*/ 	.byte	0x00, 0xf0, 0x05, 0x00


	//----- nvinfo : EIATTR_KPARAM_INFO
	.align		4
.L_190:
        /*0018*/ 	.byte	0x04, 0x17
        /*001a*/ 	.short	(.L_192 - .L_191)
.L_191:
        /*001c*/ 	.word	0x00000000
        /*0020*/ 	.short	0x0004
        /*0022*/ 	.short	0x0018
        /*0024*/ 	.byte	0x00, 0xf0, 0x21, 0x00


	//----- nvinfo : EIATTR_KPARAM_INFO
	.align		4
.L_192:
        /*0028*/ 	.byte	0x04, 0x17
        /*002a*/ 	.short	(.L_194 - .L_193)
.L_193:
        /*002c*/ 	.word	0x00000000
        /*0030*/ 	.short	0x0003
        /*0032*/ 	.short	0x0014
        /*0034*/ 	.byte	0x00, 0xf0, 0x05, 0x00


	//----- nvinfo : EIATTR_KPARAM_INFO
	.align		4
.L_194:
        /*0038*/ 	.byte	0x04, 0x17
        /*003a*/ 	.short	(.L_196 - .L_195)
.L_195:
        /*003c*/ 	.word	0x00000000
        /*0040*/ 	.short	0x0002
        /*0042*/ 	.short	0x0010
        /*0044*/ 	.byte	0x00, 0xf0, 0x11, 0x00


	//----- nvinfo : EIATTR_KPARAM_INFO
	.align		4
.L_196:
        /*0048*/ 	.byte	0x04, 0x17
        /*004a*/ 	.short	(.L_198 - .L_197)
.L_197:
        /*004c*/ 	.word	0x00000000
        /*0050*/ 	.short	0x0001
        /*0052*/ 	.short	0x0008
        /*0054*/ 	.byte	0x00, 0xf5, 0x21, 0x00


	//----- nvinfo : EIATTR_KPARAM_INFO
	.align		4
.L_198:
        /*0058*/ 	.byte	0x04, 0x17
        /*005a*/ 	.short	(.L_200 - .L_199)
.L_199:
        /*005c*/ 	.word	0x00000000
        /*0060*/ 	.short	0x0000
        /*0062*/ 	.short	0x0000
        /*0064*/ 	.byte	0x00, 0xf5, 0x21, 0x00


	//----- nvinfo : EIATTR_SPARSE_MMA_MASK
	.align		4
.L_200:
        /*0068*/ 	.byte	0x03, 0x50
        /*006a*/ 	.short	0x0000


	//----- nvinfo : EIATTR_MAXREG_COUNT
	.align		4
        /*006c*/ 	.byte	0x03, 0x1b
        /*006e*/ 	.short	0x0060


	//----- nvinfo : EIATTR_NUM_BARRIERS
	.align		4
        /*0070*/ 	.byte	0x02, 0x4c
        /*0072*/ 	.byte	0x01
	.zero		1


	//----- nvinfo : EIATTR_MERCURY_ISA_VERSION
	.align		4
        /*0074*/ 	.byte	0x03, 0x5f
        /*0076*/ 	.short	0x0101


	//----- nvinfo : EIATTR_COOP_GROUP_MASK_REGIDS
	.align		4
        /*0078*/ 	.byte	0x04, 0x29
        /*007a*/ 	.short	(.L_202 - .L_201)


	//   ....[0]....
.L_201:
        /*007c*/ 	.word	0xffffffff


	//   ....[1]....
        /*0080*/ 	.word	0xffffffff


	//   ....[2]....
        /*0084*/ 	.word	0xffffffff


	//   ....[3]....
        /*0088*/ 	.word	0xffffffff


	//   ....[4]....
        /*008c*/ 	.word	0xffffffff


	//   ....[5]....
        /*0090*/ 	.word	0xffffffff


	//   ....[6]....
        /*0094*/ 	.word	0xffffffff


	//   ....[7]....
        /*0098*/ 	.word	0xffffffff


	//   ....[8]....
        /*009c*/ 	.word	0xffffffff


	//   ....[9]....
        /*00a0*/ 	.word	0xffffffff


	//   ....[10]....
        /*00a4*/ 	.word	0xffffffff


	//   ....[11]....
        /*00a8*/ 	.word	0xffffffff


	//   ....[12]....
        /*00ac*/ 	.word	0xffffffff


	//   ....[13]....
        /*00b0*/ 	.word	0xffffffff


	//   ....[14]....
        /*00b4*/ 	.word	0xffffffff


	//   ....[15]....
        /*00b8*/ 	.word	0xffffffff


	//   ....[16]....
        /*00bc*/ 	.word	0xffffffff


	//   ....[17]....
        /*00c0*/ 	.word	0xffffffff


	//   ....[18]....
        /*00c4*/ 	.word	0xffffffff


	//   ....[19]....
        /*00c8*/ 	.word	0xffffffff


	//   ....[20]....
        /*00cc*/ 	.word	0xffffffff


	//   ....[21]....
        /*00d0*/ 	.word	0xffffffff


	//   ....[22]....
        /*00d4*/ 	.word	0xffffffff


	//   ....[23]....
        /*00d8*/ 	.word	0xffffffff


	//   ....[24]....
        /*00dc*/ 	.word	0xffffffff


	//   ....[25]....
        /*00e0*/ 	.word	0xffffffff


	//   ....[26]....
        /*00e4*/ 	.word	0xffffffff


	//   ....[27]....
        /*00e8*/ 	.word	0xffffffff


	//   ....[28]....
        /*00ec*/ 	.word	0xffffffff


	//   ....[29]....
        /*00f0*/ 	.word	0xffffffff


	//----- nvinfo : EIATTR_COOP_GROUP_INSTR_OFFSETS
	.align		4
.L_202:
        /*00f4*/ 	.byte	0x04, 0x28
        /*00f6*/ 	.short	(.L_204 - .L_203)


	//   ....[0]....
.L_203:
        /*00f8*/ 	.word	0x00000980


	//   ....[1]....
        /*00fc*/ 	.word	0x00000990


	//   ....[2]....
        /*0100*/ 	.word	0x00000a00


	//   ....[3]....
        /*0104*/ 	.word	0x00000a30


	//   ....[4]....
        /*0108*/ 	.word	0x00000aa0


	//   ....[5]....
        /*010c*/ 	.word	0x00000ab0


	//   ....[6]....
        /*0110*/ 	.word	0x00000b00


	//   ....[7]....
        /*0114*/ 	.word	0x00000b10


	//   ....[8]....
        /*0118*/ 	.word	0x00000b60


	//   ....[9]....
        /*011c*/ 	.word	0x00000b80


	//   ....[10]....
        /*0120*/ 	.word	0x00000e90


	//   ....[11]....
        /*0124*/ 	.word	0x00000ea0


	//   ....[12]....
        /*0128*/ 	.word	0x00000f30


	//   ....[13]....
        /*012c*/ 	.word	0x00000f50


	//   ....[14]....
        /*0130*/ 	.word	0x00000fa0


	//   ....[15]....
        /*0134*/ 	.word	0x00000fc0


	//   ....[16]....
        /*0138*/ 	.word	0x00001010


	//   ....[17]....
        /*013c*/ 	.word	0x00001040


	//   ....[18]....
        /*0140*/ 	.word	0x000010a0


	//   ....[19]....
        /*0144*/ 	.word	0x000010d0


	//   ....[20]....
        /*0148*/ 	.word	0x000022b0


	//   ....[21]....
        /*014c*/ 	.word	0x000022c0


	//   ....[22]....
        /*0150*/ 	.word	0x00002330


	//   ....[23]....
        /*0154*/ 	.word	0x00002340


	//   ....[24]....
        /*0158*/ 	.word	0x000023a0


	//   ....[25]....
        /*015c*/ 	.word	0x000023d0


	//   ....[26]....
        /*0160*/ 	.word	0x00002450


	//   ....[27]....
        /*0164*/ 	.word	0x00002460


	//   ....[28]....
        /*0168*/ 	.word	0x000024b0


	//   ....[29]....
        /*016c*/ 	.word	0x000024c0


	//----- nvinfo : EIATTR_VRC_CTA_INIT_COUNT
	.align		4
.L_204:
        /*0170*/ 	.byte	0x02, 0x4a
	.zero		1
	.zero		1


	//----- nvinfo : EIATTR_EXIT_INSTR_OFFSETS
	.align		4
        /*0174*/ 	.byte	0x04, 0x1c
        /*0176*/ 	.short	(.L_206 - .L_205)


	//   ....[0]....
.L_205:
        /*0178*/ 	.word	0x00000080


	//   ....[1]....
        /*017c*/ 	.word	0x000000c0


	//   ....[2]....
        /*0180*/ 	.word	0x00002750


	//   ....[3]....
        /*0184*/ 	.word	0x000027a0


	//----- nvinfo : EIATTR_MAX_THREADS
	.align		4
.L_206:
        /*0188*/ 	.byte	0x04, 0x05
        /*018a*/ 	.short	(.L_208 - .L_207)
.L_207:
        /*018c*/ 	.word	0x00000280
        /*0190*/ 	.word	0x00000001
        /*0194*/ 	.word	0x00000001


	//----- nvinfo : EIATTR_CRS_STACK_SIZE
	.align		4
.L_208:
        /*0198*/ 	.byte	0x04, 0x1e
        /*019a*/ 	.short	(.L_210 - .L_209)
.L_209:
        /*019c*/ 	.word	0x00000000


	//----- nvinfo : EIATTR_CBANK_PARAM_SIZE
	.align		4
.L_210:
        /*01a0*/ 	.byte	0x03, 0x19
        /*01a2*/ 	.short	0x0021


	//----- nvinfo : EIATTR_PARAM_CBANK
	.align		4
        /*01a4*/ 	.byte	0x04, 0x0a
        /*01a6*/ 	.short	(.L_212 - .L_211)
	.align		4
.L_211:
        /*01a8*/ 	.word	index@(.nv.constant0._ZN3cub18CUB_300001_SM_10006detail6reduce28DeviceReduceSingleTileKernelINS2_10policy_hubIdjN4cuda3std3__44plusIdEEE10Policy1000EPdSC_iS9_ddNS7_10__identityEEEvT0_T1_T2_T3_T4_T6_)
        /*01ac*/ 	.short	0x0380
        /*01ae*/ 	.short	0x0021


	//----- nvinfo : EIATTR_SW_WAR
	.align		4
.L_212:
        /*01b0*/ 	.byte	0x04, 0x36
        /*01b2*/ 	.short	(.L_214 - .L_213)
.L_213:
        /*01b4*/ 	.word	0x00000008
.L_214:


//--------------------- .nv.info._ZN3cub18CUB_300001_SM_10006detail6reduce18DeviceReduceKernelINS2_10policy_hubIdjN4cuda3std3__44plusIdEEE10Policy1000EN6thrust24THRUST_300001_SM_1000_NS6detail15normal_iteratorINSD_10device_ptrIdEEEEjS9_dNS7_10__identityEEEvT0_PT3_T1_NS0_13GridEvenShareISN_EET2_T4_ --------------------------
	.section	.nv.info._ZN3cub18CUB_300001_SM_10006detail6reduce18DeviceReduceKernelINS2_10policy_hubIdjN4cuda3std3__44plusIdEEE10Policy1000EN6thrust24THRUST_300001_SM_1000_NS6detail15normal_iteratorINSD_10device_ptrIdEEEEjS9_dNS7_10__identityEEEvT0_PT3_T1_NS0_13GridEvenShareISN_EET2_T4_,"",@"SHT_CUDA_INFO"
	.sectionflags	@""
	.align	4


	//----- nvinfo : EIATTR_CUDA_API_VERSION
	.align		4
        /*0000*/ 	.byte	0x04, 0x37
        /*0002*/ 	.short	(.L_216 - .L_215)
.L_215:
        /*0004*/ 	.word	0x00000082


	//----- nvinfo : EIATTR_KPARAM_INFO
	.align		4
.L_216:
        /*0008*/ 	.byte	0x04, 0x17
        /*000a*/ 	.short	(.L_218 - .L_217)
.L_217:
        /*000c*/ 	.word	0x00000000
        /*0010*/ 	.short	0x0005
        /*0012*/ 	.short	0x003d
        /*0014*/ 	.byte	0x00, 0xf0, 0x05, 0x00


	//----- nvinfo : EIATTR_KPARAM_INFO
	.align		4
.L_218:
        /*0018*/ 	.byte	0x04, 0x17
        /*001a*/ 	.short	(.L_220 - .L_219)
.L_219:
        /*001c*/ 	.word	0x00000000
        /*0020*/ 	.short	0x0004
        /*0022*/ 	.short	0x003c
        /*0024*/ 	.byte	0x00, 0xf0, 0x05, 0x00


	//----- nvinfo : EIATTR_KPARAM_INFO
	.align		4
.L_220:
        /*0028*/ 	.byte	0x04, 0x17
        /*002a*/ 	.short	(.L_222 - .L_221)
.L_221:
        /*002c*/ 	.word	0x00000000
        /*0030*/ 	.short	0x0003
        /*0032*/ 	.short	0x0014
        /*0034*/ 	.byte	0x00, 0xf0, 0xa1, 0x00


	//----- nvinfo : EIATTR_KPARAM_INFO
	.align		4
.L_222:
        /*0038*/ 	.byte	0x04, 0x17
        /*003a*/ 	.short	(.L_224 - .L_223)
.L_223:
        /*003c*/ 	.word	0x00000000
        /*0040*/ 	.short	0x0002
        /*0042*/ 	.short	0x0010
        /*0044*/ 	.byte	0x00, 0xf0, 0x11, 0x00


	//----- nvinfo : EIATTR_KPARAM_INFO
	.align		4
.L_224:
        /*0048*/ 	.byte	0x04, 0x17
        /*004a*/ 	.short	(.L_226 - .L_225)
.L_225:
        /*004c*/ 	.word	0x00000000
        /*0050*/ 	.short	0x0001
        /*0052*/ 	.short	0x0008
        /*0054*/ 	.byte	0x00, 0xf5, 0x21, 0x00


	//----- nvinfo : EIATTR_KPARAM_INFO
	.align		4
.L_226:
        /*0058*/ 	.byte	0x04, 0x17
        /*005a*/ 	.short	(.L_228 - .L_227)
.L_227:
        /*005c*/ 	.word	0x00000000
        /*0060*/ 	.short	0x0000
        /*0062*/ 	.short	0x0000
        /*0064*/ 	.byte	0x00, 0xf0, 0x21, 0x00


	//----- nvinfo : EIATTR_SPARSE_MMA_MASK
	.align		4
.L_228:
        /*0068*/ 	.byte	0x03, 0x50
        /*006a*/ 	.short	0x0000


	//----- nvinfo : EIATTR_MAXREG_COUNT
	.align		4
        /*006c*/ 	.byte	0x03, 0x1b
        /*006e*/ 	.short	0x0060


	//----- nvinfo : EIATTR_NUM_BARRIERS
	.align		4
        /*0070*/ 	.byte	0x02, 0x4c
        /*0072*/ 	.byte	0x01
	.zero		1


	//----- nvinfo : EIATTR_MERCURY_ISA_VERSION
	.align		4
        /*0074*/ 	.byte	0x03, 0x5f
        /*0076*/ 	.short	0x0101


	//----- nvinfo : EIATTR_COOP_GROUP_MASK_REGIDS
	.align		4
        /*0078*/ 	.byte	0x04, 0x29
        /*007a*/ 	.short	(.L_230 - .L_229)


	//   ....[0]....
.L_229:
        /*007c*/ 	.word	0xffffffff


	//   ....[1]....
        /*0080*/ 	.word	0xffffffff


	//   ....[2]....
        /*0084*/ 	.word	0xffffffff


	//   ....[3]....
        /*0088*/ 	.word	0xffffffff


	//   ....[4]....
        /*008c*/ 	.word	0xffffffff


	//   ....[5]....
        /*0090*/ 	.word	0xffffffff


	//   ....[6]....
        /*0094*/ 	.word	0xffffffff


	//   ....[7]....
        /*0098*/ 	.word	0xffffffff


	//   ....[8]....
        /*009c*/ 	.word	0xffffffff


	//   ....[9]....
        /*00a0*/ 	.word	0xffffffff


	//   ....[10]....
        /*00a4*/ 	.word	0xffffffff


	//   ....[11]....
        /*00a8*/ 	.word	0xffffffff


	//   ....[12]....
        /*00ac*/ 	.word	0xffffffff


	//   ....[13]....
        /*00b0*/ 	.word	0xffffffff


	//   ....[14]....
        /*00b4*/ 	.word	0xffffffff


	//   ....[15]....
        /*00b8*/ 	.word	0xffffffff


	//   ....[16]....
        /*00bc*/ 	.word	0xffffffff


	//   ....[17]....
        /*00c0*/ 	.word	0xffffffff


	//   ....[18]....
        /*00c4*/ 	.word	0xffffffff


	//   ....[19]....
        /*00c8*/ 	.word	0xffffffff


	//   ....[20]....
        /*00cc*/ 	.word	0xffffffff


	//   ....[21]....
        /*00d0*/ 	.word	0xffffffff


	//   ....[22]....
        /*00d4*/ 	.word	0xffffffff


	//   ....[23]....
        /*00d8*/ 	.word	0xffffffff


	//   ....[24]....
        /*00dc*/ 	.word	0xffffffff


	//   ....[25]....
        /*00e0*/ 	.word	0xffffffff


	//   ....[26]....
        /*00e4*/ 	.word	0xffffffff


	//   ....[27]....
        /*00e8*/ 	.word	0xffffffff


	//   ....[28]....
        /*00ec*/ 	.word	0xffffffff


	//   ....[29]....
        /*00f0*/ 	.word	0xffffffff


	//----- nvinfo : EIATTR_COOP_GROUP_INSTR_OFFSETS
	.align		4
.L_230:
        /*00f4*/ 	.byte	0x04, 0x28
        /*00f6*/ 	.short	(.L_232 - .L_231)


	//   ....[0]....
.L_231:
        /*00f8*/ 	.word	0x00000c10


	//   ....[1]....
        /*00fc*/ 	.word	0x00000c20


	//   ....[2]....
        /*0100*/ 	.word	0x00000c90


	//   ....[3]....
        /*0104*/ 	.word	0x00000cb0


	//   ....[4]....
        /*0108*/ 	.word	0x00000d20


	//   ....[5]....
        /*010c*/ 	.word	0x00000d30


	//   ....[6]....
        /*0110*/ 	.word	0x00000d80


	//   ....[7]....
        /*0114*/ 	.word	0x00000da0


	//   ....[8]....
        /*0118*/ 	.word	0x00000df0


	//   ....[9]....
        /*011c*/ 	.word	0x00000e10


	//   ....[10]....
        /*0120*/ 	.word	0x00001120


	//   ....[11]....
        /*0124*/ 	.word	0x00001130


	//   ....[12]....
        /*0128*/ 	.word	0x000011a0


	//   ....[13]....
        /*012c*/ 	.word	0x000011c0


	//   ....[14]....
        /*0130*/ 	.word	0x00001210


	//   ....[15]....
        /*0134*/ 	.word	0x00001230


	//   ....[16]....
        /*0138*/ 	.word	0x00001290


	//   ....[17]....
        /*013c*/ 	.word	0x000012b0


	//   ....[18]....
        /*0140*/ 	.word	0x00001330


	//   ....[19]....
        /*0144*/ 	.word	0x00001360


	//   ....[20]....
        /*0148*/ 	.word	0x000028d0


	//   ....[21]....
        /*014c*/ 	.word	0x000028e0


	//   ....[22]....
        /*0150*/ 	.word	0x00002960


	//   ....[23]....
        /*0154*/ 	.word	0x00002970


	//   ....[24]....
        /*0158*/ 	.word	0x000029d0


	//   ....[25]....
        /*015c*/ 	.word	0x000029e0


	//   ....[26]....
        /*0160*/ 	.word	0x00002a30


	//   ....[27]....
        /*0164*/ 	.word	0x00002a60


	//   ....[28]....
        /*0168*/ 	.word	0x00002ae0


	//   ....[29]....
        /*016c*/ 	.word	0x00002af0


	//----- nvinfo : EIATTR_VRC_CTA_INIT_COUNT
	.align		4
.L_232:
        /*0170*/ 	.byte	0x02, 0x4a
	.zero		1
	.zero		1


	//----- nvinfo : EIATTR_EXIT_INSTR_OFFSETS
	.align		4
        /*0174*/ 	.byte	0x04, 0x1c
        /*0176*/ 	.short	(.L_234 - .L_233)


	//   ....[0]....
.L_233:
        /*0178*/ 	.word	0x00002d80


	//   ....[1]....
        /*017c*/ 	.word	0x00002de0


	//----- nvinfo : EIATTR_MAX_THREADS
	.align		4
.L_234:
        /*0180*/ 	.byte	0x04, 0x05
        /*0182*/ 	.short	(.L_236 - .L_235)
.L_235:
        /*0184*/ 	.word	0x00000280
        /*0188*/ 	.word	0x00000001
        /*018c*/ 	.word	0x00000001


	//----- nvinfo : EIATTR_CRS_STACK_SIZE
	.align		4
.L_236:
        /*0190*/ 	.byte	0x04, 0x1e
        /*0192*/ 	.short	(.L_238 - .L_237)
.L_237:
        /*0194*/ 	.word	0x00000000


	//----- nvinfo : EIATTR_CBANK_PARAM_SIZE
	.align		4
.L_238:
        /*0198*/ 	.byte	0x03, 0x19
        /*019a*/ 	.short	0x003e


	//----- nvinfo : EIATTR_PARAM_CBANK
	.align		4
        /*019c*/ 	.byte	0x04, 0x0a
        /*019e*/ 	.short	(.L_240 - .L_239)
	.align		4
.L_239:
        /*01a0*/ 	.word	index@(.nv.constant0._ZN3cub18CUB_300001_SM_10006detail6reduce18DeviceReduceKernelINS2_10policy_hubIdjN4cuda3std3__44plusIdEEE10Policy1000EN6thrust24THRUST_300001_SM_1000_NS6detail15normal_iteratorINSD_10device_ptrIdEEEEjS9_dNS7_10__identityEEEvT0_PT3_T1_NS0_13GridEvenShareISN_EET2_T4_)
        /*01a4*/ 	.short	0x0380
        /*01a6*/ 	.short	0x003e


	//----- nvinfo : EIATTR_SW_WAR
	.align		4
.L_240:
        /*01a8*/ 	.byte	0x04, 0x36
        /*01aa*/ 	.short	(.L_242 - .L_241)
.L_241:
        /*01ac*/ 	.word	0x00000008
.L_242:


//--------------------- .nv.info._ZN3cub18CUB_300001_SM_10006detail6reduce28DeviceReduceSingleTileKernelINS2_10policy_hubIdjN4cuda3std3__44plusIdEEE10Policy1000EN6thrust24THRUST_300001_SM_1000_NS6detail15normal_iteratorINSD_10device_ptrIdEEEEPdjS9_ddNS7_10__identityEEEvT0_T1_T2_T3_T4_T6_ --------------------------
	.section	.nv.info._ZN3cub18CUB_300001_SM_10006detail6reduce28DeviceReduceSingleTileKernelINS2_10policy_hubIdjN4cuda3std3__44plusIdEEE10Policy1000EN6thrust24THRUST_300001_SM_1000_NS6detail15normal_iteratorINSD_10device_ptrIdEEEEPdjS9_ddNS7_10__identityEEEvT0_T1_T2_T3_T4_T6_,"",@"SHT_CUDA_INFO"
	.sectionflags	@""
	.align	4


	//----- nvinfo : EIATTR_CUDA_API_VERSION
	.align		4
        /*0000*/ 	.byte	0x04, 0x37
        /*0002*/ 	.short	(.L_244 - .L_243)
.L_243:
        /*0004*/ 	.word	0x00000082


	//----- nvinfo : EIATTR_KPARAM_INFO
	.align		4
.L_244:
        /*0008*/ 	.byte	0x04, 0x17
        /*000a*/ 	.short	(.L_246 - .L_245)
.L_245:
        /*000c*/ 	.word	0x00000000
        /*0010*/ 	.short	0x0005
        /*0012*/ 	.short	0x0020
        /*0014*/ 	.byte	0x00, 0xf0, 0x05, 0x00


	//----- nvinfo : EIATTR_KPARAM_INFO
	.align		4
.L_246:
        /*0018*/ 	.byte	0x04, 0x17
        /*001a*/ 	.short	(.L_248 - .L_247)
.L_247:
        /*001c*/ 	.word	0x00000000
        /*0020*/ 	.short	0x0004
        /*0022*/ 	.short	0x0018
        /*0024*/ 	.byte	0x00, 0xf0, 0x21, 0x00


	//----- nvinfo : EIATTR_KPARAM_INFO
	.align		4
.L_248:
        /*0028*/ 	.byte	0x04, 0x17
        /*002a*/ 	.short	(.L_250 - .L_249)
.L_249:
        /*002c*/ 	.word	0x00000000
        /*0030*/ 	.short	0x0003
        /*0032*/ 	.short	0x0014
        /*0034*/ 	.byte	0x00, 0xf0, 0x05, 0x00


	//----- nvinfo : EIATTR_KPARAM_INFO
	.align		4
.L_250:
        /*0038*/ 	.byte	0x04, 0x17
        /*003a*/ 	.short	(.L_252 - .L_251)
.L_251:
        /*003c*/ 	.word	0x00000000
        /*0040*/ 	.short	0x0002
        /*0042*/ 	.short	0x0010
        /*0044*/ 	.byte	0x00, 0xf0, 0x11, 0x00


	//----- nvinfo : EIATTR_KPARAM_INFO
	.align		4
.L_252:
        /*0048*/ 	.byte	0x04, 0x17
        /*004a*/ 	.short	(.L_254 - .L_253)
.L_253:
        /*004c*/ 	.word	0x00000000
        /*0050*/ 	.short	0x0001
        /*0052*/ 	.short	0x0008
        /*0054*/ 	.byte	0x00, 0xf5, 0x21, 0x00


	//----- nvinfo : EIATTR_KPARAM_INFO
	.align		4
.L_254:
        /*0058*/ 	.byte	0x04, 0x17
        /*005a*/ 	.short	(.L_256 - .L_255)
.L_255:
        /*005c*/ 	.word	0x00000000
        /*0060*/ 	.short	0x0000
        /*0062*/ 	.short	0x0000
        /*0064*/ 	.byte	0x00, 0xf0, 0x21, 0x00


	//----- nvinfo : EIATTR_SPARSE_MMA_MASK
	.align		4
.L_256:
        /*0068*/ 	.byte	0x03, 0x50
        /*006a*/ 	.short	0x0000


	//----- nvinfo : EIATTR_MAXREG_COUNT
	.align		4
        /*006c*/ 	.byte	0x03, 0x1b
        /*006e*/ 	.short	0x0060


	//----- nvinfo : EIATTR_NUM_BARRIERS
	.align		4
        /*0070*/ 	.byte	0x02, 0x4c
        /*0072*/ 	.byte	0x01
	.zero		1


	//----- nvinfo : EIATTR_MERCURY_ISA_VERSION
	.align		4
        /*0074*/ 	.byte	0x03, 0x5f
        /*0076*/ 	.short	0x0101


	//----- nvinfo : EIATTR_COOP_GROUP_MASK_REGIDS
	.align		4
        /*0078*/ 	.byte	0x04, 0x29
        /*007a*/ 	.short	(.L_258 - .L_257)


	//   ....[0]....
.L_257:
        /*007c*/ 	.word	0xffffffff


	//   ....[1]....
        /*0080*/ 	.word	0xffffffff


	//   ....[2]....
        /*0084*/ 	.word	0xffffffff


	//   ....[3]....
        /*0088*/ 	.word	0xffffffff


	//   ....[4]....
        /*008c*/ 	.word	0xffffffff


	//   ....[5]....
        /*0090*/ 	.word	0xffffffff


	//   ....[6]....
        /*0094*/ 	.word	0xffffffff


	//   ....[7]....
        /*0098*/ 	.word	0xffffffff


	//   ....[8]....
        /*009c*/ 	.word	0xffffffff


	//   ....[9]....
        /*00a0*/ 	.word	0xffffffff


	//   ....[10]....
        /*00a4*/ 	.word	0xffffffff


	//   ....[11]....
        /*00a8*/ 	.word	0xffffffff


	//   ....[12]....
        /*00ac*/ 	.word	0xffffffff


	//   ....[13]....
        /*00b0*/ 	.word	0xffffffff


	//   ....[14]....
        /*00b4*/ 	.word	0xffffffff


	//   ....[15]....
        /*00b8*/ 	.word	0xffffffff


	//   ....[16]....
        /*00bc*/ 	.word	0xffffffff


	//   ....[17]....
        /*00c0*/ 	.word	0xffffffff


	//   ....[18]....
        /*00c4*/ 	.word	0xffffffff


	//   ....[19]....
        /*00c8*/ 	.word	0xffffffff


	//   ....[20]....
        /*00cc*/ 	.word	0xffffffff


	//   ....[21]....
        /*00d0*/ 	.word	0xffffffff


	//   ....[22]....
        /*00d4*/ 	.word	0xffffffff


	//   ....[23]....
        /*00d8*/ 	.word	0xffffffff


	//   ....[24]....
        /*00dc*/ 	.word	0xffffffff


	//   ....[25]....
        /*00e0*/ 	.word	0xffffffff


	//   ....[26]....
        /*00e4*/ 	.word	0xffffffff


	//   ....[27]....
        /*00e8*/ 	.word	0xffffffff


	//   ....[28]....
        /*00ec*/ 	.word	0xffffffff


	//   ....[29]....
        /*00f0*/ 	.word	0xffffffff


	//----- nvinfo : EIATTR_COOP_GROUP_INSTR_OFFSETS
	.align		4
.L_258:
        /*00f4*/ 	.byte	0x04, 0x28
        /*00f6*/ 	.short	(.L_260 - .L_259)


	//   ....[0]....
.L_259:
        /*00f8*/ 	.word	0x00000930


	//   ....[1]....
        /*00fc*/ 	.word	0x00000940


	//   ....[2]....
        /*0100*/ 	.word	0x000009b0


	//   ....[3]....
        /*0104*/ 	.word	0x000009e0


	//   ....[4]....
        /*0108*/ 	.word	0x00000a50


	//   ....[5]....
        /*010c*/ 	.word	0x00000a60


	//   ....[6]....
        /*0110*/ 	.word	0x00000ab0


	//   ....[7]....
        /*0114*/ 	.word	0x00000ad0


	//   ....[8]....
        /*0118*/ 	.word	0x00000b30


	//   ....[9]....
        /*011c*/ 	.word	0x00000b40


	//   ....[10]....
        /*0120*/ 	.word	0x00000e40


	//   ....[11]....
        /*0124*/ 	.word	0x00000e50


	//   ....[12]....
        /*0128*/ 	.word	0x00000ed0


	//   ....[13]....
        /*012c*/ 	.word	0x00000ef0


	//   ....[14]....
        /*0130*/ 	.word	0x00000f40


	//   ....[15]....
        /*0134*/ 	.word	0x00000f60


	//   ....[16]....
        /*0138*/ 	.word	0x00000fd0


	//   ....[17]....
        /*013c*/ 	.word	0x00000fe0


	//   ....[18]....
        /*0140*/ 	.word	0x00001030


	//   ....[19]....
        /*0144*/ 	.word	0x00001060


	//   ....[20]....
        /*0148*/ 	.word	0x00002450


	//   ....[21]....
        /*014c*/ 	.word	0x00002460


	//   ....[22]....
        /*0150*/ 	.word	0x000024d0


	//   ....[23]....
        /*0154*/ 	.word	0x000024e0


	//   ....[24]....
        /*0158*/ 	.word	0x00002540


	//   ....[25]....
        /*015c*/ 	.word	0x00002550


	//   ....[26]....
        /*0160*/ 	.word	0x000025a0


	//   ....[27]....
        /*0164*/ 	.word	0x000025d0


	//   ....[28]....
        /*0168*/ 	.word	0x00002650


	//   ....[29]....
        /*016c*/ 	.word	0x00002660


	//----- nvinfo : EIATTR_VRC_CTA_INIT_COUNT
	.align		4
.L_260:
        /*0170*/ 	.byte	0x02, 0x4a
	.zero		1
	.zero		1


	//----- nvinfo : EIATTR_EXIT_INSTR_OFFSETS
	.align		4
        /*0174*/ 	.byte	0x04, 0x1c
        /*0176*/ 	.short	(.L_262 - .L_261)


	//   ....[0]....
.L_261:
        /*0178*/ 	.word	0x00000080


	//   ....[1]....
        /*017c*/ 	.word	0x000000c0


	//   ....[2]....
        /*0180*/ 	.word	0x000028f0


	//   ....[3]....
        /*0184*/ 	.word	0x00002940


	//----- nvinfo : EIATTR_MAX_THREADS
	.align		4
.L_262:
        /*0188*/ 	.byte	0x04, 0x05
        /*018a*/ 	.short	(.L_264 - .L_263)
.L_263:
        /*018c*/ 	.word	0x00000280
        /*0190*/ 	.word	0x00000001
        /*0194*/ 	.word	0x00000001


	//----- nvinfo : EIATTR_CRS_STACK_SIZE
	.align		4
.L_264:
        /*0198*/ 	.byte	0x04, 0x1e
        /*019a*/ 	.short	(.L_266 - .L_265)
.L_265:
        /*019c*/ 	.word	0x00000000


	//----- nvinfo : EIATTR_CBANK_PARAM_SIZE
	.align		4
.L_266:
        /*01a0*/ 	.byte	0x03, 0x19
        /*01a2*/ 	.short	0x0021


	//----- nvinfo : EIATTR_PARAM_CBANK
	.align		4
        /*01a4*/ 	.byte	0x04, 0x0a
        /*01a6*/ 	.short	(.L_268 - .L_267)
	.align		4
.L_267:
        /*01a8*/ 	.word	index@(.nv.constant0._ZN3cub18CUB_300001_SM_10006detail6reduce28DeviceReduceSingleTileKernelINS2_10policy_hubIdjN4cuda3std3__44plusIdEEE10Policy1000EN6thrust24THRUST_300001_SM_1000_NS6detail15normal_iteratorINSD_10device_ptrIdEEEEPdjS9_ddNS7_10__identityEEEvT0_T1_T2_T3_T4_T6_)
        /*01ac*/ 	.short	0x0380
        /*01ae*/ 	.short	0x0021


	//----- nvinfo : EIATTR_SW_WAR
	.align		4
.L_268:
        /*01b0*/ 	.byte	0x04, 0x36
        /*01b2*/ 	.short	(.L_270 - .L_269)
.L_269:
        /*01b4*/ 	.word	0x00000008
.L_270:


//--------------------- .nv.info._ZN3cub18CUB_300001_SM_10006detail9transform16transform_kernelINS2_10policy_hubILb1EN4cuda3std3__45tupleIJN6thrust24THRUST_300001_SM_1000_NS6detail15normal_iteratorINSA_10device_ptrIdEEEEEEEE10policy1000El21square_diff_from_meanSF_JPdEEEvT0_iT1_T2_DpNS2_10kernel_argIT3_EE --------------------------
	.section	.nv.info._ZN3cub18CUB_300001_SM_10006detail9transform16transform_kernelINS2_10policy_hubILb1EN4cuda3std3__45tupleIJN6thrust24THRUST_300001_SM_1000_NS6detail15normal_iteratorINSA_10device_ptrIdEEEEEEEE10policy1000El21square_diff_from_meanSF_JPdEEEvT0_iT1_T2_DpNS2_10kernel_argIT3_EE,"",@"SHT_CUDA_INFO"
	.sectionflags	@""
	.align	4


	//----- nvinfo : EIATTR_CUDA_API_VERSION
	.align		4
        /*0000*/ 	.byte	0x04, 0x37
        /*0002*/ 	.short	(.L_272 - .L_271)
.L_271:
        /*0004*/ 	.word	0x00000082


	//----- nvinfo : EIATTR_KPARAM_INFO
	.align		4
.L_272:
        /*0008*/ 	.byte	0x04, 0x17
        /*000a*/ 	.short	(.L_274 - .L_273)
.L_273:
        /*000c*/ 	.word	0x00000000
        /*0010*/ 	.short	0x0004
        /*0012*/ 	.short	0x0020
        /*0014*/ 	.byte	0x00, 0xf0, 0x41, 0x00


	//----- nvinfo : EIATTR_KPARAM_INFO
	.align		4
.L_274:
        /*0018*/ 	.byte	0x04, 0x17
        /*001a*/ 	.short	(.L_276 - .L_275)
.L_275:
        /*001c*/ 	.word	0x00000000
        /*0020*/ 	.short	0x0003
        /*0022*/ 	.short	0x0018
        /*0024*/ 	.byte	0x00, 0xf0, 0x21, 0x00


	//----- nvinfo : EIATTR_KPARAM_INFO
	.align		4
.L_276:
        /*0028*/ 	.byte	0x04, 0x17
        /*002a*/ 	.short	(.L_278 - .L_277)
.L_277:
        /*002c*/ 	.word	0x00000000
        /*0030*/ 	.short	0x0002
        /*0032*/ 	.short	0x0010
        /*0034*/ 	.byte	0x00, 0xf0, 0x21, 0x00


	//----- nvinfo : EIATTR_KPARAM_INFO
	.align		4
.L_278:
        /*0038*/ 	.byte	0x04, 0x17
        /*003a*/ 	.short	(.L_280 - .L_279)
.L_279:
        /*003c*/ 	.word	0x00000000
        /*0040*/ 	.short	0x0001
        /*0042*/ 	.short	0x0008
        /*0044*/ 	.byte	0x00, 0xf0, 0x11, 0x00


	//----- nvinfo : EIATTR_KPARAM_INFO
	.align		4
.L_280:
        /*0048*/ 	.byte	0x04, 0x17
        /*004a*/ 	.short	(.L_282 - .L_281)
.L_281:
        /*004c*/ 	.word	0x00000000
        /*0050*/ 	.short	0x0000
        /*0052*/ 	.short	0x0000
        /*0054*/ 	.byte	0x00, 0xf0, 0x21, 0x00


	//----- nvinfo : EIATTR_SPARSE_MMA_MASK
	.align		4
.L_282:
        /*0058*/ 	.byte	0x03, 0x50
        /*005a*/ 	.short	0x0000


	//----- nvinfo : EIATTR_MAXREG_COUNT
	.align		4
        /*005c*/ 	.byte	0x03, 0x1b
        /*005e*/ 	.short	0x00ff


	//----- nvinfo : EIATTR_MERCURY_ISA_VERSION
	.align		4
        /*0060*/ 	.byte	0x03, 0x5f
        /*0062*/ 	.short	0x0101


	//----- nvinfo : EIATTR_VRC_CTA_INIT_COUNT
	.align		4
        /*0064*/ 	.byte	0x02, 0x4a
	.zero		1
	.zero		1


	//----- nvinfo : EIATTR_EXIT_INSTR_OFFSETS
	.align		4
        /*0068*/ 	.byte	0x04, 0x1c
        /*006a*/ 	.short	(.L_284 - .L_283)


	//   ....[0]....
.L_283:
        /*006c*/ 	.word	0x000002b0


	//   ....[1]....
        /*0070*/ 	.word	0x00000b20


	//   ....[2]....
        /*0074*/ 	.word	0x00000dd0


	//   ....[3]....
        /*0078*/ 	.word	0x00000f50


	//   ....[4]....
        /*007c*/ 	.word	0x00000f80


	//   ....[5]....
        /*0080*/ 	.word	0x00001000


	//   ....[6]....
        /*0084*/ 	.word	0x00001020


	//   ....[7]....
        /*0088*/ 	.word	0x000015f0


	//   ....[8]....
        /*008c*/ 	.word	0x00001890


	//   ....[9]....
        /*0090*/ 	.word	0x00001a30


	//   ....[10]....
        /*0094*/ 	.word	0x00001af0


	//----- nvinfo : EIATTR_MAX_THREADS
	.align		4
.L_284:
        /*0098*/ 	.byte	0x04, 0x05
        /*009a*/ 	.short	(.L_286 - .L_285)
.L_285:
        /*009c*/ 	.word	0x00000080
        /*00a0*/ 	.word	0x00000001
        /*00a4*/ 	.word	0x00000001


	//----- nvinfo : EIATTR_CRS_STACK_SIZE
	.align		4
.L_286:
        /*00a8*/ 	.byte	0x04, 0x1e
        /*00aa*/ 	.short	(.L_288 - .L_287)
.L_287:
        /*00ac*/ 	.word	0x00000000


	//----- nvinfo : EIATTR_CBANK_PARAM_SIZE
	.align		4
.L_288:
        /*00b0*/ 	.byte	0x03, 0x19
        /*00b2*/ 	.short	0x0030


	//----- nvinfo : EIATTR_PARAM_CBANK
	.align		4
        /*00b4*/ 	.byte	0x04, 0x0a
        /*00b6*/ 	.short	(.L_290 - .L_289)
	.align		4
.L_289:
        /*00b8*/ 	.word	index@(.nv.constant0._ZN3cub18CUB_300001_SM_10006detail9transform16transform_kernelINS2_10policy_hubILb1EN4cuda3std3__45tupleIJN6thrust24THRUST_300001_SM_1000_NS6detail15normal_iteratorINSA_10device_ptrIdEEEEEEEE10policy1000El21square_diff_from_meanSF_JPdEEEvT0_iT1_T2_DpNS2_10kernel_argIT3_EE)
        /*00bc*/ 	.short	0x0380
        /*00be*/ 	.short	0x0030


	//----- nvinfo : EIATTR_SW_WAR
	.align		4
.L_290:
        /*00c0*/ 	.byte	0x04, 0x36
        /*00c2*/ 	.short	(.L_292 - .L_291)
.L_291:
        /*00c4*/ 	.word	0x00000008
.L_292:


//--------------------- .nv.info._ZN3cub18CUB_300001_SM_10006detail9transform16transform_kernelINS2_10policy_hubILb1EN4cuda3std3__45tupleIJN6thrust24THRUST_300001_SM_1000_NS6detail15normal_iteratorINSA_10device_ptrIdEEEEEEEE10policy1000Ei21square_diff_from_meanSF_JPdEEEvT0_iT1_T2_DpNS2_10kernel_argIT3_EE --------------------------
	.section	.nv.info._ZN3cub18CUB_300001_SM_10006detail9transform16transform_kernelINS2_10policy_hubILb1EN4cuda3std3__45tupleIJN6thrust24THRUST_300001_SM_1000_NS6detail15normal_iteratorINSA_10device_ptrIdEEEEEEEE10policy1000Ei21square_diff_from_meanSF_JPdEEEvT0_iT1_T2_DpNS2_10kernel_argIT3_EE,"",@"SHT_CUDA_INFO"
	.sectionflags	@""
	.align	4


	//----- nvinfo : EIATTR_CUDA_API_VERSION
	.align		4
        /*0000*/ 	.byte	0x04, 0x37
        /*0002*/ 	.short	(.L_294 - .L_293)
.L_293:
        /*0004*/ 	.word	0x00000082


	//----- nvinfo : EIATTR_KPARAM_INFO
	.align		4
.L_294:
        /*0008*/ 	.byte	0x04, 0x17
        /*000a*/ 	.short	(.L_296 - .L_295)
.L_295:
        /*000c*/ 	.word	0x00000000
        /*0010*/ 	.short	0x0004
        /*0012*/ 	.short	0x0018
        /*0014*/ 	.byte	0x00, 0xf0, 0x41, 0x00


	//----- nvinfo : EIATTR_KPARAM_INFO
	.align		4
.L_296:
        /*0018*/ 	.byte	0x04, 0x17
        /*001a*/ 	.short	(.L_298 - .L_297)
.L_297:
        /*001c*/ 	.word	0x00000000
        /*0020*/ 	.short	0x0003
        /*0022*/ 	.short	0x0010
        /*0024*/ 	.byte	0x00, 0xf0, 0x21, 0x00


	//----- nvinfo : EIATTR_KPARAM_INFO
	.align		4
.L_298:
        /*0028*/ 	.byte	0x04, 0x17
        /*002a*/ 	.short	(.L_300 - .L_299)
.L_299:
        /*002c*/ 	.word	0x00000000
        /*0030*/ 	.short	0x0002
        /*0032*/ 	.short	0x0008
        /*0034*/ 	.byte	0x00, 0xf0, 0x21, 0x00


	//----- nvinfo : EIATTR_KPARAM_INFO
	.align		4
.L_300:
        /*0038*/ 	.byte	0x04, 0x17
        /*003a*/ 	.short	(.L_302 - .L_301)
.L_301:
        /*003c*/ 	.word	0x00000000
        /*0040*/ 	.short	0x0001
        /*0042*/ 	.short	0x0004
        /*0044*/ 	.byte	0x00, 0xf0, 0x11, 0x00


	//----- nvinfo : EIATTR_KPARAM_INFO
	.align		4
.L_302:
        /*0048*/ 	.byte	0x04, 0x17
        /*004a*/ 	.short	(.L_304 - .L_303)
.L_303:
        /*004c*/ 	.word	0x00000000
        /*0050*/ 	.short	0x0000
        /*0052*/ 	.short	0x0000
        /*0054*/ 	.byte	0x00, 0xf0, 0x11, 0x00


	//----- nvinfo : EIATTR_SPARSE_MMA_MASK
	.align		4
.L_304:
        /*0058*/ 	.byte	0x03, 0x50
        /*005a*/ 	.short	0x0000


	//----- nvinfo : EIATTR_MAXREG_COUNT
	.align		4
        /*005c*/ 	.byte	0x03, 0x1b
        /*005e*/ 	.short	0x00ff


	//----- nvinfo : EIATTR_MERCURY_ISA_VERSION
	.align		4
        /*0060*/ 	.byte	0x03, 0x5f
        /*0062*/ 	.short	0x0101


	//----- nvinfo : EIATTR_VRC_CTA_INIT_COUNT
	.align		4
        /*0064*/ 	.byte	0x02, 0x4a
	.zero		1
	.zero		1


	//----- nvinfo : EIATTR_EXIT_INSTR_OFFSETS
	.align		4
        /*0068*/ 	.byte	0x04, 0x1c
        /*006a*/ 	.short	(.L_306 - .L_305)


	//   ....[0]....
.L_305:
        /*006c*/ 	.word	0x000001f0


	//   ....[1]....
        /*0070*/ 	.word	0x000007c0


	//   ....[2]....
        /*0074*/ 	.word	0x00000a70


	//   ....[3]....
        /*0078*/ 	.word	0x00000c10


	//   ....[4]....
        /*007c*/ 	.word	0x00000cf0


	//   ....[5]....
        /*0080*/ 	.word	0x00000d10


	//   ....[6]....
        /*0084*/ 	.word	0x000011b0


	//   ....[7]....
        /*0088*/ 	.word	0x00001460


	//   ....[8]....
        /*008c*/ 	.word	0x000015e0


	//   ....[9]....
        /*0090*/ 	.word	0x00001610


	//   ....[10]....
        /*0094*/ 	.word	0x00001690


	//----- nvinfo : EIATTR_MAX_THREADS
	.align		4
.L_306:
        /*0098*/ 	.byte	0x04, 0x05
        /*009a*/ 	.short	(.L_308 - .L_307)
.L_307:
        /*009c*/ 	.word	0x00000080
        /*00a0*/ 	.word	0x00000001
        /*00a4*/ 	.word	0x00000001


	//----- nvinfo : EIATTR_CRS_STACK_SIZE
	.align		4
.L_308:
        /*00a8*/ 	.byte	0x04, 0x1e
        /*00aa*/ 	.short	(.L_310 - .L_309)
.L_309:
        /*00ac*/ 	.word	0x00000000


	//----- nvinfo : EIATTR_CBANK_PARAM_SIZE
	.align		4
.L_310:
        /*00b0*/ 	.byte	0x03, 0x19
        /*00b2*/ 	.short	0x0028


	//----- nvinfo : EIATTR_PARAM_CBANK
	.align		4
        /*00b4*/ 	.byte	0x04, 0x0a
        /*00b6*/ 	.short	(.L_312 - .L_311)
	.align		4
.L_311:
        /*00b8*/ 	.word	index@(.nv.constant0._ZN3cub18CUB_300001_SM_10006detail9transform16transform_kernelINS2_10policy_hubILb1EN4cuda3std3__45tupleIJN6thrust24THRUST_300001_SM_1000_NS6detail15normal_iteratorINSA_10device_ptrIdEEEEEEEE10policy1000Ei21square_diff_from_meanSF_JPdEEEvT0_iT1_T2_DpNS2_10kernel_argIT3_EE)
        /*00bc*/ 	.short	0x0380
        /*00be*/ 	.short	0x0028


	//----- nvinfo : EIATTR_SW_WAR
	.align		4
.L_312:
        /*00c0*/ 	.byte	0x04, 0x36
        /*00c2*/ 	.short	(.L_314 - .L_313)
.L_313:
        /*00c4*/ 	.word	0x00000008
.L_314:


//--------------------- .nv.info._ZN3cub18CUB_300001_SM_10006detail8for_each13static_kernelINS2_12policy_hub_t12policy_500_tEmN6thrust24THRUST_300001_SM_1000_NS8cuda_cub20__uninitialized_fill7functorINS7_10device_ptrIdEEdEEEEvT0_T1_ --------------------------
	.section	.nv.info._ZN3cub18CUB_300001_SM_10006detail8for_each13static_kernelINS2_12policy_hub_t12policy_500_tEmN6thrust24THRUST_300001_SM_1000_NS8cuda_cub20__uninitialized_fill7functorINS7_10device_ptrIdEEdEEEEvT0_T1_,"",@"SHT_CUDA_INFO"
	.sectionflags	@""
	.align	4


	//----- nvinfo : EIATTR_CUDA_API_VERSION
	.align		4
        /*0000*/ 	.byte	0x04, 0x37
        /*0002*/ 	.short	(.L_316 - .L_315)
.L_315:
        /*0004*/ 	.word	0x00000082


	//----- nvinfo : EIATTR_KPARAM_INFO
	.align		4
.L_316:
        /*0008*/ 	.byte	0x04, 0x17
        /*000a*/ 	.short	(.L_318 - .L_317)
.L_317:
        /*000c*/ 	.word	0x00000000
        /*0010*/ 	.short	0x0001
        /*0012*/ 	.short	0x0008
        /*0014*/ 	.byte	0x00, 0xf0, 0x41, 0x00


	//----- nvinfo : EIATTR_KPARAM_INFO
	.align		4
.L_318:
        /*0018*/ 	.byte	0x04, 0x17
        /*001a*/ 	.short	(.L_320 - .L_319)
.L_319:
        /*001c*/ 	.word	0x00000000
        /*0020*/ 	.short	0x0000
        /*0022*/ 	.short	0x0000
        /*0024*/ 	.byte	0x00, 0xf0, 0x21, 0x00


	//----- nvinfo : EIATTR_SPARSE_MMA_MASK
	.align		4
.L_320:
        /*0028*/ 	.byte	0x03, 0x50
        /*002a*/ 	.short	0x0000


	//----- nvinfo : EIATTR_MAXREG_COUNT
	.align		4
        /*002c*/ 	.byte	0x03, 0x1b
        /*002e*/ 	.short	0x00ff


	//----- nvinfo : EIATTR_MERCURY_ISA_VERSION
	.align		4
        /*0030*/ 	.byte	0x03, 0x5f
        /*0032*/ 	.short	0x0101


	//----- nvinfo : EIATTR_VRC_CTA_INIT_COUNT
	.align		4
        /*0034*/ 	.byte	0x02, 0x4a
	.zero		1
	.zero		1


	//----- nvinfo : EIATTR_EXIT_INSTR_OFFSETS
	.align		4
        /*0038*/ 	.byte	0x04, 0x1c
        /*003a*/ 	.short	(.L_322 - .L_321)


	//   ....[0]....
.L_321:
        /*003c*/ 	.word	0x00000130


	//   ....[1]....
        /*0040*/ 	.word	0x00000230


	//   ....[2]....
        /*0044*/ 	.word	0x00000260


	//----- nvinfo : EIATTR_MAX_THREADS
	.align		4
.L_322:
        /*0048*/ 	.byte	0x04, 0x05
        /*004a*/ 	.short	(.L_324 - .L_323)
.L_323:
        /*004c*/ 	.word	0x00000100
        /*0050*/ 	.word	0x00000001
        /*0054*/ 	.word	0x00000001


	//----- nvinfo : EIATTR_CBANK_PARAM_SIZE
	.align		4
.L_324:
        /*0058*/ 	.byte	0x03, 0x19
        /*005a*/ 	.short	0x0018


	//----- nvinfo : EIATTR_PARAM_CBANK
	.align		4
        /*005c*/ 	.byte	0x04, 0x0a
        /*005e*/ 	.short	(.L_326 - .L_325)
	.align		4
.L_325:
        /*0060*/ 	.word	index@(.nv.constant0._ZN3cub18CUB_300001_SM_10006detail8for_each13static_kernelINS2_12policy_hub_t12policy_500_tEmN6thrust24THRUST_300001_SM_1000_NS8cuda_cub20__uninitialized_fill7functorINS7_10device_ptrIdEEdEEEEvT0_T1_)
        /*0064*/ 	.short	0x0380
        /*0066*/ 	.short	0x0018


	//----- nvinfo : EIATTR_SW_WAR
	.align		4
.L_326:
        /*0068*/ 	.byte	0x04, 0x36
        /*006a*/ 	.short	(.L_328 - .L_327)
.L_327:
        /*006c*/ 	.word	0x00000008
.L_328:


//--------------------- .nv.info._ZN3cub18CUB_300001_SM_10006detail11EmptyKernelIvEEvv --------------------------
	.section	.nv.info._ZN3cub18CUB_300001_SM_10006detail11EmptyKernelIvEEvv,"",@"SHT_CUDA_INFO"
	.sectionflags	@""
	.align	4


	//----- nvinfo : EIATTR_CUDA_API_VERSION
	.align		4
        /*0000*/ 	.byte	0x04, 0x37
        /*0002*/ 	.short	(.L_330 - .L_329)
.L_329:
        /*0004*/ 	.word	0x00000082


	//----- nvinfo : EIATTR_SPARSE_MMA_MASK
	.align		4
.L_330:
        /*0008*/ 	.byte	0x03, 0x50
        /*000a*/ 	.short	0x0000


	//----- nvinfo : EIATTR_MAXREG_COUNT
	.align		4
        /*000c*/ 	.byte	0x03, 0x1b
        /*000e*/ 	.short	0x00ff


	//----- nvinfo : EIATTR_MERCURY_ISA_VERSION
	.align		4
        /*0010*/ 	.byte	0x03, 0x5f
        /*0012*/ 	.short	0x0101


	//----- nvinfo : EIATTR_VRC_CTA_INIT_COUNT
	.align		4
        /*0014*/ 	.byte	0x02, 0x4a
	.zero		1
	.zero		1


	//----- nvinfo : EIATTR_EXIT_INSTR_OFFSETS
	.align		4
        /*0018*/ 	.byte	0x04, 0x1c
        /*001a*/ 	.short	(.L_332 - .L_331)


	//   ....[0]....
.L_331:
        /*001c*/ 	.word	0x00000010


	//----- nvinfo : EIATTR_SW_WAR
	.align		4
.L_332:
        /*0020*/ 	.byte	0x04, 0x36
        /*0022*/ 	.short	(.L_334 - .L_333)
.L_333:
        /*0024*/ 	.word	0x00000008
.L_334:


//--------------------- .nv.callgraph             --------------------------
	.section	.nv.callgraph,"",@"SHT_CUDA_CALLGRAPH"
	.align	4
	.sectionentsize	8
	.align		4
        /*0000*/ 	.word	0x00000000
	.align		4
        /*0004*/ 	.word	0xffffffff
	.align		4
        /*0008*/ 	.word	0x00000000
	.align		4
        /*000c*/ 	.word	0xfffffffe
	.align		4
        /*0010*/ 	.word	0x00000000
	.align		4
        /*0014*/ 	.word	0xfffffffd
	.align		4
        /*0018*/ 	.word	0x00000000
	.align		4
        /*001c*/ 	.word	0xfffffffc


//--------------------- .nv.constant4             --------------------------
	.section	.nv.constant4,"a",@progbits
	.align	8
	.align		8
.nv.constant4:
        /*0000*/ 	.dword	_ZN30_INTERNAL_db0f28ae_4_k_cu_main4cuda3std3__45__cpo5beginE
	.align		8
        /*0008*/ 	.dword	_ZN30_INTERNAL_db0f28ae_4_k_cu_main4cuda3std3__45__cpo3endE
	.align		8
        /*0010*/ 	.dword	_ZN30_INTERNAL_db0f28ae_4_k_cu_main4cuda3std3__45__cpo6cbeginE
	.align		8
        /*0018*/ 	.dword	_ZN30_INTERNAL_db0f28ae_4_k_cu_main4cuda3std3__45__cpo4cendE
	.align		8
        /*0020*/ 	.dword	_ZN30_INTERNAL_db0f28ae_4_k_cu_main4cuda3std3__45__cpo6rbeginE
	.align		8
        /*0028*/ 	.dword	_ZN30_INTERNAL_db0f28ae_4_k_cu_main4cuda3std3__45__cpo4rendE
	.align		8
        /*0030*/ 	.dword	_ZN30_INTERNAL_db0f28ae_4_k_cu_main4cuda3std3__45__cpo7crbeginE
	.align		8
        /*0038*/ 	.dword	_ZN30_INTERNAL_db0f28ae_4_k_cu_main4cuda3std3__45__cpo5crendE
	.align		8
        /*0040*/ 	.dword	_ZN30_INTERNAL_db0f28ae_4_k_cu_main4cuda3std3__432_GLOBAL__N__db0f28ae_4_k_cu_main6ignoreE
	.align		8
        /*0048*/ 	.dword	_ZN30_INTERNAL_db0f28ae_4_k_cu_main4cuda3std3__419piecewise_constructE
	.align		8
        /*0050*/ 	.dword	_ZN30_INTERNAL_db0f28ae_4_k_cu_main4cuda3std3__48in_placeE
	.align		8
        /*0058*/ 	.dword	_ZN30_INTERNAL_db0f28ae_4_k_cu_main4cuda3std3__420unreachable_sentinelE
	.align		8
        /*0060*/ 	.dword	_ZN30_INTERNAL_db0f28ae_4_k_cu_main4cuda3std3__47nulloptE
	.align		8
        /*0068*/ 	.dword	_ZN30_INTERNAL_db0f28ae_4_k_cu_main4cuda3std3__48unexpectE
	.align		8
        /*0070*/ 	.dword	_ZN30_INTERNAL_db0f28ae_4_k_cu_main4cuda3std6ranges3__45__cpo4swapE
	.align		8
        /*0078*/ 	.dword	_ZN30_INTERNAL_db0f28ae_4_k_cu_main4cuda3std6ranges3__45__cpo9iter_moveE
	.align		8
        /*0080*/ 	.dword	_ZN30_INTERNAL_db0f28ae_4_k_cu_main4cuda3std6ranges3__45__cpo5beginE
	.align		8
        /*0088*/ 	.dword	_ZN30_INTERNAL_db0f28ae_4_k_cu_main4cuda3std6ranges3__45__cpo3endE
	.align		8
        /*0090*/ 	.dword	_ZN30_INTERNAL_db0f28ae_4_k_cu_main4cuda3std6ranges3__45__cpo6cbeginE
	.align		8
        /*0098*/ 	.dword	_ZN30_INTERNAL_db0f28ae_4_k_cu_main4cuda3std6ranges3__45__cpo4cendE
	.align		8
        /*00a0*/ 	.dword	_ZN30_INTERNAL_db0f28ae_4_k_cu_main4cuda3std6ranges3__45__cpo7advanceE
	.align		8
        /*00a8*/ 	.dword	_ZN30_INTERNAL_db0f28ae_4_k_cu_main4cuda3std6ranges3__45__cpo9iter_swapE
	.align		8
        /*00b0*/ 	.dword	_ZN30_INTERNAL_db0f28ae_4_k_cu_main4cuda3std6ranges3__45__cpo4nextE
	.align		8
        /*00b8*/ 	.dword	_ZN30_INTERNAL_db0f28ae_4_k_cu_main4cuda3std6ranges3__45__cpo4prevE
	.align		8
        /*00c0*/ 	.dword	_ZN30_INTERNAL_db0f28ae_4_k_cu_main4cuda3std6ranges3__45__cpo4dataE
	.align		8
        /*00c8*/ 	.dword	_ZN30_INTERNAL_db0f28ae_4_k_cu_main4cuda3std6ranges3__45__cpo5cdataE
	.align		8
        /*00d0*/ 	.dword	_ZN30_INTERNAL_db0f28ae_4_k_cu_main4cuda3std6ranges3__45__cpo4sizeE
	.align		8
        /*00d8*/ 	.dword	_ZN30_INTERNAL_db0f28ae_4_k_cu_main4cuda3std6ranges3__45__cpo5ssizeE
	.align		8
        /*00e0*/ 	.dword	_ZN30_INTERNAL_db0f28ae_4_k_cu_main4cuda3std6ranges3__45__cpo8distanceE
	.align		8
        /*00e8*/ 	.dword	_ZN30_INTERNAL_db0f28ae_4_k_cu_main6thrust24THRUST_300001_SM_1000_NS8cuda_cub3parE
	.align		8
        /*00f0*/ 	.dword	_ZN30_INTERNAL_db0f28ae_4_k_cu_main6thrust24THRUST_300001_SM_1000_NS8cuda_cub10par_nosyncE
	.align		8
        /*00f8*/ 	.dword	_ZN30_INTERNAL_db0f28ae_4_k_cu_main6thrust24THRUST_300001_SM_1000_NS6system6detail10sequential3seqE
	.align		8
        /*0100*/ 	.dword	_ZN30_INTERNAL_db0f28ae_4_k_cu_main6thrust24THRUST_300001_SM_1000_NS12placeholders2_1E
	.align		8
        /*0108*/ 	.dword	_ZN30_INTERNAL_db0f28ae_4_k_cu_main6thrust24THRUST_300001_SM_1000_NS12placeholders2_2E
	.align		8
        /*0110*/ 	.dword	_ZN30_INTERNAL_db0f28ae_4_k_cu_main6thrust24THRUST_300001_SM_1000_NS12placeholders2_3E
	.align		8
        /*0118*/ 	.dword	_ZN30_INTERNAL_db0f28ae_4_k_cu_main6thrust24THRUST_300001_SM_1000_NS12placeholders2_4E
	.align		8
        /*0120*/ 	.dword	_ZN30_INTERNAL_db0f28ae_4_k_cu_main6thrust24THRUST_300001_SM_1000_NS12placeholders2_5E
	.align		8
        /*0128*/ 	.dword	_ZN30_INTERNAL_db0f28ae_4_k_cu_main6thrust24THRUST_300001_SM_1000_NS12placeholders2_6E
	.align		8
        /*0130*/ 	.dword	_ZN30_INTERNAL_db0f28ae_4_k_cu_main6thrust24THRUST_300001_SM_1000_NS12placeholders2_7E
	.align		8
        /*0138*/ 	.dword	_ZN30_INTERNAL_db0f28ae_4_k_cu_main6thrust24THRUST_300001_SM_1000_NS12placeholders2_8E
	.align		8
        /*0140*/ 	.dword	_ZN30_INTERNAL_db0f28ae_4_k_cu_main6thrust24THRUST_300001_SM_1000_NS12placeholders2_9E
	.align		8
        /*0148*/ 	.dword	_ZN30_INTERNAL_db0f28ae_4_k_cu_main6thrust24THRUST_300001_SM_1000_NS12placeholders3_10E
	.align		8
        /*0150*/ 	.dword	_ZN30_INTERNAL_db0f28ae_4_k_cu_main6thrust24THRUST_300001_SM_1000_NS3seqE


//--------------------- .text._ZN3cub18CUB_300001_SM_10006detail6reduce28DeviceReduceSingleTileKernelINS2_10policy_hubIdyN4cuda3std3__44plusIdEEE10Policy1000EPdSC_iS9_ddNS7_10__identityEEEvT0_T1_T2_T3_T4_T6_ --------------------------
	.section	.text._ZN3cub18CUB_300001_SM_10006detail6reduce28DeviceReduceSingleTileKernelINS2_10policy_hubIdyN4cuda3std3__44plusIdEEE10Policy1000EPdSC_iS9_ddNS7_10__identityEEEvT0_T1_T2_T3_T4_T6_,"ax",@progbits
	.align	128
        .global         _ZN3cub18CUB_300001_SM_10006detail6reduce28DeviceReduceSingleTileKernelINS2_10policy_hubIdyN4cuda3std3__44plusIdEEE10Policy1000EPdSC_iS9_ddNS7_10__identityEEEvT0_T1_T2_T3_T4_T6_
        .type           _ZN3cub18CUB_300001_SM_10006detail6reduce28DeviceReduceSingleTileKernelINS2_10policy_hubIdyN4cuda3std3__44plusIdEEE10Policy1000EPdSC_iS9_ddNS7_10__identityEEEvT0_T1_T2_T3_T4_T6_,@function
        .size           _ZN3cub18CUB_300001_SM_10006detail6reduce28DeviceReduceSingleTileKernelINS2_10policy_hubIdyN4cuda3std3__44plusIdEEE10Policy1000EPdSC_iS9_ddNS7_10__identityEEEvT0_T1_T2_T3_T4_T6_,(.L_x_216 - _ZN3cub18CUB_300001_SM_10006detail6reduce28DeviceReduceSingleTileKernelINS2_10policy_hubIdyN4cuda3std3__44plusIdEEE10Policy1000EPdSC_iS9_ddNS7_10__identityEEEvT0_T1_T2_T3_T4_T6_)
        .other          _ZN3cub18CUB_300001_SM_10006detail6reduce28DeviceReduceSingleTileKernelINS2_10policy_hubIdyN4cuda3std3__44plusIdEEE10Policy1000EPdSC_iS9_ddNS7_10__identityEEEvT0_T1_T2_T3_T4_T6_,@"STO_CUDA_ENTRY STV_DEFAULT"
_ZN3cub18CUB_300001_SM_10006detail6reduce28DeviceReduceSingleTileKernelINS2_10policy_hubIdyN4cuda3std3__44plusIdEEE10Policy1000EPdSC_iS9_ddNS7_10__identityEEEvT0_T1_T2_T3_T4_T6_:
.text._ZN3cub18CUB_300001_SM_10006detail6reduce28DeviceReduceSingleTileKernelINS2_10policy_hubIdyN4cuda3std3__44plusIdEEE10Policy1000EPdSC_iS9_ddNS7_10__identityEEEvT0_T1_T2_T3_T4_T6_:
[----:B------:R-:W-:Y:S01]  /*0000*/  LDC R1, c[0x0][0x37c] ;  /* 0x0000df00ff017b82 */ /* 0x000fe20000000800 */
[----:B------:R-:W0:Y:S01]  /*0010*/  LDCU UR4, c[0x0][0x390] ;  /* 0x00007200ff0477ac */ /* 0x000e220008000800 */
[----:B------:R-:W1:Y:S01]  /*0020*/  LDCU.64 UR6, c[0x0][0x358] ;  /* 0x00006b00ff0677ac */ /* 0x000e620008000a00 */
[----:B0-----:R-:W-:-:S05]  /*0030*/  IMAD.U32 R4, RZ, RZ, UR4 ;  /* 0x00000004ff047e24 */ /* 0x001fca000f8e00ff */
[----:B------:R-:W-:-:S13]  /*0040*/  ISETP.NE.AND P0, PT, R4, RZ, PT ;  /* 0x000000ff0400720c */ /* 0x000fda0003f05270 */
[----:B-1----:R-:W-:Y:S05]  /*0050*/  @P0 BRA `(.L_x_0) ;  /* 0x00000000001c0947 */ /* 0x002fea0003800000 */
[----:B------:R-:W0:Y:S02]  /*0060*/  S2R R0, SR_TID.X ;  /* 0x0000000000007919 */ /* 0x000e240000002100 */
[----:B0-----:R-:W-:-:S13]  /*0070*/  ISETP.NE.AND P0, PT, R0, RZ, PT ;  /* 0x000000ff0000720c */ /* 0x001fda0003f05270 */
[----:B------:R-:W-:Y:S05]  /*0080*/  @P0 EXIT ;  /* 0x000000000000094d */ /* 0x000fea0003800000 */
[----:B------:R-:W0:Y:S08]  /*0090*/  LDC.64 R2, c[0x0][0x388] ;  /* 0x0000e200ff027b82 */ /* 0x000e300000000a00 */
[----:B------:R-:W0:Y:S02]  /*00a0*/  LDC.64 R4, c[0x0][0x398] ;  /* 0x0000e600ff047b82 */ /* 0x000e240000000a00 */
[----:B0-----:R-:W-:Y:S01]  /*00b0*/  STG.E.64 desc[UR6][R2.64], R4 ;  /* 0x0000000402007986 */ /* 0x001fe2000c101b06 */
[----:B------:R-:W-:Y:S05]  /*00c0*/  EXIT ;  /* 0x000000000000794d */ /* 0x000fea0003800000 */
.L_x_0:
[----:B------:R-:W-:Y:S01]  /*00d0*/  ISETP.GT.AND P0, PT, R4, 0xdff, PT ;  /* 0x00000dff0400780c */ /* 0x000fe20003f04270 */
[----:B------:R-:W-:-:S12]  /*00e0*/  BSSY.RECONVERGENT B0, `(.L_x_1) ;  /* 0x0000242000007945 */ /* 0x000fd80003800200 */
[----:B------:R-:W-:Y:S05]  /*00f0*/  @P0 BRA `(.L_x_2) ;  /* 0x0000001400180947 */ /* 0x000fea0003800000 */
[----:B------:R-:W0:Y:S01]  /*0100*/  S2R R5, SR_TID.X ;  /* 0x0000000000057919 */ /* 0x000e220000002100 */
[----:B------:R-:W-:Y:S01]  /*0110*/  BSSY.RECONVERGENT B1, `(.L_x_3) ;  /* 0x0000009000017945 */ /* 0x000fe20003800200 */
[----:B------:R-:W-:Y:S02]  /*0120*/  CS2R R2, SRZ ;  /* 0x0000000000027805 */ /* 0x000fe4000001ff00 */
[----:B0-----:R-:W-:Y:S01]  /*0130*/  ISETP.GE.AND P0, PT, R5, R4, PT ;  /* 0x000000040500720c */ /* 0x001fe20003f06270 */
[----:B------:R-:W-:-:S12]  /*0140*/  IMAD.MOV.U32 R7, RZ, RZ, R5 ;  /* 0x000000ffff077224 */ /* 0x000fd800078e0005 */
[----:B------:R-:W-:Y:S05]  /*0150*/  @P0 BRA `(.L_x_4) ;  /* 0x0000000000100947 */ /* 0x000fea0003800000 */
[----:B------:R-:W0:Y:S02]  /*0160*/  LDC.64 R2, c[0x0][0x380] ;  /* 0x0000e000ff027b82 */ /* 0x000e240000000a00 */
[----:B0-----:R-:W-:-:S06]  /*0170*/  IMAD.WIDE.U32 R2, R5, 0x8, R2 ;  /* 0x0000000805027825 */ /* 0x001fcc00078e0002 */
[----:B------:R-:W5:Y:S01]  /*0180*/  LDG.E.64.CONSTANT R2, desc[UR6][R2.64] ;  /* 0x0000000602027981 */ /* 0x000f62000c1e9b00 */
[----:B------:R-:W-:-:S07]  /*0190*/  VIADD R7, R5, 0x200 ;  /* 0x0000020005077836 */ /* 0x000fce0000000000 */
.L_x_4:
[----:B------:R-:W-:Y:S05]  /*01a0*/  BSYNC.RECONVERGENT B1 ;  /* 0x0000000000017941 */ /* 0x000fea0003800200 */
.L_x_3:
[----:B------:R-:W-:Y:S01]  /*01b0*/  ISETP.GE.AND P0, PT, R7, R4, PT ;  /* 0x000000040700720c */ /* 0x000fe20003f06270 */
[----:B------:R-:W-:-:S12]  /*01c0*/  BSSY.RECONVERGENT B1, `(.L_x_5) ;  /* 0x0000076000017945 */ /* 0x000fd80003800200 */
[----:B------:R-:W-:Y:S05]  /*01d0*/  @P0 BRA `(.L_x_6) ;  /* 0x0000000400d00947 */ /* 0x000fea0003800000 */
[----:B------:R-:W-:Y:S01]  /*01e0*/  LOP3.LUT R9, RZ, R7, RZ, 0x33, !PT ;  /* 0x00000007ff097212 */ /* 0x000fe200078e33ff */
[----:B------:R-:W-:Y:S04]  /*01f0*/  BSSY.RECONVERGENT B2, `(.L_x_7) ;  /* 0x0000017000027945 */ /* 0x000fe80003800200 */
[----:B------:R-:W-:-:S05]  /*0200*/  IMAD.IADD R0, R9, 0x1, R4 ;  /* 0x0000000109007824 */ /* 0x000fca00078e0204 */
[C---:B------:R-:W-:Y:S02]  /*0210*/  LOP3.LUT R6, R0.reuse, 0x600, RZ, 0xc0, !PT ;  /* 0x0000060000067812 */ /* 0x040fe400078ec0ff */
[----:B------:R-:W-:Y:S02]  /*0220*/  ISETP.GE.U32.AND P0, PT, R0, 0x600, PT ;  /* 0x000006000000780c */ /* 0x000fe40003f06070 */
[----:B------:R-:W-:-:S13]  /*0230*/  ISETP.NE.AND P1, PT, R6, 0x600, PT ;  /* 0x000006000600780c */ /* 0x000fda0003f25270 */
[----:B------:R-:W-:Y:S05]  /*0240*/  @!P1 BRA `(.L_x_8) ;  /* 0x0000000000449947 */ /* 0x000fea0003800000 */
[----:B------:R-:W0:Y:S01]  /*0250*/  LDC.64 R8, c[0x0][0x380] ;  /* 0x0000e000ff087b82 */ /* 0x000e220000000a00 */
[----:B------:R-:W-:-:S04]  /*0260*/  LEA.HI R0, R0, 0x1, RZ, 0x17 ;  /* 0x0000000100007811 */ /* 0x000fc800078fb8ff */
[----:B------:R-:W-:-:S05]  /*0270*/  LOP3.LUT R0, R0, 0x3, RZ, 0xc0, !PT ;  /* 0x0000000300007812 */ /* 0x000fca00078ec0ff */
[----:B------:R-:W-:Y:S02]  /*0280*/  IMAD.MOV R0, RZ, RZ, -R0 ;  /* 0x000000ffff007224 */ /* 0x000fe400078e0a00 */
[----:B0-----:R-:W-:-:S04]  /*0290*/  IMAD.WIDE.U32 R8, R7, 0x8, R8 ;  /* 0x0000000807087825 */ /* 0x001fc800078e0008 */
[----:B------:R-:W-:Y:S02]  /*02a0*/  IMAD.MOV.U32 R6, RZ, RZ, R8 ;  /* 0x000000ffff067224 */ /* 0x000fe400078e0008 */
[----:B------:R-:W-:-:S07]  /*02b0*/  IMAD.MOV.U32 R11, RZ, RZ, R9 ;  /* 0x000000ffff0b7224 */ /* 0x000fce00078e0009 */
.L_x_9:
[----:B------:R-:W-:Y:S02]  /*02c0*/  IMAD.MOV.U32 R8, RZ, RZ, R6 ;  /* 0x000000ffff087224 */ /* 0x000fe400078e0006 */
[----:B------:R-:W-:-:S06]  /*02d0*/  IMAD.MOV.U32 R9, RZ, RZ, R11 ;  /* 0x000000ffff097224 */ /* 0x000fcc00078e000b */
[----:B------:R-:W2:Y:S01]  /*02e0*/  LDG.E.64.CONSTANT R8, desc[UR6][R8.64] ;  /* 0x0000000608087981 */ /* 0x000ea2000c1e9b00 */
[----:B------:R-:W-:Y:S01]  /*02f0*/  VIADD R0, R0, 0x1 ;  /* 0x0000000100007836 */ /* 0x000fe20000000000 */
[----:B------:R-:W-:Y:S01]  /*0300*/  IADD3 R6, P2, PT, R6, 0x1000, RZ ;  /* 0x0000100006067810 */ /* 0x000fe20007f5e0ff */
[----:B------:R-:W-:-:S03]  /*0310*/  VIADD R7, R7, 0x200 ;  /* 0x0000020007077836 */ /* 0x000fc60000000000 */
[----:B------:R-:W-:Y:S01]  /*0320*/  ISETP.NE.AND P1, PT, R0, RZ, PT ;  /* 0x000000ff0000720c */ /* 0x000fe20003f25270 */
[----:B------:R-:W-:Y:S01]  /*0330*/  IMAD.X R11, RZ, RZ, R11, P2 ;  /* 0x000000ffff0b7224 */ /* 0x000fe200010e060b */
[----:B--2--5:R-:W-:-:S11]  /*0340*/  DADD R2, R8, R2 ;  /* 0x0000000008027229 */ /* 0x024fd60000000002 */
[----:B------:R-:W-:Y:S05]  /*0350*/  @P1 BRA `(.L_x_9) ;  /* 0xfffffffc00d81947 */ /* 0x000fea000383ffff */
.L_x_8:
[----:B------:R-:W-:Y:S05]  /*0360*/  BSYNC.RECONVERGENT B2 ;  /* 0x0000000000027941 */ /* 0x000fea0003800200 */
.L_x_7:
[----:B------:R-:W-:Y:S05]  /*0370*/  @!P0 BRA `(.L_x_6) ;  /* 0x0000000400688947 */ /* 0x000fea0003800000 */
[----:B------:R-:W-:Y:S01]  /*0380*/  IMAD.IADD R0, R4, 0x1, -R7 ;  /* 0x0000000104007824 */ /* 0x000fe200078e0a07 */
[----:B------:R-:W-:Y:S01]  /*0390*/  BSSY.RECONVERGENT B2, `(.L_x_10) ;  /* 0x0000031000027945 */ /* 0x000fe20003800200 */
[----:B------:R-:W-:-:S03]  /*03a0*/  PLOP3.LUT P0, PT, PT, PT, PT, 0x80, 0x8 ;  /* 0x000000000008781c */ /* 0x000fc60003f0f070 */
[----:B------:R-:W-:-:S13]  /*03b0*/  ISETP.GT.AND P1, PT, R0, 0x1800, PT ;  /* 0x000018000000780c */ /* 0x000fda0003f24270 */
[----:B------:R-:W-:Y:S05]  /*03c0*/  @!P1 BRA `(.L_x_11) ;  /* 0x0000000000b49947 */ /* 0x000fea0003800000 */
[----:B------:R-:W-:Y:S01]  /*03d0*/  PLOP3.LUT P0, PT, PT, PT, PT, 0x8, 0x80 ;  /* 0x000000000080781c */ /* 0x000fe20003f0e170 */
[----:B------:R-:W-:-:S12]  /*03e0*/  VIADD R0, R4, 0xffffe800 ;  /* 0xffffe80004007836 */ /* 0x000fd80000000000 */
.L_x_12:
[----:B------:R-:W0:Y:S02]  /*03f0*/  LDC.64 R32, c[0x0][0x380] ;  /* 0x0000e000ff207b82 */ /* 0x000e240000000a00 */
[----:B0-----:R-:W-:-:S05]  /*0400*/  IMAD.WIDE R14, R7, 0x8, R32 ;  /* 0x00000008070e7825 */ /* 0x001fca00078e0220 */
[----:B------:R-:W2:Y:S04]  /*0410*/  LDG.E.64.CONSTANT R8, desc[UR6][R14.64] ;  /* 0x000000060e087981 */ /* 0x000ea8000c1e9b00 */
[----:B------:R-:W3:Y:S04]  /*0420*/  LDG.E.64.CONSTANT R10, desc[UR6][R14.64+0x1000] ;  /* 0x001000060e0a7981 */ /* 0x000ee8000c1e9b00 */
[----:B------:R-:W4:Y:S01]  /*0430*/  LDG.E.64.CONSTANT R12, desc[UR6][R14.64+0x2000] ;  /* 0x002000060e0c7981 */ /* 0x000f22000c1e9b00 */
[----:B------:R-:W-:-:S03]  /*0440*/  VIADD R41, R7, 0x800 ;  /* 0x0000080007297836 */ /* 0x000fc60000000000 */
[----:B------:R-:W4:Y:S01]  /*0450*/  LDG.E.64.CONSTANT R30, desc[UR6][R14.64+0x3000] ;  /* 0x003000060e1e7981 */ /* 0x000f22000c1e9b00 */
[----:B------:R-:W-:-:S05]  /*0460*/  IMAD.WIDE R40, R41, 0x8, R32 ;  /* 0x0000000829287825 */ /* 0x000fca00078e0220 */
[----:B------:R-:W4:Y:S04]  /*0470*/  LDG.E.64.CONSTANT R28, desc[UR6][R40.64] ;  /* 0x00000006281c7981 */ /* 0x000f28000c1e9b00 */
[----:B------:R-:W4:Y:S04]  /*0480*/  LDG.E.64.CONSTANT R26, desc[UR6][R40.64+0x1000] ;  /* 0x00100006281a7981 */ /* 0x000f28000c1e9b00 */
        /* <DEDUP_REMOVED lines=12> */
[----:B------:R-:W4:Y:S04]  /*0550*/  LDG.E.64.CONSTANT R34, desc[UR6][R44.64+0x2000] ;  /* 0x002000062c227981 */ /* 0x000f28000c1e9b00 */
[----:B------:R-:W4:Y:S01]  /*0560*/  LDG.E.64.CONSTANT R32, desc[UR6][R44.64+0x3000] ;  /* 0x003000062c207981 */ /* 0x000f22000c1e9b00 */
[----:B------:R-:W-:-:S05]  /*0570*/  VIADD R7, R7, 0x2000 ;  /* 0x0000200007077836 */ /* 0x000fca0000000000 */
[----:B------:R-:W-:Y:S01]  /*0580*/  ISETP.GE.AND P1, PT, R7, R0, PT ;  /* 0x000000000700720c */ /* 0x000fe20003f26270 */
[----:B--2--5:R-:W-:-:S08]  /*0590*/  DADD R8, R8, R2 ;  /* 0x0000000008087229 */ /* 0x024fd00000000002 */
[----:B---3--:R-:W-:-:S08]  /*05a0*/  DADD R8, R8, R10 ;  /* 0x0000000008087229 */ /* 0x008fd0000000000a */
[----:B----4-:R-:W-:-:S08]  /*05b0*/  DADD R8, R8, R12 ;  /* 0x0000000008087229 */ /* 0x010fd0000000000c */
[----:B------:R-:W-:-:S08]  /*05c0*/  DADD R8, R8, R30 ;  /* 0x0000000008087229 */ /* 0x000fd0000000001e */
        /* <DEDUP_REMOVED lines=11> */
[----:B------:R-:W-:Y:S01]  /*0680*/  DADD R2, R8, R32 ;  /* 0x0000000008027229 */ /* 0x000fe20000000020 */
[----:B------:R-:W-:Y:S10]  /*0690*/  @!P1 BRA `(.L_x_12) ;  /* 0xfffffffc00549947 */ /* 0x000ff4000383ffff */
.L_x_11:
[----:B------:R-:W-:Y:S05]  /*06a0*/  BSYNC.RECONVERGENT B2 ;  /* 0x0000000000027941 */ /* 0x000fea0003800200 */
.L_x_10:
[----:B------:R-:W-:Y:S01]  /*06b0*/  IMAD.IADD R0, R4, 0x1, -R7 ;  /* 0x0000000104007824 */ /* 0x000fe200078e0a07 */
[----:B------:R-:W-:Y:S04]  /*06c0*/  BSSY.RECONVERGENT B2, `(.L_x_13) ;  /* 0x0000019000027945 */ /* 0x000fe80003800200 */
[----:B------:R-:W-:-:S13]  /*06d0*/  ISETP.GT.AND P1, PT, R0, 0x800, PT ;  /* 0x000008000000780c */ /* 0x000fda0003f24270 */
[----:B------:R-:W-:Y:S05]  /*06e0*/  @!P1 BRA `(.L_x_14) ;  /* 0x0000000000589947 */ /* 0x000fea0003800000 */
        /* <DEDUP_REMOVED lines=12> */
[----:B------:R-:W-:Y:S01]  /*07b0*/  PLOP3.LUT P0, PT, PT, PT, PT, 0x8, 0x80 ;  /* 0x000000000080781c */ /* 0x000fe20003f0e170 */
[----:B------:R-:W-:Y:S01]  /*07c0*/  VIADD R7, R7, 0x1000 ;  /* 0x0000100007077836 */ /* 0x000fe20000000000 */
[----:B--2--5:R-:W-:-:S08]  /*07d0*/  DADD R10, R2, R10 ;  /* 0x00000000020a7229 */ /* 0x024fd0000000000a */
[----:B---3--:R-:W-:-:S08]  /*07e0*/  DADD R10, R10, R12 ;  /* 0x000000000a0a7229 */ /* 0x008fd0000000000c */
[----:B----4-:R-:W-:-:S08]  /*07f0*/  DADD R10, R10, R14 ;  /* 0x000000000a0a7229 */ /* 0x010fd0000000000e */
[----:B------:R-:W-:-:S08]  /*0800*/  DADD R10, R10, R16 ;  /* 0x000000000a0a7229 */ /* 0x000fd00000000010 */
[----:B------:R-:W-:-:S08]  /*0810*/  DADD R10, R10, R20 ;  /* 0x000000000a0a7229 */ /* 0x000fd00000000014 */
[----:B------:R-:W-:-:S08]  /*0820*/  DADD R10, R10, R22 ;  /* 0x000000000a0a7229 */ /* 0x000fd00000000016 */
[----:B------:R-:W-:-:S08]  /*0830*/  DADD R10, R10, R24 ;  /* 0x000000000a0a7229 */ /* 0x000fd00000000018 */
[----:B------:R-:W-:-:S11]  /*0840*/  DADD R2, R10, R26 ;  /* 0x000000000a027229 */ /* 0x000fd6000000001a */
.L_x_14:
[----:B------:R-:W-:Y:S05]  /*0850*/  BSYNC.RECONVERGENT B2 ;  /* 0x0000000000027941 */ /* 0x000fea0003800200 */
.L_x_13:
[----:B------:R-:W-:-:S13]  /*0860*/  ISETP.LT.OR P0, PT, R7, R4, P0 ;  /* 0x000000040700720c */ /* 0x000fda0000701670 */
[----:B------:R-:W-:Y:S05]  /*0870*/  @!P0 BRA `(.L_x_6) ;  /* 0x0000000000288947 */ /* 0x000fea0003800000 */
[----:B------:R-:W0:Y:S02]  /*0880*/  LDC.64 R8, c[0x0][0x380] ;  /* 0x0000e000ff087b82 */ /* 0x000e240000000a00 */
[----:B0-----:R-:W-:-:S05]  /*0890*/  IMAD.WIDE R6, R7, 0x8, R8 ;  /* 0x0000000807067825 */ /* 0x001fca00078e0208 */
[----:B------:R-:W2:Y:S04]  /*08a0*/  LDG.E.64.CONSTANT R8, desc[UR6][R6.64] ;  /* 0x0000000606087981 */ /* 0x000ea8000c1e9b00 */
[----:B------:R-:W3:Y:S04]  /*08b0*/  LDG.E.64.CONSTANT R10, desc[UR6][R6.64+0x1000] ;  /* 0x00100006060a7981 */ /* 0x000ee8000c1e9b00 */
[----:B------:R-:W4:Y:S04]  /*08c0*/  LDG.E.64.CONSTANT R12, desc[UR6][R6.64+0x2000] ;  /* 0x00200006060c7981 */ /* 0x000f28000c1e9b00 */
[----:B------:R-:W4:Y:S01]  /*08d0*/  LDG.E.64.CONSTANT R14, desc[UR6][R6.64+0x3000] ;  /* 0x00300006060e7981 */ /* 0x000f22000c1e9b00 */
[----:B--2--5:R-:W-:-:S08]  /*08e0*/  DADD R8, R2, R8 ;  /* 0x0000000002087229 */ /* 0x024fd00000000008 */
[----:B---3--:R-:W-:-:S08]  /*08f0*/  DADD R8, R8, R10 ;  /* 0x0000000008087229 */ /* 0x008fd0000000000a */
[----:B----4-:R-:W-:-:S08]  /*0900*/  DADD R8, R8, R12 ;  /* 0x0000000008087229 */ /* 0x010fd0000000000c */
[----:B------:R-:W-:-:S11]  /*0910*/  DADD R2, R8, R14 ;  /* 0x0000000008027229 */ /* 0x000fd6000000000e */
.L_x_6:
[----:B------:R-:W-:Y:S05]  /*0920*/  BSYNC.RECONVERGENT B1 ;  /* 0x0000000000017941 */ /* 0x000fea0003800200 */
.L_x_5:
[----:B------:R-:W-:-:S13]  /*0930*/  ISETP.GE.AND P0, PT, R4, 0x200, PT ;  /* 0x000002000400780c */ /* 0x000fda0003f06270 */
[----:B------:R-:W-:Y:S05]  /*0940*/  @!P0 BRA `(.L_x_15) ;  /* 0x0000000400148947 */ /* 0x000fea0003800000 */
[----:B------:R-:W0:Y:S01]  /*0950*/  S2R R12, SR_LANEID ;  /* 0x00000000000c7919 */ /* 0x000e220000000000 */
[----:B-----5:R-:W-:Y:S04]  /*0960*/  SHFL.DOWN PT, R6, R2, 0x1, 0x1f ;  /* 0x08201f0002067f89 */ /* 0x020fe800000e0000 */
[----:B------:R-:W1:Y:S02]  /*0970*/  SHFL.DOWN PT, R7, R3, 0x1, 0x1f ;  /* 0x08201f0003077f89 */ /* 0x000e6400000e0000 */
[----:B-1----:R-:W-:Y:S01]  /*0980*/  DADD R6, R6, R2 ;  /* 0x0000000006067229 */ /* 0x002fe20000000002 */
[C---:B0-----:R-:W-:Y:S02]  /*0990*/  ISETP.GT.AND P0, PT, R12.reuse, 0x1e, PT ;  /* 0x0000001e0c00780c */ /* 0x041fe40003f04270 */
[----:B------:R-:W-:-:S07]  /*09a0*/  ISETP.NE.AND P1, PT, R12, RZ, PT ;  /* 0x000000ff0c00720c */ /* 0x000fce0003f25270 */
[----:B------:R-:W-:Y:S02]  /*09b0*/  FSEL R8, R2, R6, P0 ;  /* 0x0000000602087208 */ /* 0x000fe40000000000 */
[----:B------:R-:W-:Y:S02]  /*09c0*/  FSEL R9, R3, R7, P0 ;  /* 0x0000000703097208 */ /* 0x000fe40000000000 */
[----:B------:R-:W-:Y:S01]  /*09d0*/  ISETP.GT.AND P0, PT, R12, 0x1d, PT ;  /* 0x0000001d0c00780c */ /* 0x000fe20003f04270 */
[----:B------:R-:W-:Y:S01]  /*09e0*/  SHFL.DOWN PT, R6, R8, 0x2, 0x1f ;  /* 0x08401f0008067f89 */ /* 0x000fe200000e0000 */
[----:B------:R-:W-:Y:S02]  /*09f0*/  @!P1 MOV R4, 0x400 ;  /* 0x0000040000049802 */ /* 0x000fe40000000f00 */
[----:B------:R-:W-:Y:S01]  /*0a00*/  @!P1 SHF.R.U32.HI R0, RZ, 0x2, R5 ;  /* 0x00000002ff009819 */ /* 0x000fe20000011605 */
[----:B------:R-:W0:Y:S03]  /*0a10*/  SHFL.DOWN PT, R7, R9, 0x2, 0x1f ;  /* 0x08401f0009077f89 */ /* 0x000e2600000e0000 */
[----:B------:R-:W-:Y:S01]  /*0a20*/  @!P1 LOP3.LUT R0, R0, 0xf8, RZ, 0xc0, !PT ;  /* 0x000000f800009812 */ /* 0x000fe200078ec0ff */
[----:B0-----:R-:W-:-:S10]  /*0a30*/  DADD R6, R6, R8 ;  /* 0x0000000006067229 */ /* 0x001fd40000000008 */
[----:B------:R-:W-:Y:S02]  /*0a40*/  FSEL R6, R8, R6, P0 ;  /* 0x0000000608067208 */ /* 0x000fe40000000000 */
[----:B------:R-:W-:Y:S02]  /*0a50*/  FSEL R7, R9, R7, P0 ;  /* 0x0000000709077208 */ /* 0x000fe40000000000 */
[----:B------:R-:W-:Y:S01]  /*0a60*/  ISETP.GT.AND P0, PT, R12, 0x1b, PT ;  /* 0x0000001b0c00780c */ /* 0x000fe20003f04270 */
[----:B------:R-:W-:Y:S04]  /*0a70*/  SHFL.DOWN PT, R2, R6, 0x4, 0x1f ;  /* 0x08801f0006027f89 */ /* 0x000fe800000e0000 */
[----:B------:R-:W0:Y:S01]  /*0a80*/  SHFL.DOWN PT, R3, R7, 0x4, 0x1f ;  /* 0x08801f0007037f89 */ /* 0x000e2200000e0000 */
[----:B------:R-:W1:Y:S01]  /*0a90*/  @!P1 S2R R9, SR_CgaCtaId ;  /* 0x0000000000099919 */ /* 0x000e620000008800 */
[----:B0-----:R-:W-:-:S10]  /*0aa0*/  DADD R2, R2, R6 ;  /* 0x0000000002027229 */ /* 0x001fd40000000006 */
[----:B------:R-:W-:Y:S02]  /*0ab0*/  FSEL R10, R6, R2, P0 ;  /* 0x00000002060a7208 */ /* 0x000fe40000000000 */
[----:B------:R-:W-:Y:S02]  /*0ac0*/  FSEL R11, R7, R3, P0 ;  /* 0x00000003070b7208 */ /* 0x000fe40000000000 */
[----:B------:R-:W-:Y:S01]  /*0ad0*/  ISETP.GT.AND P0, PT, R12, 0x17, PT ;  /* 0x000000170c00780c */ /* 0x000fe20003f04270 */
[----:B------:R-:W-:Y:S04]  /*0ae0*/  SHFL.DOWN PT, R2, R10, 0x8, 0x1f ;  /* 0x09001f000a027f89 */ /* 0x000fe800000e0000 */
[----:B------:R-:W0:Y:S02]  /*0af0*/  SHFL.DOWN PT, R3, R11, 0x8, 0x1f ;  /* 0x09001f000b037f89 */ /* 0x000e2400000e0000 */
[----:B0-----:R-:W-:-:S10]  /*0b00*/  DADD R2, R2, R10 ;  /* 0x0000000002027229 */ /* 0x001fd4000000000a */
[----:B------:R-:W-:Y:S02]  /*0b10*/  FSEL R6, R10, R2, P0 ;  /* 0x000000020a067208 */ /* 0x000fe40000000000 */
[----:B------:R-:W-:Y:S02]  /*0b20*/  FSEL R7, R11, R3, P0 ;  /* 0x000000030b077208 */ /* 0x000fe40000000000 */
[----:B-1----:R-:W-:Y:S01]  /*0b30*/  @!P1 LEA R11, R9, R4, 0x18 ;  /* 0x00000004090b9211 */ /* 0x002fe200078ec0ff */
[----:B------:R-:W-:Y:S01]  /*0b40*/  SHFL.DOWN PT, R2, R6, 0x10, 0x1f ;  /* 0x0a001f0006027f89 */ /* 0x000fe200000e0000 */
[----:B------:R-:W-:-:S03]  /*0b50*/  ISETP.NE.AND P0, PT, R5, RZ, PT ;  /* 0x000000ff0500720c */ /* 0x000fc60003f05270 */
[----:B------:R-:W0:Y:S01]  /*0b60*/  SHFL.DOWN PT, R3, R7, 0x10, 0x1f ;  /* 0x0a001f0007037f89 */ /* 0x000e2200000e0000 */
[----:B------:R-:W-:Y:S01]  /*0b70*/  @!P1 IMAD.IADD R11, R0, 0x1, R11 ;  /* 0x00000001000b9824 */ /* 0x000fe200078e020b */
[----:B0-----:R-:W-:-:S07]  /*0b80*/  DADD R8, R2, R6 ;  /* 0x0000000002087229 */ /* 0x001fce0000000006 */
[----:B------:R1:W-:Y:S01]  /*0b90*/  @!P1 STS.64 [R11+0x10], R8 ;  /* 0x000010080b009388 */ /* 0x0003e20000000a00 */
[----:B------:R-:W-:Y:S01]  /*0ba0*/  BAR.SYNC.DEFER_BLOCKING 0x0 ;  /* 0x0000000000007b1d */ /* 0x000fe20000010000 */
[----:B------:R-:W-:-:S04]  /*0bb0*/  ISETP.GT.AND P1, PT, R12, 0xf, PT ;  /* 0x0000000f0c00780c */ /* 0x000fc80003f24270 */
[----:B------:R-:W-:Y:S02]  /*0bc0*/  FSEL R2, R6, R8, P1 ;  /* 0x0000000806027208 */ /* 0x000fe40000800000 */
[----:B------:R-:W-:Y:S01]  /*0bd0*/  FSEL R3, R7, R9, P1 ;  /* 0x0000000907037208 */ /* 0x000fe20000800000 */
[----:B------:R-:W-:Y:S06]  /*0be0*/  @P0 BRA `(.L_x_16) ;  /* 0x0000001800440947 */ /* 0x000fec0003800000 */
[----:B------:R-:W0:Y:S01]  /*0bf0*/  S2UR UR5, SR_CgaCtaId ;  /* 0x00000000000579c3 */ /* 0x000e220000008800 */
[----:B------:R-:W-:Y:S02]  /*0c00*/  UMOV UR4, 0x400 ;  /* 0x0000040000047882 */ /* 0x000fe40000000000 */
[----:B0-----:R-:W-:-:S09]  /*0c10*/  ULEA UR4, UR5, UR4, 0x18 ;  /* 0x0000000405047291 */ /* 0x001fd2000f8ec0ff */
[----:B------:R-:W0:Y:S04]  /*0c20*/  LDS.64 R4, [UR4+0x18] ;  /* 0x00001804ff047984 */ /* 0x000e280008000a00 */
[----:B-1----:R-:W1:Y:S04]  /*0c30*/  LDS.128 R8, [UR4+0x20] ;  /* 0x00002004ff087984 */ /* 0x002e680008000c00 */
[----:B------:R-:W2:Y:S01]  /*0c40*/  LDS.128 R12, [UR4+0x30] ;  /* 0x00003004ff0c7984 */ /* 0x000ea20008000c00 */
[----:B0-----:R-:W-:-:S03]  /*0c50*/  DADD R2, R2, R4 ;  /* 0x0000000002027229 */ /* 0x001fc60000000004 */
[----:B------:R-:W0:Y:S05]  /*0c60*/  LDS.128 R4, [UR4+0x40] ;  /* 0x00004004ff047984 */ /* 0x000e2a0008000c00 */
[----:B-1----:R-:W-:-:S08]  /*0c70*/  DADD R2, R2, R8 ;  /* 0x0000000002027229 */ /* 0x002fd00000000008 */
[----:B------:R-:W-:Y:S01]  /*0c80*/  DADD R2, R2, R10 ;  /* 0x0000000002027229 */ /* 0x000fe2000000000a */
[----:B------:R-:W1:Y:S07]  /*0c90*/  LDS.128 R8, [UR4+0x50] ;  /* 0x00005004ff087984 */ /* 0x000e6e0008000c00 */
[----:B--2---:R-:W-:-:S08]  /*0ca0*/  DADD R2, R2, R12 ;  /* 0x0000000002027229 */ /* 0x004fd0000000000c */
[----:B------:R-:W-:Y:S01]  /*0cb0*/  DADD R2, R2, R14 ;  /* 0x0000000002027229 */ /* 0x000fe2000000000e */
[----:B------:R-:W2:Y:S07]  /*0cc0*/  LDS.128 R12, [UR4+0x60] ;  /* 0x00006004ff0c7984 */ /* 0x000eae0008000c00 */
[----:B0-----:R-:W-:-:S08]  /*0cd0*/  DADD R2, R2, R4 ;  /* 0x0000000002027229 */ /* 0x001fd00000000004 */
[----:B------:R-:W-:Y:S01]  /*0ce0*/  DADD R2, R2, R6 ;  /* 0x0000000002027229 */ /* 0x000fe20000000006 */
[----:B------:R-:W0:Y:S07]  /*0cf0*/  LDS.128 R4, [UR4+0x70] ;  /* 0x00007004ff047984 */ /* 0x000e2e0008000c00 */
[----:B-1----:R-:W-:-:S08]  /*0d00*/  DADD R2, R2, R8 ;  /* 0x0000000002027229 */ /* 0x002fd00000000008 */
[----:B------:R-:W-:Y:S01]  /*0d10*/  DADD R2, R2, R10 ;  /* 0x0000000002027229 */ /* 0x000fe2000000000a */
[----:B------:R-:W1:Y:S07]  /*0d20*/  LDS.128 R8, [UR4+0x80] ;  /* 0x00008004ff087984 */ /* 0x000e6e0008000c00 */
[----:B--2---:R-:W-:-:S08]  /*0d30*/  DADD R2, R2, R12 ;  /* 0x0000000002027229 */ /* 0x004fd0000000000c */
[----:B------:R-:W-:-:S08]  /*0d40*/  DADD R2, R2, R14 ;  /* 0x0000000002027229 */ /* 0x000fd0000000000e */
[----:B0-----:R-:W-:-:S08]  /*0d50*/  DADD R2, R2, R4 ;  /* 0x0000000002027229 */ /* 0x001fd00000000004 */
[----:B------:R-:W-:-:S08]  /*0d60*/  DADD R2, R2, R6 ;  /* 0x0000000002027229 */ /* 0x000fd00000000006 */
[----:B-1----:R-:W-:-:S08]  /*0d70*/  DADD R2, R2, R8 ;  /* 0x0000000002027229 */ /* 0x002fd00000000008 */
[----:B------:R-:W-:Y:S01]  /*0d80*/  DADD R2, R2, R10 ;  /* 0x0000000002027229 */ /* 0x000fe2000000000a */
[----:B------:R-:W-:Y:S10]  /*0d90*/  BRA `(.L_x_16) ;  /* 0x0000001400d87947 */ /* 0x000ff40003800000 */
.L_x_15:
[----:B------:R-:W-:Y:S01]  /*0da0*/  LOP3.LUT R0, R5, 0x3e0, RZ, 0xc0, !PT ;  /* 0x000003e005007812 */ /* 0x000fe200078ec0ff */
[----:B------:R-:W0:Y:S03]  /*0db0*/  S2R R10, SR_LANEID ;  /* 0x00000000000a7919 */ /* 0x000e260000000000 */
[----:B------:R-:W-:Y:S01]  /*0dc0*/  LOP3.LUT R9, RZ, R0, RZ, 0x33, !PT ;  /* 0x00000000ff097212 */ /* 0x000fe200078e33ff */
[----:B------:R-:W-:-:S04]  /*0dd0*/  VIADD R7, R0, 0x20 ;  /* 0x0000002000077836 */ /* 0x000fc80000000000 */
[----:B------:R-:W-:Y:S01]  /*0de0*/  IMAD.IADD R9, R9, 0x1, R4 ;  /* 0x0000000109097824 */ /* 0x000fe200078e0204 */
[----:B------:R-:W-:-:S04]  /*0df0*/  ISETP.GT.AND P0, PT, R7, R4, PT ;  /* 0x000000040700720c */ /* 0x000fc80003f04270 */
[----:B------:R-:W-:-:S05]  /*0e00*/  SEL R11, R9, 0x1f, P0 ;  /* 0x0000001f090b7807 */ /* 0x000fca0000000000 */
[----:B-----5:R-:W-:Y:S04]  /*0e10*/  SHFL.DOWN PT, R6, R2, 0x1, R11 ;  /* 0x0820000002067989 */ /* 0x020fe800000e000b */
[----:B------:R-:W1:Y:S01]  /*0e20*/  SHFL.DOWN PT, R7, R3, 0x1, R11 ;  /* 0x0820000003077989 */ /* 0x000e6200000e000b */
[C---:B0-----:R-:W-:Y:S01]  /*0e30*/  ISETP.GE.AND P0, PT, R10.reuse, R11, PT ;  /* 0x0000000b0a00720c */ /* 0x041fe20003f06270 */
[C---:B------:R-:W-:Y:S01]  /*0e40*/  VIADD R0, R10.reuse, 0x2 ;  /* 0x000000020a007836 */ /* 0x040fe20000000000 */
[----:B------:R-:W-:Y:S01]  /*0e50*/  ISETP.NE.AND P1, PT, R10, RZ, PT ;  /* 0x000000ff0a00720c */ /* 0x000fe20003f25270 */
[----:B-1----:R-:W-:-:S12]  /*0e60*/  DADD R6, R6, R2 ;  /* 0x0000000006067229 */ /* 0x002fd80000000002 */
[----:B------:R-:W0:Y:S01]  /*0e70*/  @!P1 S2R R12, SR_CgaCtaId ;  /* 0x00000000000c9919 */ /* 0x000e220000008800 */
[----:B------:R-:W-:Y:S02]  /*0e80*/  FSEL R8, R6, R2, !P0 ;  /* 0x0000000206087208 */ /* 0x000fe40004000000 */
[----:B------:R-:W-:Y:S02]  /*0e90*/  FSEL R9, R7, R3, !P0 ;  /* 0x0000000307097208 */ /* 0x000fe40004000000 */
[----:B------:R-:W-:Y:S01]  /*0ea0*/  ISETP.GT.AND P0, PT, R0, R11, PT ;  /* 0x0000000b0000720c */ /* 0x000fe20003f04270 */
[----:B------:R-:W-:Y:S01]  /*0eb0*/  SHFL.DOWN PT, R6, R8, 0x2, R11 ;  /* 0x0840000008067989 */ /* 0x000fe200000e000b */
[----:B------:R-:W-:-:S03]  /*0ec0*/  VIADD R0, R10, 0x4 ;  /* 0x000000040a007836 */ /* 0x000fc60000000000 */
[----:B------:R-:W1:Y:S02]  /*0ed0*/  SHFL.DOWN PT, R7, R9, 0x2, R11 ;  /* 0x0840000009077989 */ /* 0x000e6400000e000b */
[----:B-1----:R-:W-:-:S10]  /*0ee0*/  DADD R6, R6, R8 ;  /* 0x0000000006067229 */ /* 0x002fd40000000008 */
[----:B------:R-:W-:Y:S02]  /*0ef0*/  FSEL R6, R8, R6, P0 ;  /* 0x0000000608067208 */ /* 0x000fe40000000000 */
[----:B------:R-:W-:Y:S02]  /*0f00*/  FSEL R7, R9, R7, P0 ;  /* 0x0000000709077208 */ /* 0x000fe40000000000 */
        /* <DEDUP_REMOVED lines=16> */
[----:B------:R-:W-:Y:S02]  /*1010*/  @!P1 MOV R9, 0x400 ;  /* 0x0000040000099802 */ /* 0x000fe40000000f00 */
[----:B------:R-:W-:Y:S01]  /*1020*/  @!P1 SHF.R.U32.HI R8, RZ, 0x2, R5 ;  /* 0x00000002ff089819 */ /* 0x000fe20000011605 */
[----:B------:R-:W1:Y:S01]  /*1030*/  SHFL.DOWN PT, R3, R7, 0x10, R11 ;  /* 0x0a00000007037989 */ /* 0x000e6200000e000b */
[----:B0-----:R-:W-:-:S02]  /*1040*/  @!P1 LEA R9, R12, R9, 0x18 ;  /* 0x000000090c099211 */ /* 0x001fc400078ec0ff */
[----:B------:R-:W-:-:S05]  /*1050*/  @!P1 LOP3.LUT R8, R8, 0xf8, RZ, 0xc0, !PT ;  /* 0x000000f808089812 */ /* 0x000fca00078ec0ff */
[----:B------:R-:W-:Y:S01]  /*1060*/  @!P1 IMAD.IADD R9, R8, 0x1, R9 ;  /* 0x0000000108099824 */ /* 0x000fe200078e0209 */
[----:B-1----:R-:W-:-:S10]  /*1070*/  DADD R2, R2, R6 ;  /* 0x0000000002027229 */ /* 0x002fd40000000006 */
[----:B------:R-:W-:Y:S02]  /*1080*/  FSEL R2, R6, R2, P0 ;  /* 0x0000000206027208 */ /* 0x000fe40000000000 */
[----:B------:R-:W-:Y:S02]  /*1090*/  FSEL R3, R7, R3, P0 ;  /* 0x0000000307037208 */ /* 0x000fe40000000000 */
[----:B------:R-:W-:-:S03]  /*10a0*/  ISETP.NE.AND P0, PT, R5, RZ, PT ;  /* 0x000000ff0500720c */ /* 0x000fc60003f05270 */
[----:B------:R0:W-:Y:S01]  /*10b0*/  @!P1 STS.64 [R9+0x10], R2 ;  /* 0x0000100209009388 */ /* 0x0001e20000000a00 */
[----:B------:R-:W-:Y:S09]  /*10c0*/  BAR.SYNC.DEFER_BLOCKING 0x0 ;  /* 0x0000000000007b1d */ /* 0x000ff20000010000 */
[----:B------:R-:W-:Y:S05]  /*10d0*/  @P0 BRA `(.L_x_16) ;  /* 0x0000001400080947 */ /* 0x000fea0003800000 */
[----:B------:R-:W1:Y:S01]  /*10e0*/  S2UR UR5, SR_CgaCtaId ;  /* 0x00000000000579c3 */ /* 0x000e620000008800 */
[----:B------:R-:W-:Y:S01]  /*10f0*/  UMOV UR4, 0x400 ;  /* 0x0000040000047882 */ /* 0x000fe20000000000 */
[----:B------:R-:W-:Y:S01]  /*1100*/  ISETP.GT.AND P1, PT, R4, 0x20, PT ;  /* 0x000000200400780c */ /* 0x000fe20003f24270 */
[----:B-1----:R-:W-:-:S09]  /*1110*/  ULEA UR4, UR5, UR4, 0x18 ;  /* 0x0000000405047291 */ /* 0x002fd2000f8ec0ff */
[----:B------:R-:W1:Y:S04]  /*1120*/  LDS.64 R6, [UR4+0x18] ;  /* 0x00001804ff067984 */ /* 0x000e680008000a00 */
[----:B------:R-:W2:Y:S04]  /*1130*/  LDS.128 R12, [UR4+0x20] ;  /* 0x00002004ff0c7984 */ /* 0x000ea80008000c00 */
[----:B0-----:R-:W0:Y:S01]  /*1140*/  LDS.128 R8, [UR4+0x30] ;  /* 0x00003004ff087984 */ /* 0x001e220008000c00 */
[----:B-1----:R-:W-:-:S10]  /*1150*/  DADD R6, R2, R6 ;  /* 0x0000000002067229 */ /* 0x002fd40000000006 */
[----:B------:R-:W-:Y:S02]  /*1160*/  FSEL R2, R6, R2, P1 ;  /* 0x0000000206027208 */ /* 0x000fe40000800000 */
[----:B------:R-:W-:Y:S02]  /*1170*/  FSEL R3, R7, R3, P1 ;  /* 0x0000000307037208 */ /* 0x000fe40000800000 */
[----:B------:R-:W-:-:S04]  /*1180*/  ISETP.GT.AND P1, PT, R4, 0x40, PT ;  /* 0x000000400400780c */ /* 0x000fc80003f24270 */
[----:B--2---:R-:W-:-:S10]  /*1190*/  DADD R12, R12, R2 ;  /* 0x000000000c0c7229 */ /* 0x004fd40000000002 */
[----:B------:R-:W-:Y:S02]  /*11a0*/  FSEL R2, R12, R2, P1 ;  /* 0x000000020c027208 */ /* 0x000fe40000800000 */
[----:B------:R-:W-:Y:S02]  /*11b0*/  FSEL R3, R13, R3, P1 ;  /* 0x000000030d037208 */ /* 0x000fe40000800000 */
[----:B------:R-:W-:-:S04]  /*11c0*/  ISETP.GT.AND P1, PT, R4, 0x60, PT ;  /* 0x000000600400780c */ /* 0x000fc80003f24270 */
[----:B------:R-:W-:-:S10]  /*11d0*/  DADD R14, R2, R14 ;  /* 0x00000000020e7229 */ /* 0x000fd4000000000e */
[----:B------:R-:W-:Y:S02]  /*11e0*/  FSEL R2, R14, R2, P1 ;  /* 0x000000020e027208 */ /* 0x000fe40000800000 */
[----:B------:R-:W-:Y:S02]  /*11f0*/  FSEL R3, R15, R3, P1 ;  /* 0x000000030f037208 */ /* 0x000fe40000800000 */
[----:B------:R-:W1:Y:S01]  /*1200*/  LDS.128 R12, [UR4+0x40] ;  /* 0x00004004ff0c7984 */ /* 0x000e620008000c00 */
[----:B------:R-:W-:-:S03]  /*1210*/  ISETP.GT.AND P1, PT, R4, 0x80, PT ;  /* 0x000000800400780c */ /* 0x000fc60003f24270 */
[----:B0-----:R-:W-:-:S10]  /*1220*/  DADD R8, R8, R2 ;  /* 0x0000000008087229 */ /* 0x001fd40000000002 */
[----:B------:R-:W-:Y:S02]  /*1230*/  FSEL R2, R8, R2, P1 ;  /* 0x0000000208027208 */ /* 0x000fe40000800000 */
[----:B------:R-:W-:Y:S02]  /*1240*/  FSEL R3, R9, R3, P1 ;  /* 0x0000000309037208 */ /* 0x000fe40000800000 */
[----:B------:R-:W-:-:S04]  /*1250*/  ISETP.GT.AND P1, PT, R4, 0xa0, PT ;  /* 0x000000a00400780c */ /* 0x000fc80003f24270 */
[----:B------:R-:W-:-:S10]  /*1260*/  DADD R10, R2, R10 ;  /* 0x00000000020a7229 */ /* 0x000fd4000000000a */
[----:B------:R-:W-:Y:S02]  /*1270*/  FSEL R2, R10, R2, P1 ;  /* 0x000000020a027208 */ /* 0x000fe40000800000 */
[----:B------:R-:W-:Y:S02]  /*1280*/  FSEL R3, R11, R3, P1 ;  /* 0x000000030b037208 */ /* 0x000fe40000800000 */
[----:B------:R-:W0:Y:S01]  /*1290*/  LDS.128 R8, [UR4+0x50] ;  /* 0x00005004ff087984 */ /* 0x000e220008000c00 */
[----:B------:R-:W-:-:S03]  /*12a0*/  ISETP.GT.AND P1, PT, R4, 0xc0, PT ;  /* 0x000000c00400780c */ /* 0x000fc60003f24270 */
[----:B-1----:R-:W-:-:S10]  /*12b0*/  DADD R12, R12, R2 ;  /* 0x000000000c0c7229 */ /* 0x002fd40000000002 */
        /* <DEDUP_REMOVED lines=33> */
[----:B------:R-:W-:-:S04]  /*14d0*/  ISETP.GT.AND P1, PT, R4, 0x1c0, PT ;  /* 0x000001c00400780c */ /* 0x000fc80003f24270 */
[----:B-1----:R-:W-:-:S10]  /*14e0*/  DADD R12, R12, R2 ;  /* 0x000000000c0c7229 */ /* 0x002fd40000000002 */
[----:B------:R-:W-:Y:S02]  /*14f0*/  FSEL R2, R12, R2, P1 ;  /* 0x000000020c027208 */ /* 0x000fe40000800000 */
[----:B------:R-:W-:Y:S02]  /*1500*/  FSEL R3, R13, R3, P1 ;  /* 0x000000030d037208 */ /* 0x000fe40000800000 */
[----:B------:R-:W-:-:S04]  /*1510*/  ISETP.GT.AND P1, PT, R4, 0x1e0, PT ;  /* 0x000001e00400780c */ /* 0x000fc80003f24270 */
[----:B------:R-:W-:-:S10]  /*1520*/  DADD R14, R2, R14 ;  /* 0x00000000020e7229 */ /* 0x000fd4000000000e */
[----:B------:R-:W-:Y:S02]  /*1530*/  FSEL R2, R14, R2, P1 ;  /* 0x000000020e027208 */ /* 0x000fe40000800000 */
[----:B------:R-:W-:Y:S01]  /*1540*/  FSEL R3, R15, R3, P1 ;  /* 0x000000030f037208 */ /* 0x000fe20000800000 */
[----:B------:R-:W-:Y:S06]  /*1550*/  BRA `(.L_x_16) ;  /* 0x0000000c00e87947 */ /* 0x000fec0003800000 */
.L_x_2:
[----:B------:R-:W0:Y:S01]  /*1560*/  S2R R41, SR_TID.X ;  /* 0x0000000000297919 */ /* 0x000e220000002100 */
[----:B------:R-:W1:Y:S02]  /*1570*/  LDCU.64 UR4, c[0x0][0x380] ;  /* 0x00007000ff0477ac */ /* 0x000e640008000a00 */
[----:B-1----:R-:W-:Y:S02]  /*1580*/  IMAD.U32 R2, RZ, RZ, UR4 ;  /* 0x00000004ff027e24 */ /* 0x002fe4000f8e00ff */
[----:B------:R-:W-:Y:S02]  /*1590*/  IMAD.U32 R3, RZ, RZ, UR5 ;  /* 0x00000005ff037e24 */ /* 0x000fe4000f8e00ff */
[----:B0-----:R-:W-:-:S05]  /*15a0*/  IMAD.WIDE.U32 R18, R41, 0x8, R2 ;  /* 0x0000000829127825 */ /* 0x001fca00078e0002 */
[----:B------:R-:W2:Y:S04]  /*15b0*/  LDG.E.64.CONSTANT R20, desc[UR6][R18.64] ;  /* 0x0000000612147981 */ /* 0x000ea8000c1e9b00 */
[----:B------:R-:W2:Y:S04]  /*15c0*/  LDG.E.64.CONSTANT R6, desc[UR6][R18.64+0x1000] ;  /* 0x0010000612067981 */ /* 0x000ea8000c1e9b00 */
[----:B------:R-:W3:Y:S04]  /*15d0*/  LDG.E.64.CONSTANT R8, desc[UR6][R18.64+0x2000] ;  /* 0x0020000612087981 */ /* 0x000ee8000c1e9b00 */
[----:B------:R-:W4:Y:S04]  /*15e0*/  LDG.E.64.CONSTANT R10, desc[UR6][R18.64+0x3000] ;  /* 0x00300006120a7981 */ /* 0x000f28000c1e9b00 */
[----:B------:R-:W5:Y:S04]  /*15f0*/  LDG.E.64.CONSTANT R12, desc[UR6][R18.64+0x4000] ;  /* 0x00400006120c7981 */ /* 0x000f68000c1e9b00 */
[----:B------:R-:W5:Y:S04]  /*1600*/  LDG.E.64.CONSTANT R14, desc[UR6][R18.64+0x5000] ;  /* 0x00500006120e7981 */ /* 0x000f68000c1e9b00 */
[----:B------:R-:W5:Y:S01]  /*1610*/  LDG.E.64.CONSTANT R16, desc[UR6][R18.64+0x6000] ;  /* 0x0060000612107981 */ /* 0x000f62000c1e9b00 */
[----:B------:R-:W-:Y:S01]  /*1620*/  ISETP.GE.U32.AND P0, PT, R4, 0x1c00, PT ;  /* 0x00001c000400780c */ /* 0x000fe20003f06070 */
[----:B------:R-:W-:Y:S01]  /*1630*/  UMOV UR4, 0xe00 ;  /* 0x00000e0000047882 */ /* 0x000fe20000000000 */
[----:B--2---:R-:W-:-:S08]  /*1640*/  DADD R6, R20, R6 ;  /* 0x0000000014067229 */ /* 0x004fd00000000006 */
[----:B---3--:R-:W-:-:S08]  /*1650*/  DADD R6, R8, R6 ;  /* 0x0000000008067229 */ /* 0x008fd00000000006 */
[----:B----4-:R-:W-:-:S08]  /*1660*/  DADD R6, R10, R6 ;  /* 0x000000000a067229 */ /* 0x010fd00000000006 */
[----:B-----5:R-:W-:-:S08]  /*1670*/  DADD R6, R12, R6 ;  /* 0x000000000c067229 */ /* 0x020fd00000000006 */
[----:B------:R-:W-:-:S08]  /*1680*/  DADD R6, R14, R6 ;  /* 0x000000000e067229 */ /* 0x000fd00000000006 */
[----:B------:R-:W-:Y:S01]  /*1690*/  DADD R6, R16, R6 ;  /* 0x0000000010067229 */ /* 0x000fe20000000006 */
[----:B------:R-:W-:Y:S10]  /*16a0*/  @!P0 BRA `(.L_x_17) ;  /* 0x00000000006c8947 */ /* 0x000ff40003800000 */
[----:B------:R-:W0:Y:S01]  /*16b0*/  LDC R22, c[0x0][0x390] ;  /* 0x0000e400ff167b82 */ /* 0x000e220000000800 */
[----:B------:R-:W-:Y:S01]  /*16c0*/  VIADD R23, R4, 0xfffff200 ;  /* 0xfffff20004177836 */ /* 0x000fe20000000000 */
[----:B------:R-:W-:-:S06]  /*16d0*/  UMOV UR4, 0xe00 ;  /* 0x00000e0000047882 */ /* 0x000fcc0000000000 */
[----:B------:R-:W1:Y:S02]  /*16e0*/  LDC.64 R2, c[0x0][0x380] ;  /* 0x0000e000ff027b82 */ /* 0x000e640000000a00 */
.L_x_19:
[----:B------:R-:W-:-:S04]  /*16f0*/  VIADD R9, R41, UR4 ;  /* 0x0000000429097c36 */ /* 0x000fc80008000000 */
[----:B-1----:R-:W-:-:S05]  /*1700*/  IMAD.WIDE.U32 R8, R9, 0x8, R2 ;  /* 0x0000000809087825 */ /* 0x002fca00078e0002 */
[----:B------:R-:W2:Y:S04]  /*1710*/  LDG.E.64.CONSTANT R4, desc[UR6][R8.64] ;  /* 0x0000000608047981 */ /* 0x000ea8000c1e9b00 */
[----:B------:R-:W3:Y:S04]  /*1720*/  LDG.E.64.CONSTANT R10, desc[UR6][R8.64+0x1000] ;  /* 0x00100006080a7981 */ /* 0x000ee8000c1e9b00 */
[----:B------:R-:W4:Y:S04]  /*1730*/  LDG.E.64.CONSTANT R12, desc[UR6][R8.64+0x2000] ;  /* 0x00200006080c7981 */ /* 0x000f28000c1e9b00 */
[----:B------:R-:W5:Y:S04]  /*1740*/  LDG.E.64.CONSTANT R14, desc[UR6][R8.64+0x3000] ;  /* 0x00300006080e7981 */ /* 0x000f68000c1e9b00 */
[----:B------:R-:W5:Y:S04]  /*1750*/  LDG.E.64.CONSTANT R16, desc[UR6][R8.64+0x4000] ;  /* 0x0040000608107981 */ /* 0x000f68000c1e9b00 */
[----:B------:R-:W5:Y:S04]  /*1760*/  LDG.E.64.CONSTANT R18, desc[UR6][R8.64+0x5000] ;  /* 0x0050000608127981 */ /* 0x000f68000c1e9b00 */
[----:B------:R-:W5:Y:S01]  /*1770*/  LDG.E.64.CONSTANT R20, desc[UR6][R8.64+0x6000] ;  /* 0x0060000608147981 */ /* 0x000f62000c1e9b00 */
[----:B--2---:R-:W-:-:S08]  /*1780*/  DADD R4, R4, R6 ;  /* 0x0000000004047229 */ /* 0x004fd00000000006 */
[----:B---3--:R-:W-:-:S08]  /*1790*/  DADD R4, R10, R4 ;  /* 0x000000000a047229 */ /* 0x008fd00000000004 */
[----:B----4-:R-:W-:-:S08]  /*17a0*/  DADD R4, R12, R4 ;  /* 0x000000000c047229 */ /* 0x010fd00000000004 */
[----:B-----5:R-:W-:-:S08]  /*17b0*/  DADD R4, R14, R4 ;  /* 0x000000000e047229 */ /* 0x020fd00000000004 */
[----:B------:R-:W-:Y:S01]  /*17c0*/  DADD R16, R16, R4 ;  /* 0x0000000010107229 */ /* 0x000fe20000000004 */
[----:B0-----:R-:W-:-:S04]  /*17d0*/  IMAD.MOV.U32 R4, RZ, RZ, R22 ;  /* 0x000000ffff047224 */ /* 0x001fc800078e0016 */
[----:B------:R-:W-:-:S03]  /*17e0*/  VIADD R0, R4, -UR4 ;  /* 0x8000000404007c36 */ /* 0x000fc60008000000 */
[----:B------:R-:W-:Y:S02]  /*17f0*/  DADD R16, R18, R16 ;  /* 0x0000000012107229 */ /* 0x000fe40000000010 */
[----:B------:R-:W-:-:S06]  /*1800*/  ISETP.GE.AND P0, PT, R0, 0xe00, PT ;  /* 0x00000e000000780c */ /* 0x000fcc0003f06270 */
[----:B------:R-:W-:-:S07]  /*1810*/  DADD R6, R20, R16 ;  /* 0x0000000014067229 */ /* 0x000fce0000000010 */
[----:B------:R-:W-:Y:S05]  /*1820*/  @!P0 BRA `(.L_x_18) ;  /* 0x00000008001c8947 */ /* 0x000fea0003800000 */
[----:B------:R-:W-:-:S06]  /*1830*/  UIADD3 UR4, UPT, UPT, UR4, 0xe00, URZ ;  /* 0x00000e0004047890 */ /* 0x000fcc000fffe0ff */
[----:B------:R-:W-:-:S13]  /*1840*/  ISETP.LT.AND P0, PT, R23, UR4, PT ;  /* 0x0000000417007c0c */ /* 0x000fda000bf01270 */
[----:B------:R-:W-:Y:S05]  /*1850*/  @!P0 BRA `(.L_x_19) ;  /* 0xfffffffc00a48947 */ /* 0x000fea000383ffff */
.L_x_17:
[----:B------:R-:W-:-:S13]  /*1860*/  ISETP.LE.AND P0, PT, R4, UR4, PT ;  /* 0x0000000404007c0c */ /* 0x000fda000bf03270 */
[----:B------:R-:W-:Y:S05]  /*1870*/  @P0 BRA `(.L_x_18) ;  /* 0x0000000800080947 */ /* 0x000fea0003800000 */
[----:B------:R-:W-:Y:S01]  /*1880*/  VIADD R0, R4, -UR4 ;  /* 0x8000000404007c36 */ /* 0x000fe20008000000 */
[----:B------:R-:W-:Y:S04]  /*1890*/  BSSY.RECONVERGENT B1, `(.L_x_18) ;  /* 0x0000080000017945 */ /* 0x000fe80003800200 */
[----:B------:R-:W-:-:S13]  /*18a0*/  ISETP.GE.AND P0, PT, R41, R0, PT ;  /* 0x000000002900720c */ /* 0x000fda0003f06270 */
[----:B------:R-:W-:Y:S05]  /*18b0*/  @P0 BRA `(.L_x_20) ;  /* 0x0000000400f40947 */ /* 0x000fea0003800000 */
[----:B------:R-:W-:Y:S01]  /*18c0*/  LOP3.LUT R5, RZ, R41, RZ, 0x33, !PT ;  /* 0x00000029ff057212 */ /* 0x000fe200078e33ff */
[----:B------:R-:W-:Y:S01]  /*18d0*/  BSSY.RECONVERGENT B2, `(.L_x_21) ;  /* 0x0000014000027945 */ /* 0x000fe20003800200 */
[----:B------:R-:W-:Y:S02]  /*18e0*/  IMAD.MOV.U32 R45, RZ, RZ, R41 ;  /* 0x000000ffff2d7224 */ /* 0x000fe400078e0029 */
[----:B------:R-:W-:-:S04]  /*18f0*/  IADD3 R4, PT, PT, R4, -UR4, R5 ;  /* 0x8000000404047c10 */ /* 0x000fc8000fffe005 */
[C---:B------:R-:W-:Y:S02]  /*1900*/  LOP3.LUT R5, R4.reuse, 0x600, RZ, 0xc0, !PT ;  /* 0x0000060004057812 */ /* 0x040fe400078ec0ff */
[----:B------:R-:W-:Y:S02]  /*1910*/  ISETP.GE.U32.AND P1, PT, R4, 0x600, PT ;  /* 0x000006000400780c */ /* 0x000fe40003f26070 */
[----:B------:R-:W-:-:S13]  /*1920*/  ISETP.NE.AND P0, PT, R5, 0x600, PT ;  /* 0x000006000500780c */ /* 0x000fda0003f05270 */
[----:B------:R-:W-:Y:S05]  /*1930*/  @!P0 BRA `(.L_x_22) ;  /* 0x0000000000348947 */ /* 0x000fea0003800000 */
[----:B------:R-:W-:Y:S01]  /*1940*/  LEA.HI R4, R4, 0x1, RZ, 0x17 ;  /* 0x0000000104047811 */ /* 0x000fe200078fb8ff */
[----:B------:R-:W-:Y:S02]  /*1950*/  VIADD R9, R41, UR4 ;  /* 0x0000000429097c36 */ /* 0x000fe40008000000 */
[----:B------:R-:W-:Y:S01]  /*1960*/  IMAD.MOV.U32 R45, RZ, RZ, R41 ;  /* 0x000000ffff2d7224 */ /* 0x000fe200078e0029 */
[----:B------:R-:W-:-:S05]  /*1970*/  LOP3.LUT R4, R4, 0x3, RZ, 0xc0, !PT ;  /* 0x0000000304047812 */ /* 0x000fca00078ec0ff */
[----:B------:R-:W-:-:S07]  /*1980*/  IMAD.MOV R8, RZ, RZ, -R4 ;  /* 0x000000ffff087224 */ /* 0x000fce00078e0a04 */
.L_x_23:
[----:B------:R-:W-:-:S06]  /*1990*/  IMAD.WIDE.U32 R4, R9, 0x8, R2 ;  /* 0x0000000809047825 */ /* 0x000fcc00078e0002 */
[----:B------:R-:W2:Y:S01]  /*19a0*/  LDG.E.64.CONSTANT R4, desc[UR6][R4.64] ;  /* 0x0000000604047981 */ /* 0x000ea2000c1e9b00 */
[----:B------:R-:W-:Y:S02]  /*19b0*/  VIADD R8, R8, 0x1 ;  /* 0x0000000108087836 */ /* 0x000fe40000000000 */
[----:B------:R-:W-:Y:S02]  /*19c0*/  VIADD R45, R45, 0x200 ;  /* 0x000002002d2d7836 */ /* 0x000fe40000000000 */
[----:B------:R-:W-:Y:S01]  /*19d0*/  VIADD R9, R9, 0x200 ;  /* 0x0000020009097836 */ /* 0x000fe20000000000 */
[----:B------:R-:W-:Y:S01]  /*19e0*/  ISETP.NE.AND P0, PT, R8, RZ, PT ;  /* 0x000000ff0800720c */ /* 0x000fe20003f05270 */
[----:B--2---:R-:W-:-:S12]  /*19f0*/  DADD R6, R4, R6 ;  /* 0x0000000004067229 */ /* 0x004fd80000000006 */
[----:B------:R-:W-:Y:S05]  /*1a00*/  @P0 BRA `(.L_x_23) ;  /* 0xfffffffc00e00947 */ /* 0x000fea000383ffff */
.L_x_22:
[----:B------:R-:W-:Y:S05]  /*1a10*/  BSYNC.RECONVERGENT B2 ;  /* 0x0000000000027941 */ /* 0x000fea0003800200 */
.L_x_21:
[----:B------:R-:W-:Y:S05]  /*1a20*/  @!P1 BRA `(.L_x_20) ;  /* 0x0000000400989947 */ /* 0x000fea0003800000 */
[----:B------:R-:W0:Y:S01]  /*1a30*/  LDCU.64 UR8, c[0x0][0x380] ;  /* 0x00007000ff0877ac */ /* 0x000e220008000a00 */
[----:B------:R-:W-:Y:S01]  /*1a40*/  IMAD.IADD R9, R0, 0x1, -R45 ;  /* 0x0000000100097824 */ /* 0x000fe200078e0a2d */
[C---:B------:R-:W-:Y:S01]  /*1a50*/  IADD3 R5, P0, PT, R45.reuse, UR4, RZ ;  /* 0x000000042d057c10 */ /* 0x040fe2000ff1e0ff */
[----:B------:R-:W-:Y:S01]  /*1a60*/  BSSY.RECONVERGENT B2, `(.L_x_24) ;  /* 0x0000039000027945 */ /* 0x000fe20003800200 */
[----:B------:R-:W-:Y:S02]  /*1a70*/  VIADD R43, R45, UR4 ;  /* 0x000000042d2b7c36 */ /* 0x000fe40008000000 */
[----:B------:R-:W-:Y:S01]  /*1a80*/  ISETP.GT.AND P1, PT, R9, 0x1800, PT ;  /* 0x000018000900780c */ /* 0x000fe20003f24270 */
[----:B------:R-:W-:Y:S01]  /*1a90*/  IMAD.X R8, RZ, RZ, RZ, P0 ;  /* 0x000000ffff087224 */ /* 0x000fe200000e06ff */
[----:B0-----:R-:W-:-:S04]  /*1aa0*/  LEA R4, P0, R5, UR8, 0x3 ;  /* 0x0000000805047c11 */ /* 0x001fc8000f8018ff */
[----:B------:R-:W-:Y:S02]  /*1ab0*/  LEA.HI.X R5, R5, UR9, R8, 0x3, P0 ;  /* 0x0000000905057c11 */ /* 0x000fe400080f1c08 */
[----:B------:R-:W-:-:S05]  /*1ac0*/  IADD3 R4, P0, PT, R4, 0x2000, RZ ;  /* 0x0000200004047810 */ /* 0x000fca0007f1e0ff */
[----:B------:R-:W-:Y:S01]  /*1ad0*/  IMAD.X R5, RZ, RZ, R5, P0 ;  /* 0x000000ffff057224 */ /* 0x000fe200000e0605 */
[----:B------:R-:W-:Y:S01]  /*1ae0*/  PLOP3.LUT P0, PT, PT, PT, PT, 0x80, 0x8 ;  /* 0x000000000008781c */ /* 0x000fe20003f0f070 */
[----:B------:R-:W-:-:S12]  /*1af0*/  @!P1 BRA `(.L_x_25) ;  /* 0x0000000000bc9947 */ /* 0x000fd80003800000 */
[----:B------:R-:W-:Y:S01]  /*1b00*/  PLOP3.LUT P0, PT, PT, PT, PT, 0x8, 0x80 ;  /* 0x000000000080781c */ /* 0x000fe20003f0e170 */
[----:B------:R-:W-:-:S12]  /*1b10*/  VIADD R40, R0, 0xffffe800 ;  /* 0xffffe80000287836 */ /* 0x000fd80000000000 */
.L_x_26:
[C---:B------:R-:W-:Y:S01]  /*1b20*/  IMAD.WIDE.U32 R38, R43.reuse, 0x8, R2 ;  /* 0x000000082b267825 */ /* 0x040fe200078e0002 */
[----:B------:R-:W2:Y:S04]  /*1b30*/  LDG.E.64.CONSTANT R8, desc[UR6][R4.64+-0x1000] ;  /* 0xfff0000604087981 */ /* 0x000ea8000c1e9b00 */
[----:B------:R-:W3:Y:S04]  /*1b40*/  LDG.E.64.CONSTANT R10, desc[UR6][R4.64] ;  /* 0x00000006040a7981 */ /* 0x000ee8000c1e9b00 */
[----:B------:R-:W4:Y:S01]  /*1b50*/  LDG.E.64.CONSTANT R38, desc[UR6][R38.64] ;  /* 0x0000000626267981 */ /* 0x000f22000c1e9b00 */
[----:B------:R-:W-:-:S03]  /*1b60*/  VIADD R15, R43, 0x800 ;  /* 0x000008002b0f7836 */ /* 0x000fc60000000000 */
[----:B------:R-:W5:Y:S01]  /*1b70*/  LDG.E.64.CONSTANT R12, desc[UR6][R4.64+0x1000] ;  /* 0x00100006040c7981 */ /* 0x000f62000c1e9b00 */
[----:B------:R-:W-:-:S03]  /*1b80*/  IMAD.WIDE.U32 R14, R15, 0x8, R2 ;  /* 0x000000080f0e7825 */ /* 0x000fc600078e0002 */
[----:B------:R-:W5:Y:S04]  /*1b90*/  LDG.E.64.CONSTANT R16, desc[UR6][R4.64+0x3000] ;  /* 0x0030000604107981 */ /* 0x000f68000c1e9b00 */
[----:B------:R-:W5:Y:S04]  /*1ba0*/  LDG.E.64.CONSTANT R14, desc[UR6][R14.64] ;  /* 0x000000060e0e7981 */ /* 0x000f68000c1e9b00 */
[----:B------:R-:W5:Y:S01]  /*1bb0*/  LDG.E.64.CONSTANT R18, desc[UR6][R4.64+0x4000] ;  /* 0x0040000604127981 */ /* 0x000f62000c1e9b00 */
        /* <DEDUP_REMOVED lines=11> */
[----:B------:R-:W5:Y:S04]  /*1c70*/  LDG.E.64.CONSTANT R34, desc[UR6][R4.64+0xc000] ;  /* 0x00c0000604227981 */ /* 0x000f68000c1e9b00 */
[----:B------:R0:W5:Y:S01]  /*1c80*/  LDG.E.64.CONSTANT R36, desc[UR6][R4.64+0xd000] ;  /* 0x00d0000604247981 */ /* 0x000162000c1e9b00 */
[----:B------:R-:W-:-:S05]  /*1c90*/  VIADD R45, R45, 0x2000 ;  /* 0x000020002d2d7836 */ /* 0x000fca0000000000 */
[----:B------:R-:W-:Y:S02]  /*1ca0*/  ISETP.GE.AND P1, PT, R45, R40, PT ;  /* 0x000000282d00720c */ /* 0x000fe40003f26270 */
[----:B0-----:R-:W-:Y:S01]  /*1cb0*/  IADD3 R4, P2, PT, R4, 0x10000, RZ ;  /* 0x0001000004047810 */ /* 0x001fe20007f5e0ff */
[----:B------:R-:W-:-:S04]  /*1cc0*/  VIADD R43, R43, 0x2000 ;  /* 0x000020002b2b7836 */ /* 0x000fc80000000000 */
[----:B------:R-:W-:Y:S01]  /*1cd0*/  IMAD.X R5, RZ, RZ, R5, P2 ;  /* 0x000000ffff057224 */ /* 0x000fe200010e0605 */
[----:B----4-:R-:W-:-:S08]  /*1ce0*/  DADD R38, R38, R6 ;  /* 0x0000000026267229 */ /* 0x010fd00000000006 */
[----:B--2---:R-:W-:-:S08]  /*1cf0*/  DADD R8, R38, R8 ;  /* 0x0000000026087229 */ /* 0x004fd00000000008 */
[----:B---3--:R-:W-:-:S08]  /*1d00*/  DADD R8, R8, R10 ;  /* 0x0000000008087229 */ /* 0x008fd0000000000a */
[----:B-----5:R-:W-:-:S08]  /*1d10*/  DADD R8, R8, R12 ;  /* 0x0000000008087229 */ /* 0x020fd0000000000c */
        /* <DEDUP_REMOVED lines=13> */
.L_x_25:
[----:B------:R-:W-:Y:S05]  /*1df0*/  BSYNC.RECONVERGENT B2 ;  /* 0x0000000000027941 */ /* 0x000fea0003800200 */
.L_x_24:
[----:B------:R-:W-:Y:S01]  /*1e00*/  IMAD.IADD R8, R0, 0x1, -R45 ;  /* 0x0000000100087824 */ /* 0x000fe200078e0a2d */
[----:B------:R-:W-:Y:S04]  /*1e10*/  BSSY.RECONVERGENT B2, `(.L_x_27) ;  /* 0x000001c000027945 */ /* 0x000fe80003800200 */
[----:B------:R-:W-:-:S13]  /*1e20*/  ISETP.GT.AND P1, PT, R8, 0x800, PT ;  /* 0x000008000800780c */ /* 0x000fda0003f24270 */
[----:B------:R-:W-:Y:S05]  /*1e30*/  @!P1 BRA `(.L_x_28) ;  /* 0x0000000000649947 */ /* 0x000fea0003800000 */
        /* <DEDUP_REMOVED lines=9> */
[----:B------:R-:W5:Y:S04]  /*1ed0*/  LDG.E.64.CONSTANT R22, desc[UR6][R4.64+0x4000] ;  /* 0x0040000604167981 */ /* 0x000f68000c1e9b00 */
[----:B------:R0:W5:Y:S01]  /*1ee0*/  LDG.E.64.CONSTANT R8, desc[UR6][R4.64+0x5000] ;  /* 0x0050000604087981 */ /* 0x000162000c1e9b00 */
[----:B------:R-:W-:Y:S01]  /*1ef0*/  PLOP3.LUT P0, PT, PT, PT, PT, 0x8, 0x80 ;  /* 0x000000000080781c */ /* 0x000fe20003f0e170 */
[----:B------:R-:W-:-:S02]  /*1f00*/  VIADD R45, R45, 0x1000 ;  /* 0x000010002d2d7836 */ /* 0x000fc40000000000 */
[----:B------:R-:W-:Y:S01]  /*1f10*/  VIADD R43, R43, 0x1000 ;  /* 0x000010002b2b7836 */ /* 0x000fe20000000000 */
[----:B----4-:R-:W-:-:S08]  /*1f20*/  DADD R6, R6, R10 ;  /* 0x0000000006067229 */ /* 0x010fd0000000000a */
[----:B--2---:R-:W-:-:S08]  /*1f30*/  DADD R6, R6, R12 ;  /* 0x0000000006067229 */ /* 0x004fd0000000000c */
[----:B---3--:R-:W-:-:S08]  /*1f40*/  DADD R6, R6, R14 ;  /* 0x0000000006067229 */ /* 0x008fd0000000000e */
[----:B-----5:R-:W-:-:S08]  /*1f50*/  DADD R6, R6, R16 ;  /* 0x0000000006067229 */ /* 0x020fd00000000010 */
[----:B------:R-:W-:-:S08]  /*1f60*/  DADD R6, R6, R18 ;  /* 0x0000000006067229 */ /* 0x000fd00000000012 */
[----:B------:R-:W-:Y:S01]  /*1f70*/  DADD R6, R6, R20 ;  /* 0x0000000006067229 */ /* 0x000fe20000000014 */
[----:B------:R-:W-:-:S07]  /*1f80*/  IADD3 R10, P1, PT, R4, 0x8000, RZ ;  /* 0x00008000040a7810 */ /* 0x000fce0007f3e0ff */
[----:B------:R-:W-:Y:S01]  /*1f90*/  DADD R6, R6, R22 ;  /* 0x0000000006067229 */ /* 0x000fe20000000016 */
[----:B0-----:R-:W-:Y:S02]  /*1fa0*/  IMAD.X R5, RZ, RZ, R5, P1 ;  /* 0x000000ffff057224 */ /* 0x001fe400008e0605 */
[----:B------:R-:W-:-:S05]  /*1fb0*/  IMAD.MOV.U32 R4, RZ, RZ, R10 ;  /* 0x000000ffff047224 */ /* 0x000fca00078e000a */
[----:B------:R-:W-:-:S11]  /*1fc0*/  DADD R6, R6, R8 ;  /* 0x0000000006067229 */ /* 0x000fd60000000008 */
.L_x_28:
[----:B------:R-:W-:Y:S05]  /*1fd0*/  BSYNC.RECONVERGENT B2 ;  /* 0x0000000000027941 */ /* 0x000fea0003800200 */
.L_x_27:
[----:B------:R-:W-:-:S13]  /*1fe0*/  ISETP.LT.OR P0, PT, R45, R0, P0 ;  /* 0x000000002d00720c */ /* 0x000fda0000701670 */
[----:B------:R-:W-:Y:S05]  /*1ff0*/  @!P0 BRA `(.L_x_20) ;  /* 0x0000000000248947 */ /* 0x000fea0003800000 */
[----:B------:R-:W-:Y:S01]  /*2000*/  IMAD.WIDE.U32 R2, R43, 0x8, R2 ;  /* 0x000000082b027825 */ /* 0x000fe200078e0002 */
[----:B------:R-:W2:Y:S04]  /*2010*/  LDG.E.64.CONSTANT R8, desc[UR6][R4.64+-0x1000] ;  /* 0xfff0000604087981 */ /* 0x000ea8000c1e9b00 */
[----:B------:R-:W3:Y:S04]  /*2020*/  LDG.E.64.CONSTANT R10, desc[UR6][R4.64] ;  /* 0x00000006040a7981 */ /* 0x000ee8000c1e9b00 */
[----:B------:R-:W4:Y:S04]  /*2030*/  LDG.E.64.CONSTANT R2, desc[UR6][R2.64] ;  /* 0x0000000602027981 */ /* 0x000f28000c1e9b00 */
[----:B------:R-:W5:Y:S01]  /*2040*/  LDG.E.64.CONSTANT R12, desc[UR6][R4.64+0x1000] ;  /* 0x00100006040c7981 */ /* 0x000f62000c1e9b00 */
[----:B----4-:R-:W-:-:S08]  /*2050*/  DADD R6, R6, R2 ;  /* 0x0000000006067229 */ /* 0x010fd00000000002 */
[----:B--2---:R-:W-:-:S08]  /*2060*/  DADD R6, R6, R8 ;  /* 0x0000000006067229 */ /* 0x004fd00000000008 */
[----:B---3--:R-:W-:-:S08]  /*2070*/  DADD R6, R6, R10 ;  /* 0x0000000006067229 */ /* 0x008fd0000000000a */
[----:B-----5:R-:W-:-:S11]  /*2080*/  DADD R6, R6, R12 ;  /* 0x0000000006067229 */ /* 0x020fd6000000000c */
.L_x_20:
[----:B------:R-:W-:Y:S05]  /*2090*/  BSYNC.RECONVERGENT B1 ;  /* 0x0000000000017941 */ /* 0x000fea0003800200 */
.L_x_18:
[----:B------:R-:W0:Y:S01]  /*20a0*/  S2R R0, SR_LANEID ;  /* 0x0000000000007919 */ /* 0x000e220000000000 */
[----:B------:R-:W-:Y:S04]  /*20b0*/  SHFL.DOWN PT, R2, R6, 0x1, 0x1f ;  /* 0x08201f0006027f89 */ /* 0x000fe800000e0000 */
[----:B------:R-:W1:Y:S02]  /*20c0*/  SHFL.DOWN PT, R3, R7, 0x1, 0x1f ;  /* 0x08201f0007037f89 */ /* 0x000e6400000e0000 */
[----:B-1----:R-:W-:Y:S01]  /*20d0*/  DADD R2, R2, R6 ;  /* 0x0000000002027229 */ /* 0x002fe20000000006 */
[C---:B0-----:R-:W-:Y:S02]  /*20e0*/  ISETP.GT.AND P0, PT, R0.reuse, 0x1e, PT ;  /* 0x0000001e0000780c */ /* 0x041fe40003f04270 */
[----:B------:R-:W-:-:S07]  /*20f0*/  ISETP.NE.AND P1, PT, R0, RZ, PT ;  /* 0x000000ff0000720c */ /* 0x000fce0003f25270 */
        /* <DEDUP_REMOVED lines=15> */
[----:B------:R-:W-:Y:S01]  /*21f0*/  ISETP.GT.AND P0, PT, R0, 0x17, PT ;  /* 0x000000170000780c */ /* 0x000fe20003f04270 */
[----:B------:R-:W-:Y:S01]  /*2200*/  SHFL.DOWN PT, R2, R6, 0x8, 0x1f ;  /* 0x09001f0006027f89 */ /* 0x000fe200000e0000 */
[----:B------:R-:W-:-:S03]  /*2210*/  @!P1 MOV R8, 0x400 ;  /* 0x0000040000089802 */ /* 0x000fc60000000f00 */
[----:B------:R-:W0:Y:S01]  /*2220*/  SHFL.DOWN PT, R3, R7, 0x8, 0x1f ;  /* 0x09001f0007037f89 */ /* 0x000e2200000e0000 */
[----:B-1----:R-:W-:Y:S01]  /*2230*/  @!P1 LEA R11, R11, R8, 0x18 ;  /* 0x000000080b0b9211 */ /* 0x002fe200078ec0ff */
[----:B0-----:R-:W-:-:S10]  /*2240*/  DADD R2, R2, R6 ;  /* 0x0000000002027229 */ /* 0x001fd40000000006 */
[----:B------:R-:W-:Y:S02]  /*2250*/  FSEL R4, R6, R2, P0 ;  /* 0x0000000206047208 */ /* 0x000fe40000000000 */
[----:B------:R-:W-:Y:S02]  /*2260*/  FSEL R5, R7, R3, P0 ;  /* 0x0000000307057208 */ /* 0x000fe40000000000 */
[----:B------:R-:W-:Y:S01]  /*2270*/  @!P1 SHF.R.U32.HI R6, RZ, 0x2, R41 ;  /* 0x00000002ff069819 */ /* 0x000fe20000011629 */
[----:B------:R-:W-:Y:S01]  /*2280*/  SHFL.DOWN PT, R2, R4, 0x10, 0x1f ;  /* 0x0a001f0004027f89 */ /* 0x000fe200000e0000 */
[----:B------:R-:W-:Y:S02]  /*2290*/  ISETP.NE.AND P0, PT, R41, RZ, PT ;  /* 0x000000ff2900720c */ /* 0x000fe40003f05270 */
[----:B------:R-:W-:Y:S01]  /*22a0*/  @!P1 LOP3.LUT R6, R6, 0xf8, RZ, 0xc0, !PT ;  /* 0x000000f806069812 */ /* 0x000fe200078ec0ff */
[----:B------:R-:W0:Y:S04]  /*22b0*/  SHFL.DOWN PT, R3, R5, 0x10, 0x1f ;  /* 0x0a001f0005037f89 */ /* 0x000e2800000e0000 */
[----:B------:R-:W-:Y:S01]  /*22c0*/  @!P1 IMAD.IADD R11, R6, 0x1, R11 ;  /* 0x00000001060b9824 */ /* 0x000fe200078e020b */
[----:B0-----:R-:W-:-:S07]  /*22d0*/  DADD R2, R2, R4 ;  /* 0x0000000002027229 */ /* 0x001fce0000000004 */
[----:B------:R0:W-:Y:S01]  /*22e0*/  @!P1 STS.64 [R11+0x10], R2 ;  /* 0x000010020b009388 */ /* 0x0001e20000000a00 */
[----:B------:R-:W-:Y:S01]  /*22f0*/  BAR.SYNC.DEFER_BLOCKING 0x0 ;  /* 0x0000000000007b1d */ /* 0x000fe20000010000 */
[----:B------:R-:W-:-:S04]  /*2300*/  ISETP.GT.AND P1, PT, R0, 0xf, PT ;  /* 0x0000000f0000780c */ /* 0x000fc80003f24270 */
[----:B------:R-:W-:Y:S02]  /*2310*/  FSEL R0, R4, R2, P1 ;  /* 0x0000000204007208 */ /* 0x000fe40000800000 */
[----:B------:R-:W-:-:S03]  /*2320*/  FSEL R5, R5, R3, P1 ;  /* 0x0000000305057208 */ /* 0x000fc60000800000 */
[----:B0-----:R-:W-:Y:S02]  /*2330*/  IMAD.MOV.U32 R2, RZ, RZ, R0 ;  /* 0x000000ffff027224 */ /* 0x001fe400078e0000 */
[----:B------:R-:W-:Y:S01]  /*2340*/  IMAD.MOV.U32 R3, RZ, RZ, R5 ;  /* 0x000000ffff037224 */ /* 0x000fe200078e0005 */
[----:B------:R-:W-:Y:S06]  /*2350*/  @P0 BRA `(.L_x_16) ;  /* 0x0000000000680947 */ /* 0x000fec0003800000 */
[----:B------:R-:W0:Y:S01]  /*2360*/  S2UR UR5, SR_CgaCtaId ;  /* 0x00000000000579c3 */ /* 0x000e220000008800 */
[----:B------:R-:W-:Y:S02]  /*2370*/  UMOV UR4, 0x400 ;  /* 0x0000040000047882 */ /* 0x000fe40000000000 */
[----:B0-----:R-:W-:-:S09]  /*2380*/  ULEA UR4, UR5, UR4, 0x18 ;  /* 0x0000000405047291 */ /* 0x001fd2000f8ec0ff */
[----:B------:R-:W0:Y:S04]  /*2390*/  LDS.64 R4, [UR4+0x18] ;  /* 0x00001804ff047984 */ /* 0x000e280008000a00 */
[----:B------:R-:W1:Y:S04]  /*23a0*/  LDS.128 R8, [UR4+0x20] ;  /* 0x00002004ff087984 */ /* 0x000e680008000c00 */
        /* <DEDUP_REMOVED lines=20> */
[----:B------:R-:W-:-:S11]  /*24f0*/  DADD R2, R2, R10 ;  /* 0x0000000002027229 */ /* 0x000fd6000000000a */
.L_x_16:
[----:B------:R-:W-:Y:S05]  /*2500*/  BSYNC.RECONVERGENT B0 ;  /* 0x0000000000007941 */ /* 0x000fea0003800200 */
.L_x_1:
[----:B------:R-:W-:Y:S05]  /*2510*/  @P0 EXIT ;  /* 0x000000000000094d */ /* 0x000fea0003800000 */
[----:B------:R-:W0:Y:S01]  /*2520*/  LDCU.64 UR4, c[0x0][0x398] ;  /* 0x00007300ff0477ac */ /* 0x000e220008000a00 */
[----:B------:R-:W2:Y:S01]  /*2530*/  LDC.64 R4, c[0x0][0x388] ;  /* 0x0000e200ff047b82 */ /* 0x000ea20000000a00 */
[----:B0-----:R-:W-:-:S07]  /*2540*/  DADD R2, R2, UR4 ;  /* 0x0000000402027e29 */ /* 0x001fce0008000000 */
[----:B--2---:R-:W-:Y:S01]  /*2550*/  STG.E.64 desc[UR6][R4.64], R2 ;  /* 0x0000000204007986 */ /* 0x004fe2000c101b06 */
[----:B------:R-:W-:Y:S05]  /*2560*/  EXIT ;  /* 0x000000000000794d */ /* 0x000fea0003800000 */
.L_x_29:
[----:B------:R-:W-:-:S00]  /*2570*/  BRA `(.L_x_29) ;  /* 0xfffffffc00fc7947 */ /* 0x000fc0000383ffff */
[----:B------:R-:W-:-:S00]  /*2580*/  NOP ;  /* 0x0000000000007918 */ /* 0x000fc00000000000 */
[----:B------:R-:W-:-:S00]  /*2590*/  NOP ;  /* 0x0000000000007918 */ /* 0x000fc00000000000 */
[----:B------:R-:W-:-:S00]  /*25a0*/  NOP ;  /* 0x0000000000007918 */ /* 0x000fc00000000000 */
[----:B------:R-:W-:-:S00]  /*25b0*/  NOP ;  /* 0x0000000000007918 */ /* 0x000fc00000000000 */
[----:B------:R-:W-:-:S00]  /*25c0*/  NOP ;  /* 0x0000000000007918 */ /* 0x000fc00000000000 */
[----:B------:R-:W-:-:S00]  /*25d0*/  NOP ;  /* 0x0000000000007918 */ /* 0x000fc00000000000 */
[----:B------:R-:W-:-:S00]  /*25e0*/  NOP ;  /* 0x0000000000007918 */ /* 0x000fc00000000000 */
[----:B------:R-:W-:-:S00]  /*25f0*/  NOP ;  /* 0x0000000000007918 */ /* 0x000fc00000000000 */
.L_x_216:


//--------------------- .text._ZN3cub18CUB_300001_SM_10006detail6reduce18DeviceReduceKernelINS2_10policy_hubIdyN4cuda3std3__44plusIdEEE10Policy1000EN6thrust24THRUST_300001_SM_1000_NS6detail15normal_iteratorINSD_10device_ptrIdEEEEyS9_dNS7_10__identityEEEvT0_PT3_T1_NS0_13GridEvenShareISN_EET2_T4_ --------------------------
	.section	.text._ZN3cub18CUB_300001_SM_10006detail6reduce18DeviceReduceKernelINS2_10policy_hubIdyN4cuda3std3__44plusIdEEE10Policy1000EN6thrust24THRUST_300001_SM_1000_NS6detail15normal_iteratorINSD_10device_ptrIdEEEEyS9_dNS7_10__identityEEEvT0_PT3_T1_NS0_13GridEvenShareISN_EET2_T4_,"ax",@progbits
	.align	128
        .global         _ZN3cub18CUB_300001_SM_10006detail6reduce18DeviceReduceKernelINS2_10policy_hubIdyN4cuda3std3__44plusIdEEE10Policy1000EN6thrust24THRUST_300001_SM_1000_NS6detail15normal_iteratorINSD_10device_ptrIdEEEEyS9_dNS7_10__identityEEEvT0_PT3_T1_NS0_13GridEvenShareISN_EET2_T4_
        .type           _ZN3cub18CUB_300001_SM_10006detail6reduce18DeviceReduceKernelINS2_10policy_hubIdyN4cuda3std3__44plusIdEEE10Policy1000EN6thrust24THRUST_300001_SM_1000_NS6detail15normal_iteratorINSD_10device_ptrIdEEEEyS9_dNS7_10__identityEEEvT0_PT3_T1_NS0_13GridEvenShareISN_EET2_T4_,@function
        .size           _ZN3cub18CUB_300001_SM_10006detail6reduce18DeviceReduceKernelINS2_10policy_hubIdyN4cuda3std3__44plusIdEEE10Policy1000EN6thrust24THRUST_300001_SM_1000_NS6detail15normal_iteratorINSD_10device_ptrIdEEEEyS9_dNS7_10__identityEEEvT0_PT3_T1_NS0_13GridEvenShareISN_EET2_T4_,(.L_x_217 - _ZN3cub18CUB_300001_SM_10006detail6reduce18DeviceReduceKernelINS2_10policy_hubIdyN4cuda3std3__44plusIdEEE10Policy1000EN6thrust24THRUST_300001_SM_1000_NS6detail15normal_iteratorINSD_10device_ptrIdEEEEyS9_dNS7_10__identityEEEvT0_PT3_T1_NS0_13GridEvenShareISN_EET2_T4_)
        .other          _ZN3cub18CUB_300001_SM_10006detail6reduce18DeviceReduceKernelINS2_10policy_hubIdyN4cuda3std3__44plusIdEEE10Policy1000EN6thrust24THRUST_300001_SM_1000_NS6detail15normal_iteratorINSD_10device_ptrIdEEEEyS9_dNS7_10__identityEEEvT0_PT3_T1_NS0_13GridEvenShareISN_EET2_T4_,@"STO_CUDA_ENTRY STV_DEFAULT"
_ZN3cub18CUB_300001_SM_10006detail6reduce18DeviceReduceKernelINS2_10policy_hubIdyN4cuda3std3__44plusIdEEE10Policy1000EN6thrust24THRUST_300001_SM_1000_NS6detail15normal_iteratorINSD_10device_ptrIdEEEEyS9_dNS7_10__identityEEEvT0_PT3_T1_NS0_13GridEvenShareISN_EET2_T4_:
.text._ZN3cub18CUB_300001_SM_10006detail6reduce18DeviceReduceKernelINS2_10policy_hubIdyN4cuda3std3__44plusIdEEE10Policy1000EN6thrust24THRUST_300001_SM_1000_NS6detail15normal_iteratorINSD_10device_ptrIdEEEEyS9_dNS7_10__identityEEEvT0_PT3_T1_NS0_13GridEvenShareISN_EET2_T4_:
[----:B------:R-:W-:Y:S08]  /*0000*/  LDC R1, c[0x0][0x37c] ;  /* 0x0000df00ff017b82 */ /* 0x000ff00000000800 */
[----:B------:R-:W0:Y:S01]  /*0010*/  S2UR UR18, SR_CTAID.X ;  /* 0x00000000001279c3 */ /* 0x000e220000002500 */
[----:B------:R-:W1:Y:S01]  /*0020*/  LDCU.64 UR4, c[0x0][0x3b8] ;  /* 0x00007700ff0477ac */ /* 0x000e620008000a00 */
[----:B------:R-:W-:Y:S01]  /*0030*/  BSSY.RECONVERGENT B0, `(.L_x_30) ;  /* 0x0000277000007945 */ /* 0x000fe20003800200 */
[----:B------:R-:W2:Y:S01]  /*0040*/  LDCU UR11, c[0x0][0x3c0] ;  /* 0x00007800ff0b77ac */ /* 0x000ea20008000800 */
[----:B------:R-:W3:Y:S01]  /*0050*/  LDCU.64 UR16, c[0x0][0x358] ;  /* 0x00006b00ff1077ac */ /* 0x000ee20008000a00 */
[----:B-1----:R-:W-:-:S02]  /*0060*/  IMAD.U32 R12, RZ, RZ, UR4 ;  /* 0x00000004ff0c7e24 */ /* 0x002fc4000f8e00ff */
[----:B------:R-:W-:Y:S01]  /*0070*/  IMAD.U32 R3, RZ, RZ, UR5 ;  /* 0x00000005ff037e24 */ /* 0x000fe2000f8e00ff */
[----:B--2---:R-:W-:Y:S02]  /*0080*/  UIMAD UR5, UR11, 0xe00, URZ ;  /* 0x00000e000b0578a4 */ /* 0x004fe4000f8e02ff */
[----:B0-----:R-:W-:Y:S02]  /*0090*/  UIMAD UR9, UR18, 0xe00, URZ ;  /* 0x00000e00120978a4 */ /* 0x001fe4000f8e02ff */
[----:B------:R-:W-:-:S04]  /*00a0*/  USHF.R.S32.HI UR4, URZ, 0x1f, UR5 ;  /* 0x0000001fff047899 */ /* 0x000fc80008011405 */
[----:B------:R-:W-:-:S04]  /*00b0*/  IADD3 R13, P1, PT, R12, -UR9, RZ ;  /* 0x800000090c0d7c10 */ /* 0x000fc8000ff3e0ff */
[----:B------:R-:W-:Y:S02]  /*00c0*/  ISETP.GT.U32.AND P0, PT, R13, 0xdff, PT ;  /* 0x00000dff0d00780c */ /* 0x000fe40003f04070 */
[----:B------:R-:W-:-:S04]  /*00d0*/  IADD3.X R2, PT, PT, R3, -0x1, RZ, P1, !PT ;  /* 0xffffffff03027810 */ /* 0x000fc80000ffe4ff */
[----:B------:R-:W-:-:S13]  /*00e0*/  ISETP.GT.U32.AND.EX P0, PT, R2, RZ, PT, P0 ;  /* 0x000000ff0200720c */ /* 0x000fda0003f04100 */
[----:B---3--:R-:W-:Y:S05]  /*00f0*/  @P0 BRA `(.L_x_31) ;  /* 0x0000001400280947 */ /* 0x008fea0003800000 */
[----:B------:R-:W0:Y:S01]  /*0100*/  S2R R0, SR_TID.X ;  /* 0x0000000000007919 */ /* 0x000e220000002100 */
[----:B------:R-:W-:Y:S01]  /*0110*/  VIADD R3, R12, -UR9 ;  /* 0x800000090c037c36 */ /* 0x000fe20008000000 */
[----:B------:R-:W-:Y:S01]  /*0120*/  BSSY.RECONVERGENT B1, `(.L_x_32) ;  /* 0x000000a000017945 */ /* 0x000fe20003800200 */
[----:B------:R-:W-:-:S03]  /*0130*/  CS2R R8, SRZ ;  /* 0x0000000000087805 */ /* 0x000fc6000001ff00 */
[----:B0-----:R-:W-:Y:S01]  /*0140*/  ISETP.GE.AND P0, PT, R0, R3, PT ;  /* 0x000000030000720c */ /* 0x001fe20003f06270 */
[----:B------:R-:W-:-:S12]  /*0150*/  IMAD.MOV.U32 R2, RZ, RZ, R0 ;  /* 0x000000ffff027224 */ /* 0x000fd800078e0000 */
[----:B------:R-:W-:Y:S05]  /*0160*/  @P0 BRA `(.L_x_33) ;  /* 0x0000000000140947 */ /* 0x000fea0003800000 */
[----:B------:R-:W0:Y:S01]  /*0170*/  LDC.64 R8, c[0x0][0x380] ;  /* 0x0000e000ff087b82 */ /* 0x000e220000000a00 */
[----:B------:R-:W-:-:S04]  /*0180*/  VIADD R5, R0, UR9 ;  /* 0x0000000900057c36 */ /* 0x000fc80008000000 */
[----:B0-----:R-:W-:-:S06]  /*0190*/  IMAD.WIDE.U32 R8, R5, 0x8, R8 ;  /* 0x0000000805087825 */ /* 0x001fcc00078e0008 */
[----:B------:R-:W5:Y:S01]  /*01a0*/  LDG.E.64 R8, desc[UR16][R8.64] ;  /* 0x0000001008087981 */ /* 0x000f62000c1e1b00 */
[----:B------:R-:W-:-:S07]  /*01b0*/  VIADD R2, R0, 0x200 ;  /* 0x0000020000027836 */ /* 0x000fce0000000000 */
.L_x_33:
[----:B------:R-:W-:Y:S05]  /*01c0*/  BSYNC.RECONVERGENT B1 ;  /* 0x0000000000017941 */ /* 0x000fea0003800200 */
.L_x_32:
[----:B------:R-:W-:Y:S01]  /*01d0*/  ISETP.GE.AND P0, PT, R2, R3, PT ;  /* 0x000000030200720c */ /* 0x000fe20003f06270 */
[----:B------:R-:W-:-:S12]  /*01e0*/  BSSY.RECONVERGENT B1, `(.L_x_34) ;  /* 0x0000078000017945 */ /* 0x000fd80003800200 */
[----:B------:R-:W-:Y:S05]  /*01f0*/  @P0 BRA `(.L_x_35) ;  /* 0x0000000400d80947 */ /* 0x000fea0003800000 */
[----:B------:R-:W-:Y:S01]  /*0200*/  LOP3.LUT R5, RZ, R2, RZ, 0x33, !PT ;  /* 0x00000002ff057212 */ /* 0x000fe200078e33ff */
[----:B------:R-:W-:Y:S03]  /*0210*/  BSSY.RECONVERGENT B2, `(.L_x_36) ;  /* 0x0000036000027945 */ /* 0x000fe60003800200 */
[----:B------:R-:W-:-:S04]  /*0220*/  IADD3 R12, PT, PT, R12, -UR9, R5 ;  /* 0x800000090c0c7c10 */ /* 0x000fc8000fffe005 */
[C---:B------:R-:W-:Y:S02]  /*0230*/  ISETP.GE.U32.AND P1, PT, R12.reuse, 0x1e00, PT ;  /* 0x00001e000c00780c */ /* 0x040fe40003f26070 */
[----:B------:R-:W-:-:S04]  /*0240*/  LEA.HI R4, R12, 0x1, RZ, 0x17 ;  /* 0x000000010c047811 */ /* 0x000fc800078fb8ff */
[----:B------:R-:W-:-:S04]  /*0250*/  LOP3.LUT R5, R4, 0xf, RZ, 0xc0, !PT ;  /* 0x0000000f04057812 */ /* 0x000fc800078ec0ff */
[----:B------:R-:W-:-:S03]  /*0260*/  ISETP.NE.AND P0, PT, R5, RZ, PT ;  /* 0x000000ff0500720c */ /* 0x000fc60003f05270 */
[----:B------:R-:W-:Y:S10]  /*0270*/  @!P1 BRA `(.L_x_37) ;  /* 0x0000000000bc9947 */ /* 0x000ff40003800000 */
[----:B------:R-:W0:Y:S01]  /*0280*/  LDCU.64 UR4, c[0x0][0x380] ;  /* 0x00007000ff0477ac */ /* 0x000e220008000a00 */
[----:B------:R-:W-:Y:S01]  /*0290*/  IMAD.WIDE.U32 R6, R2, 0x8, RZ ;  /* 0x0000000802067825 */ /* 0x000fe200078e00ff */
[----:B------:R-:W-:-:S03]  /*02a0*/  LOP3.LUT R26, R4, 0xfffff0, RZ, 0xc0, !PT ;  /* 0x00fffff0041a7812 */ /* 0x000fc600078ec0ff */
[----:B------:R-:W-:Y:S02]  /*02b0*/  IMAD.U32 R11, RZ, RZ, UR18 ;  /* 0x00000012ff0b7e24 */ /* 0x000fe4000f8e00ff */
[----:B------:R-:W-:Y:S02]  /*02c0*/  IMAD.MOV R26, RZ, RZ, -R26 ;  /* 0x000000ffff1a7224 */ /* 0x000fe400078e0a1a */
[----:B------:R-:W-:-:S03]  /*02d0*/  IMAD.WIDE.U32 R6, R11, 0x7000, R6 ;  /* 0x000070000b067825 */ /* 0x000fc600078e0006 */
[----:B0-----:R-:W-:-:S04]  /*02e0*/  IADD3 R6, P1, PT, R6, UR4, RZ ;  /* 0x0000000406067c10 */ /* 0x001fc8000ff3e0ff */
[----:B------:R-:W-:-:S04]  /*02f0*/  IADD3 R6, P2, PT, R6, 0x8000, RZ ;  /* 0x0000800006067810 */ /* 0x000fc80007f5e0ff */
[----:B------:R-:W-:-:S09]  /*0300*/  IADD3.X R7, PT, PT, RZ, UR5, R7, P2, P1 ;  /* 0x00000005ff077c10 */ /* 0x000fd200097e2407 */
.L_x_38:
[----:B------:R-:W2:Y:S04]  /*0310*/  LDG.E.64 R10, desc[UR16][R6.64+-0x8000] ;  /* 0xff800010060a7981 */ /* 0x000ea8000c1e1b00 */
[----:B------:R-:W3:Y:S04]  /*0320*/  LDG.E.64 R12, desc[UR16][R6.64+-0x7000] ;  /* 0xff900010060c7981 */ /* 0x000ee8000c1e1b00 */
[----:B------:R-:W4:Y:S04]  /*0330*/  LDG.E.64 R14, desc[UR16][R6.64+-0x6000] ;  /* 0xffa00010060e7981 */ /* 0x000f28000c1e1b00 */
[----:B------:R-:W4:Y:S04]  /*0340*/  LDG.E.64 R16, desc[UR16][R6.64+-0x5000] ;  /* 0xffb0001006107981 */ /* 0x000f28000c1e1b00 */
[----:B------:R-:W4:Y:S04]  /*0350*/  LDG.E.64 R18, desc[UR16][R6.64+-0x4000] ;  /* 0xffc0001006127981 */ /* 0x000f28000c1e1b00 */
[----:B------:R-:W4:Y:S04]  /*0360*/  LDG.E.64 R20, desc[UR16][R6.64+-0x3000] ;  /* 0xffd0001006147981 */ /* 0x000f28000c1e1b00 */
[----:B------:R-:W4:Y:S04]  /*0370*/  LDG.E.64 R24, desc[UR16][R6.64+-0x2000] ;  /* 0xffe0001006187981 */ /* 0x000f28000c1e1b00 */
[----:B------:R-:W4:Y:S01]  /*0380*/  LDG.E.64 R22, desc[UR16][R6.64+-0x1000] ;  /* 0xfff0001006167981 */ /* 0x000f22000c1e1b00 */
[----:B--2--5:R-:W-:-:S03]  /*0390*/  DADD R10, R10, R8 ;  /* 0x000000000a0a7229 */ /* 0x024fc60000000008 */
[----:B------:R-:W2:Y:S05]  /*03a0*/  LDG.E.64 R8, desc[UR16][R6.64] ;  /* 0x0000001006087981 */ /* 0x000eaa000c1e1b00 */
[----:B---3--:R-:W-:Y:S02]  /*03b0*/  DADD R12, R10, R12 ;  /* 0x000000000a0c7229 */ /* 0x008fe4000000000c */
[----:B------:R-:W3:Y:S06]  /*03c0*/  LDG.E.64 R10, desc[UR16][R6.64+0x1000] ;  /* 0x00100010060a7981 */ /* 0x000eec000c1e1b00 */
[----:B----4-:R-:W-:-:S02]  /*03d0*/  DADD R14, R12, R14 ;  /* 0x000000000c0e7229 */ /* 0x010fc4000000000e */
[----:B------:R-:W4:Y:S06]  /*03e0*/  LDG.E.64 R12, desc[UR16][R6.64+0x2000] ;  /* 0x00200010060c7981 */ /* 0x000f2c000c1e1b00 */
[----:B------:R-:W-:Y:S02]  /*03f0*/  DADD R16, R14, R16 ;  /* 0x000000000e107229 */ /* 0x000fe40000000010 */
[----:B------:R-:W4:Y:S06]  /*0400*/  LDG.E.64 R14, desc[UR16][R6.64+0x3000] ;  /* 0x00300010060e7981 */ /* 0x000f2c000c1e1b00 */
[----:B------:R-:W-:-:S02]  /*0410*/  DADD R18, R16, R18 ;  /* 0x0000000010127229 */ /* 0x000fc40000000012 */
[----:B------:R-:W4:Y:S06]  /*0420*/  LDG.E.64 R16, desc[UR16][R6.64+0x4000] ;  /* 0x0040001006107981 */ /* 0x000f2c000c1e1b00 */
[----:B------:R-:W-:Y:S02]  /*0430*/  DADD R20, R18, R20 ;  /* 0x0000000012147229 */ /* 0x000fe40000000014 */
[----:B------:R-:W4:Y:S06]  /*0440*/  LDG.E.64 R18, desc[UR16][R6.64+0x5000] ;  /* 0x0050001006127981 */ /* 0x000f2c000c1e1b00 */
[----:B------:R-:W-:-:S02]  /*0450*/  DADD R24, R20, R24 ;  /* 0x0000000014187229 */ /* 0x000fc40000000018 */
[----:B------:R-:W4:Y:S06]  /*0460*/  LDG.E.64 R20, desc[UR16][R6.64+0x6000] ;  /* 0x0060001006147981 */ /* 0x000f2c000c1e1b00 */
[----:B------:R-:W-:Y:S02]  /*0470*/  DADD R22, R24, R22 ;  /* 0x0000000018167229 */ /* 0x000fe40000000016 */
[----:B------:R0:W4:Y:S01]  /*0480*/  LDG.E.64 R24, desc[UR16][R6.64+0x7000] ;  /* 0x0070001006187981 */ /* 0x000122000c1e1b00 */
[----:B------:R-:W-:Y:S02]  /*0490*/  VIADD R26, R26, 0x10 ;  /* 0x000000101a1a7836 */ /* 0x000fe40000000000 */
[----:B------:R-:W-:-:S03]  /*04a0*/  VIADD R2, R2, 0x2000 ;  /* 0x0000200002027836 */ /* 0x000fc60000000000 */
[----:B------:R-:W-:Y:S02]  /*04b0*/  ISETP.NE.AND P1, PT, R26, RZ, PT ;  /* 0x000000ff1a00720c */ /* 0x000fe40003f25270 */
[----:B0-----:R-:W-:-:S05]  /*04c0*/  IADD3 R6, P2, PT, R6, 0x10000, RZ ;  /* 0x0001000006067810 */ /* 0x001fca0007f5e0ff */
[----:B------:R-:W-:Y:S01]  /*04d0*/  IMAD.X R7, RZ, RZ, R7, P2 ;  /* 0x000000ffff077224 */ /* 0x000fe200010e0607 */
[----:B--2---:R-:W-:-:S08]  /*04e0*/  DADD R8, R22, R8 ;  /* 0x0000000016087229 */ /* 0x004fd00000000008 */
[----:B---3--:R-:W-:-:S08]  /*04f0*/  DADD R8, R8, R10 ;  /* 0x0000000008087229 */ /* 0x008fd0000000000a */
[----:B----4-:R-:W-:-:S08]  /*0500*/  DADD R8, R8, R12 ;  /* 0x0000000008087229 */ /* 0x010fd0000000000c */
[----:B------:R-:W-:-:S08]  /*0510*/  DADD R8, R8, R14 ;  /* 0x0000000008087229 */ /* 0x000fd0000000000e */
[----:B------:R-:W-:-:S08]  /*0520*/  DADD R8, R8, R16 ;  /* 0x0000000008087229 */ /* 0x000fd00000000010 */
[----:B------:R-:W-:-:S08]  /*0530*/  DADD R8, R8, R18 ;  /* 0x0000000008087229 */ /* 0x000fd00000000012 */
[----:B------:R-:W-:-:S08]  /*0540*/  DADD R8, R8, R20 ;  /* 0x0000000008087229 */ /* 0x000fd00000000014 */
[----:B------:R-:W-:Y:S01]  /*0550*/  DADD R8, R8, R24 ;  /* 0x0000000008087229 */ /* 0x000fe20000000018 */
[----:B------:R-:W-:Y:S10]  /*0560*/  @P1 BRA `(.L_x_38) ;  /* 0xfffffffc00681947 */ /* 0x000ff4000383ffff */
.L_x_37:
[----:B------:R-:W-:Y:S05]  /*0570*/  BSYNC.RECONVERGENT B2 ;  /* 0x0000000000027941 */ /* 0x000fea0003800200 */
.L_x_36:
[----:B------:R-:W-:Y:S05]  /*0580*/  @!P0 BRA `(.L_x_35) ;  /* 0x0000000000f48947 */ /* 0x000fea0003800000 */
[----:B------:R-:W-:Y:S01]  /*0590*/  ISETP.GE.U32.AND P1, PT, R5, 0x8, PT ;  /* 0x000000080500780c */ /* 0x000fe20003f26070 */
[----:B------:R-:W-:Y:S01]  /*05a0*/  BSSY.RECONVERGENT B2, `(.L_x_39) ;  /* 0x000001a000027945 */ /* 0x000fe20003800200 */
[----:B------:R-:W-:-:S04]  /*05b0*/  LOP3.LUT R26, R4, 0x7, RZ, 0xc0, !PT ;  /* 0x00000007041a7812 */ /* 0x000fc800078ec0ff */
[----:B------:R-:W-:-:S07]  /*05c0*/  ISETP.NE.AND P0, PT, R26, RZ, PT ;  /* 0x000000ff1a00720c */ /* 0x000fce0003f05270 */
[----:B------:R-:W-:Y:S06]  /*05d0*/  @!P1 BRA `(.L_x_40) ;  /* 0x0000000000589947 */ /* 0x000fec0003800000 */
[----:B------:R-:W0:Y:S01]  /*05e0*/  LDCU.64 UR4, c[0x0][0x380] ;  /* 0x00007000ff0477ac */ /* 0x000e220008000a00 */
[----:B------:R-:W-:-:S04]  /*05f0*/  IADD3 R5, P1, PT, R2, UR9, RZ ;  /* 0x0000000902057c10 */ /* 0x000fc8000ff3e0ff */
[----:B------:R-:W-:Y:S02]  /*0600*/  LEA.HI.X.SX32 R6, R2, RZ, 0x1, P1 ;  /* 0x000000ff02067211 */ /* 0x000fe400008f0eff */
[----:B0-----:R-:W-:-:S04]  /*0610*/  LEA R24, P1, R5, UR4, 0x3 ;  /* 0x0000000405187c11 */ /* 0x001fc8000f8218ff */
[----:B------:R-:W-:-:S05]  /*0620*/  LEA.HI.X R25, R5, UR5, R6, 0x3, P1 ;  /* 0x0000000505197c11 */ /* 0x000fca00088f1c06 */
        /* <DEDUP_REMOVED lines=17> */
.L_x_40:
[----:B------:R-:W-:Y:S05]  /*0740*/  BSYNC.RECONVERGENT B2 ;  /* 0x0000000000027941 */ /* 0x000fea0003800200 */
.L_x_39:
        /* <DEDUP_REMOVED lines=14> */
[----:B------:R-:W4:Y:S01]  /*0830*/  LDG.E.64 R14, desc[UR16][R4.64+0x3000] ;  /* 0x00300010040e7981 */ /* 0x000f22000c1e1b00 */
[----:B------:R-:W-:Y:S01]  /*0840*/  VIADD R2, R2, 0x800 ;  /* 0x0000080002027836 */ /* 0x000fe20000000000 */
[----:B--2--5:R-:W-:-:S08]  /*0850*/  DADD R6, R8, R6 ;  /* 0x0000000008067229 */ /* 0x024fd00000000006 */
[----:B---3--:R-:W-:-:S08]  /*0860*/  DADD R6, R6, R10 ;  /* 0x0000000006067229 */ /* 0x008fd0000000000a */
[----:B----4-:R-:W-:-:S08]  /*0870*/  DADD R6, R6, R12 ;  /* 0x0000000006067229 */ /* 0x010fd0000000000c */
[----:B------:R-:W-:-:S11]  /*0880*/  DADD R8, R6, R14 ;  /* 0x0000000006087229 */ /* 0x000fd6000000000e */
.L_x_42:
[----:B------:R-:W-:Y:S05]  /*0890*/  BSYNC.RECONVERGENT B2 ;  /* 0x0000000000027941 */ /* 0x000fea0003800200 */
.L_x_41:
[----:B------:R-:W-:Y:S05]  /*08a0*/  @!P0 BRA `(.L_x_35) ;  /* 0x00000000002c8947 */ /* 0x000fea0003800000 */
[----:B------:R-:W0:Y:S01]  /*08b0*/  LDC.64 R4, c[0x0][0x380] ;  /* 0x0000e000ff047b82 */ /* 0x000e220000000a00 */
[----:B------:R-:W-:Y:S02]  /*08c0*/  IMAD.U32 R7, RZ, RZ, UR18 ;  /* 0x00000012ff077e24 */ /* 0x000fe4000f8e00ff */
[----:B------:R-:W-:Y:S02]  /*08d0*/  IMAD.MOV R10, RZ, RZ, -R16 ;  /* 0x000000ffff0a7224 */ /* 0x000fe400078e0a10 */
[----:B0-----:R-:W-:-:S07]  /*08e0*/  IMAD.WIDE.U32 R4, R7, 0x7000, R4 ;  /* 0x0000700007047825 */ /* 0x001fce00078e0004 */
.L_x_43:
[----:B------:R-:W-:-:S06]  /*08f0*/  IMAD.WIDE R6, R2, 0x8, R4 ;  /* 0x0000000802067825 */ /* 0x000fcc00078e0204 */
[----:B------:R-:W2:Y:S01]  /*0900*/  LDG.E.64 R6, desc[UR16][R6.64] ;  /* 0x0000001006067981 */ /* 0x000ea2000c1e1b00 */
[----:B------:R-:W-:Y:S02]  /*0910*/  VIADD R10, R10, 0x1 ;  /* 0x000000010a0a7836 */ /* 0x000fe40000000000 */
[----:B------:R-:W-:-:S03]  /*0920*/  VIADD R2, R2, 0x200 ;  /* 0x0000020002027836 */ /* 0x000fc60000000000 */
[----:B------:R-:W-:Y:S01]  /*0930*/  ISETP.NE.AND P0, PT, R10, RZ, PT ;  /* 0x000000ff0a00720c */ /* 0x000fe20003f05270 */
[----:B--2--5:R-:W-:-:S12]  /*0940*/  DADD R8, R6, R8 ;  /* 0x0000000006087229 */ /* 0x024fd80000000008 */
[----:B------:R-:W-:Y:S05]  /*0950*/  @P0 BRA `(.L_x_43) ;  /* 0xfffffffc00e40947 */ /* 0x000fea000383ffff */
.L_x_35:
[----:B------:R-:W-:Y:S05]  /*0960*/  BSYNC.RECONVERGENT B1 ;  /* 0x0000000000017941 */ /* 0x000fea0003800200 */
.L_x_34:
        /* <DEDUP_REMOVED lines=12> */
[----:B------:R-:W-:-:S03]  /*0a30*/  @!P1 SHF.R.U32.HI R3, RZ, 0x2, R0 ;  /* 0x00000002ff039819 */ /* 0x000fc60000011600 */
[----:B------:R-:W0:Y:S01]  /*0a40*/  SHFL.DOWN PT, R5, R7, 0x2, 0x1f ;  /* 0x08401f0007057f89 */ /* 0x000e2200000e0000 */
[----:B------:R-:W-:Y:S01]  /*0a50*/  @!P1 LOP3.LUT R3, R3, 0xf8, RZ, 0xc0, !PT ;  /* 0x000000f803039812 */ /* 0x000fe200078ec0ff */
        /* <DEDUP_REMOVED lines=14> */
[----:B-1----:R-:W-:-:S05]  /*0b40*/  @!P1 LEA R10, R13, R10, 0x18 ;  /* 0x0000000a0d0a9211 */ /* 0x002fca00078ec0ff */
[----:B------:R-:W-:Y:S01]  /*0b50*/  @!P1 IMAD.IADD R3, R3, 0x1, R10 ;  /* 0x0000000103039824 */ /* 0x000fe200078e020a */
[----:B0-----:R-:W-:-:S10]  /*0b60*/  DADD R4, R4, R8 ;  /* 0x0000000004047229 */ /* 0x001fd40000000008 */
[----:B------:R-:W-:Y:S02]  /*0b70*/  FSEL R6, R8, R4, P0 ;  /* 0x0000000408067208 */ /* 0x000fe40000000000 */
[----:B------:R-:W-:Y:S02]  /*0b80*/  FSEL R7, R9, R5, P0 ;  /* 0x0000000509077208 */ /* 0x000fe40000000000 */
[----:B------:R-:W-:Y:S01]  /*0b90*/  ISETP.NE.AND P0, PT, R0, RZ, PT ;  /* 0x000000ff0000720c */ /* 0x000fe20003f05270 */
[----:B------:R-:W-:Y:S04]  /*0ba0*/  SHFL.DOWN PT, R4, R6, 0x10, 0x1f ;  /* 0x0a001f0006047f89 */ /* 0x000fe800000e0000 */
[----:B------:R-:W0:Y:S02]  /*0bb0*/  SHFL.DOWN PT, R5, R7, 0x10, 0x1f ;  /* 0x0a001f0007057f89 */ /* 0x000e2400000e0000 */
        /* <DEDUP_REMOVED lines=10> */
[----:B--2---:R-:W0:Y:S04]  /*0c60*/  LDS.64 R2, [UR4+0x18] ;  /* 0x00001804ff027984 */ /* 0x004e280008000a00 */
        /* <DEDUP_REMOVED lines=23> */
.L_x_44:
[----:B------:R-:W-:-:S05]  /*0de0*/  LOP3.LUT R2, R0, 0x3e0, RZ, 0xc0, !PT ;  /* 0x000003e000027812 */ /* 0x000fca00078ec0ff */
[----:B------:R-:W-:Y:S01]  /*0df0*/  VIADD R4, R2, 0x20 ;  /* 0x0000002002047836 */ /* 0x000fe20000000000 */
[----:B------:R-:W-:-:S04]  /*0e00*/  LOP3.LUT R2, RZ, R2, RZ, 0x33, !PT ;  /* 0x00000002ff027212 */ /* 0x000fc800078e33ff */
[----:B------:R-:W-:Y:S01]  /*0e10*/  ISETP.GT.AND P0, PT, R4, R3, PT ;  /* 0x000000030400720c */ /* 0x000fe20003f04270 */
[----:B------:R-:W-:-:S05]  /*0e20*/  IMAD.IADD R2, R3, 0x1, R2 ;  /* 0x0000000103027824 */ /* 0x000fca00078e0202 */
[----:B------:R-:W-:Y:S02]  /*0e30*/  SEL R5, R2, 0x1f, P0 ;  /* 0x0000001f02057807 */ /* 0x000fe40000000000 */
[----:B------:R-:W0:Y:S03]  /*0e40*/  S2R R2, SR_LANEID ;  /* 0x0000000000027919 */ /* 0x000e260000000000 */
[----:B-----5:R-:W-:Y:S04]  /*0e50*/  SHFL.DOWN PT, R6, R8, 0x1, R5 ;  /* 0x0820000008067989 */ /* 0x020fe800000e0005 */
[----:B------:R-:W1:Y:S02]  /*0e60*/  SHFL.DOWN PT, R7, R9, 0x1, R5 ;  /* 0x0820000009077989 */ /* 0x000e6400000e0005 */
[----:B-1----:R-:W-:Y:S01]  /*0e70*/  DADD R6, R6, R8 ;  /* 0x0000000006067229 */ /* 0x002fe20000000008 */
[C---:B0-----:R-:W-:Y:S01]  /*0e80*/  ISETP.GE.AND P0, PT, R2.reuse, R5, PT ;  /* 0x000000050200720c */ /* 0x041fe20003f06270 */
[C---:B------:R-:W-:Y:S01]  /*0e90*/  VIADD R4, R2.reuse, 0x2 ;  /* 0x0000000202047836 */ /* 0x040fe20000000000 */
[----:B------:R-:W-:-:S07]  /*0ea0*/  ISETP.NE.AND P1, PT, R2, RZ, PT ;  /* 0x000000ff0200720c */ /* 0x000fce0003f25270 */
[----:B------:R-:W-:Y:S02]  /*0eb0*/  FSEL R10, R6, R8, !P0 ;  /* 0x00000008060a7208 */ /* 0x000fe40004000000 */
[----:B------:R-:W-:Y:S02]  /*0ec0*/  FSEL R11, R7, R9, !P0 ;  /* 0x00000009070b7208 */ /* 0x000fe40004000000 */
[----:B------:R-:W-:Y:S01]  /*0ed0*/  ISETP.GT.AND P0, PT, R4, R5, PT ;  /* 0x000000050400720c */ /* 0x000fe20003f04270 */
[----:B------:R-:W-:Y:S01]  /*0ee0*/  SHFL.DOWN PT, R6, R10, 0x2, R5 ;  /* 0x084000000a067989 */ /* 0x000fe200000e0005 */
[----:B------:R-:W-:-:S03]  /*0ef0*/  VIADD R4, R2, 0x4 ;  /* 0x0000000402047836 */ /* 0x000fc60000000000 */
[----:B------:R-:W0:Y:S02]  /*0f00*/  SHFL.DOWN PT, R7, R11, 0x2, R5 ;  /* 0x084000000b077989 */ /* 0x000e2400000e0005 */
[----:B0-----:R-:W-:-:S10]  /*0f10*/  DADD R6, R6, R10 ;  /* 0x0000000006067229 */ /* 0x001fd4000000000a */
[----:B------:R-:W-:Y:S02]  /*0f20*/  FSEL R12, R10, R6, P0 ;  /* 0x000000060a0c7208 */ /* 0x000fe40000000000 */
[----:B------:R-:W-:Y:S02]  /*0f30*/  FSEL R13, R11, R7, P0 ;  /* 0x000000070b0d7208 */ /* 0x000fe40000000000 */
[----:B------:R-:W-:Y:S01]  /*0f40*/  ISETP.GT.AND P0, PT, R4, R5, PT ;  /* 0x000000050400720c */ /* 0x000fe20003f04270 */
[----:B------:R-:W-:Y:S01]  /*0f50*/  SHFL.DOWN PT, R6, R12, 0x4, R5 ;  /* 0x088000000c067989 */ /* 0x000fe200000e0005 */
[C---:B------:R-:W-:Y:S02]  /*0f60*/  VIADD R4, R2.reuse, 0x8 ;  /* 0x0000000802047836 */ /* 0x040fe40000000000 */
[----:B------:R-:W-:Y:S01]  /*0f70*/  VIADD R2, R2, 0x10 ;  /* 0x0000001002027836 */ /* 0x000fe20000000000 */
[----:B------:R-:W0:Y:S02]  /*0f80*/  SHFL.DOWN PT, R7, R13, 0x4, R5 ;  /* 0x088000000d077989 */ /* 0x000e2400000e0005 */
[----:B0-----:R-:W-:-:S10]  /*0f90*/  DADD R6, R6, R12 ;  /* 0x0000000006067229 */ /* 0x001fd4000000000c */
[----:B------:R-:W-:Y:S02]  /*0fa0*/  FSEL R8, R12, R6, P0 ;  /* 0x000000060c087208 */ /* 0x000fe40000000000 */
[----:B------:R-:W-:Y:S02]  /*0fb0*/  FSEL R9, R13, R7, P0 ;  /* 0x000000070d097208 */ /* 0x000fe40000000000 */
[----:B------:R-:W-:Y:S01]  /*0fc0*/  ISETP.GT.AND P0, PT, R4, R5, PT ;  /* 0x000000050400720c */ /* 0x000fe20003f04270 */
[----:B------:R-:W-:Y:S01]  /*0fd0*/  SHFL.DOWN PT, R6, R8, 0x8, R5 ;  /* 0x0900000008067989 */ /* 0x000fe200000e0005 */
[----:B------:R-:W-:-:S03]  /*0fe0*/  @!P1 SHF.R.U32.HI R4, RZ, 0x2, R0 ;  /* 0x00000002ff049819 */ /* 0x000fc60000011600 */
[----:B------:R-:W0:Y:S01]  /*0ff0*/  SHFL.DOWN PT, R7, R9, 0x8, R5 ;  /* 0x0900000009077989 */ /* 0x000e2200000e0005 */
[----:B------:R-:W-:Y:S01]  /*1000*/  @!P1 LOP3.LUT R4, R4, 0xf8, RZ, 0xc0, !PT ;  /* 0x000000f804049812 */ /* 0x000fe200078ec0ff */
[----:B------:R-:W1:Y:S01]  /*1010*/  @!P1 S2R R13, SR_CgaCtaId ;  /* 0x00000000000d9919 */ /* 0x000e620000008800 */
[----:B0-----:R-:W-:-:S10]  /*1020*/  DADD R6, R6, R8 ;  /* 0x0000000006067229 */ /* 0x001fd40000000008 */
[----:B------:R-:W-:Y:S02]  /*1030*/  FSEL R10, R8, R6, P0 ;  /* 0x00000006080a7208 */ /* 0x000fe40000000000 */
[----:B------:R-:W-:Y:S02]  /*1040*/  FSEL R11, R9, R7, P0 ;  /* 0x00000007090b7208 */ /* 0x000fe40000000000 */
[----:B------:R-:W-:Y:S01]  /*1050*/  @!P1 MOV R8, 0x400 ;  /* 0x0000040000089802 */ /* 0x000fe20000000f00 */
[----:B------:R-:W-:Y:S01]  /*1060*/  SHFL.DOWN PT, R6, R10, 0x10, R5 ;  /* 0x0a0000000a067989 */ /* 0x000fe200000e0005 */
[----:B------:R-:W-:Y:S02]  /*1070*/  ISETP.GT.AND P0, PT, R2, R5, PT ;  /* 0x000000050200720c */ /* 0x000fe40003f04270 */
[----:B-1----:R-:W-:Y:S01]  /*1080*/  @!P1 LEA R13, R13, R8, 0x18 ;  /* 0x000000080d0d9211 */ /* 0x002fe200078ec0ff */
[----:B------:R-:W0:Y:S04]  /*1090*/  SHFL.DOWN PT, R7, R11, 0x10, R5 ;  /* 0x0a0000000b077989 */ /* 0x000e2800000e0005 */
[----:B------:R-:W-:Y:S01]  /*10a0*/  @!P1 IMAD.IADD R13, R4, 0x1, R13 ;  /* 0x00000001040d9824 */ /* 0x000fe200078e020d */
[----:B0-----:R-:W-:-:S10]  /*10b0*/  DADD R6, R6, R10 ;  /* 0x0000000006067229 */ /* 0x001fd4000000000a */
[----:B------:R-:W-:Y:S02]  /*10c0*/  FSEL R8, R10, R6, P0 ;  /* 0x000000060a087208 */ /* 0x000fe40000000000 */
[----:B------:R-:W-:Y:S02]  /*10d0*/  FSEL R9, R11, R7, P0 ;  /* 0x000000070b097208 */ /* 0x000fe40000000000 */
[----:B------:R-:W-:-:S03]  /*10e0*/  ISETP.NE.AND P0, PT, R0, RZ, PT ;  /* 0x000000ff0000720c */ /* 0x000fc60003f05270 */
[----:B------:R1:W-:Y:S01]  /*10f0*/  @!P1 STS.64 [R13+0x10], R8 ;  /* 0x000010080d009388 */ /* 0x0003e20000000a00 */
[----:B------:R-:W-:Y:S09]  /*1100*/  BAR.SYNC.DEFER_BLOCKING 0x0 ;  /* 0x0000000000007b1d */ /* 0x000ff20000010000 */
[----:B------:R-:W-:Y:S05]  /*1110*/  @P0 BRA `(.L_x_45) ;  /* 0x0000001400a00947 */ /* 0x000fea0003800000 */
[----:B------:R-:W0:Y:S01]  /*1120*/  S2UR UR5, SR_CgaCtaId ;  /* 0x00000000000579c3 */ /* 0x000e220000008800 */
[----:B------:R-:W-:Y:S01]  /*1130*/  UMOV UR4, 0x400 ;  /* 0x0000040000047882 */ /* 0x000fe20000000000 */
[----:B------:R-:W-:Y:S01]  /*1140*/  ISETP.GT.AND P1, PT, R3, 0x20, PT ;  /* 0x000000200300780c */ /* 0x000fe20003f24270 */
[----:B0-----:R-:W-:-:S09]  /*1150*/  ULEA UR4, UR5, UR4, 0x18 ;  /* 0x0000000405047291 */ /* 0x001fd2000f8ec0ff */
[----:B------:R-:W0:Y:S04]  /*1160*/  LDS.64 R10, [UR4+0x18] ;  /* 0x00001804ff0a7984 */ /* 0x000e280008000a00 */
[----:B------:R-:W2:Y:S01]  /*1170*/  LDS.128 R4, [UR4+0x20] ;  /* 0x00002004ff047984 */ /* 0x000ea20008000c00 */
[----:B0-----:R-:W-:-:S10]  /*1180*/  DADD R10, R8, R10 ;  /* 0x00000000080a7229 */ /* 0x001fd4000000000a */
[----:B------:R-:W-:Y:S02]  /*1190*/  FSEL R12, R10, R8, P1 ;  /* 0x000000080a0c7208 */ /* 0x000fe40000800000 */
[----:B-1----:R-:W-:Y:S02]  /*11a0*/  FSEL R13, R11, R9, P1 ;  /* 0x000000090b0d7208 */ /* 0x002fe40000800000 */
[----:B------:R-:W0:Y:S01]  /*11b0*/  LDS.128 R8, [UR4+0x30] ;  /* 0x00003004ff087984 */ /* 0x000e220008000c00 */
[----:B------:R-:W-:-:S03]  /*11c0*/  ISETP.GT.AND P1, PT, R3, 0x40, PT ;  /* 0x000000400300780c */ /* 0x000fc60003f24270 */
        /* <DEDUP_REMOVED lines=61> */
.L_x_31:
[----:B------:R-:W0:Y:S01]  /*15a0*/  S2R R0, SR_TID.X ;  /* 0x0000000000007919 */ /* 0x000e220000002100 */
[----:B------:R-:W1:Y:S01]  /*15b0*/  LDC.64 R4, c[0x0][0x380] ;  /* 0x0000e000ff047b82 */ /* 0x000e620000000a00 */
[----:B0-----:R-:W-:-:S04]  /*15c0*/  VIADD R21, R0, UR9 ;  /* 0x0000000900157c36 */ /* 0x001fc80008000000 */
[----:B-1----:R-:W-:-:S05]  /*15d0*/  IMAD.WIDE.U32 R20, R21, 0x8, R4 ;  /* 0x0000000815147825 */ /* 0x002fca00078e0004 */
[----:B------:R-:W2:Y:S04]  /*15e0*/  LDG.E.64 R14, desc[UR16][R20.64] ;  /* 0x00000010140e7981 */ /* 0x000ea8000c1e1b00 */
[----:B------:R-:W2:Y:S04]  /*15f0*/  LDG.E.64 R16, desc[UR16][R20.64+0x1000] ;  /* 0x0010001014107981 */ /* 0x000ea8000c1e1b00 */
[----:B------:R-:W3:Y:S04]  /*1600*/  LDG.E.64 R18, desc[UR16][R20.64+0x2000] ;  /* 0x0020001014127981 */ /* 0x000ee8000c1e1b00 */
[----:B------:R-:W4:Y:S04]  /*1610*/  LDG.E.64 R10, desc[UR16][R20.64+0x3000] ;  /* 0x00300010140a7981 */ /* 0x000f28000c1e1b00 */
[----:B------:R-:W5:Y:S04]  /*1620*/  LDG.E.64 R6, desc[UR16][R20.64+0x4000] ;  /* 0x0040001014067981 */ /* 0x000f68000c1e1b00 */
[----:B------:R-:W5:Y:S04]  /*1630*/  LDG.E.64 R4, desc[UR16][R20.64+0x5000] ;  /* 0x0050001014047981 */ /* 0x000f68000c1e1b00 */
[----:B------:R-:W5:Y:S01]  /*1640*/  LDG.E.64 R8, desc[UR16][R20.64+0x6000] ;  /* 0x0060001014087981 */ /* 0x000f62000c1e1b00 */
[----:B------:R-:W-:-:S04]  /*1650*/  ISETP.GE.U32.AND P0, PT, R13, UR5, PT ;  /* 0x000000050d007c0c */ /* 0x000fc8000bf06070 */
[----:B------:R-:W-:Y:S01]  /*1660*/  ISETP.GE.U32.AND.EX P0, PT, R2, UR4, PT, P0 ;  /* 0x0000000402007c0c */ /* 0x000fe2000bf06100 */
[----:B--2---:R-:W-:-:S08]  /*1670*/  DADD R14, R14, R16 ;  /* 0x000000000e0e7229 */ /* 0x004fd00000000010 */
[----:B---3--:R-:W-:-:S08]  /*1680*/  DADD R14, R18, R14 ;  /* 0x00000000120e7229 */ /* 0x008fd0000000000e */
[----:B----4-:R-:W-:-:S08]  /*1690*/  DADD R10, R10, R14 ;  /* 0x000000000a0a7229 */ /* 0x010fd0000000000e */
[----:B-----5:R-:W-:-:S08]  /*16a0*/  DADD R6, R6, R10 ;  /* 0x0000000006067229 */ /* 0x020fd0000000000a */
[----:B------:R-:W-:-:S08]  /*16b0*/  DADD R4, R4, R6 ;  /* 0x0000000004047229 */ /* 0x000fd00000000006 */
[----:B------:R-:W-:Y:S01]  /*16c0*/  DADD R8, R8, R4 ;  /* 0x0000000008087229 */ /* 0x000fe20000000004 */
[----:B------:R-:W-:Y:S10]  /*16d0*/  @!P0 BRA `(.L_x_46) ;  /* 0x0000000c001c8947 */ /* 0x000ff40003800000 */
[----:B------:R-:W-:Y:S01]  /*16e0*/  UIADD3 UR7, UP0, UPT, UR5, UR9, URZ ;  /* 0x0000000905077290 */ /* 0x000fe2000ff1e0ff */
[----:B------:R-:W-:Y:S01]  /*16f0*/  IADD3 R23, P1, PT, R12, -0xe00, RZ ;  /* 0xfffff2000c177810 */ /* 0x000fe20007f3e0ff */
[----:B------:R-:W0:Y:S01]  /*1700*/  LDCU.64 UR12, c[0x0][0x380] ;  /* 0x00007000ff0c77ac */ /* 0x000e220008000a00 */
[----:B------:R-:W-:Y:S02]  /*1710*/  LOP3.LUT R5, RZ, R0, RZ, 0x33, !PT ;  /* 0x00000000ff057212 */ /* 0x000fe400078e33ff */
[----:B------:R-:W-:Y:S01]  /*1720*/  IADD3.X R22, PT, PT, R3, -0x1, RZ, P1, !PT ;  /* 0xffffffff03167810 */ /* 0x000fe20000ffe4ff */
[----:B------:R-:W-:Y:S01]  /*1730*/  UIADD3.X UR8, UPT, UPT, URZ, UR4, URZ, UP0, !UPT ;  /* 0x00000004ff087290 */ /* 0x000fe200087fe4ff */
[----:B------:R-:W-:Y:S01]  /*1740*/  ISETP.LT.U32.AND P0, PT, R23, UR7, PT ;  /* 0x0000000717007c0c */ /* 0x000fe2000bf01070 */
[----:B------:R-:W-:Y:S01]  /*1750*/  UMOV UR6, UR5 ;  /* 0x0000000500067c82 */ /* 0x000fe20008000000 */
[----:B------:R-:W-:Y:S01]  /*1760*/  IADD3 R7, P2, PT, R0, UR7, RZ ;  /* 0x0000000700077c10 */ /* 0x000fe2000ff5e0ff */
[----:B------:R-:W-:Y:S01]  /*1770*/  UMOV UR4, URZ ;  /* 0x000000ff00047c82 */ /* 0x000fe20008000000 */
[----:B------:R-:W-:Y:S01]  /*1780*/  IADD3 R5, PT, PT, R12, -UR5, R5 ;  /* 0x800000050c057c10 */ /* 0x000fe2000fffe005 */
[----:B------:R-:W-:Y:S01]  /*1790*/  IMAD.U32 R11, RZ, RZ, UR8 ;  /* 0x00000008ff0b7e24 */ /* 0x000fe2000f8e00ff */
[----:B------:R-:W-:Y:S01]  /*17a0*/  UMOV UR10, UR8 ;  /* 0x00000008000a7c82 */ /* 0x000fe20008000000 */
[----:B------:R-:W-:-:S03]  /*17b0*/  IMAD.X R0, RZ, RZ, UR8, P2 ;  /* 0x00000008ff007e24 */ /* 0x000fc600090e06ff */
[----:B------:R-:W-:Y:S02]  /*17c0*/  ISETP.GT.U32.AND.EX P0, PT, R11, R22, PT, P0 ;  /* 0x000000160b00720c */ /* 0x000fe40003f04100 */
[----:B0-----:R-:W-:-:S04]  /*17d0*/  LEA R6, P1, R7, UR12, 0x3 ;  /* 0x0000000c07067c11 */ /* 0x001fc8000f8218ff */
[----:B------:R-:W-:Y:S02]  /*17e0*/  IADD3 R6, P2, PT, R6, 0x8000, RZ ;  /* 0x0000800006067810 */ /* 0x000fe40007f5e0ff */
[----:B------:R-:W-:Y:S01]  /*17f0*/  LEA.HI.X R7, R7, UR13, R0, 0x3, P1 ;  /* 0x0000000d07077c11 */ /* 0x000fe200088f1c00 */
[----:B------:R-:W-:Y:S01]  /*1800*/  VIADD R0, R5, -UR9 ;  /* 0x8000000905007c36 */ /* 0x000fe20008000000 */
[----:B------:R-:W-:-:S03]  /*1810*/  UMOV UR9, UR7 ;  /* 0x0000000700097c82 */ /* 0x000fc60008000000 */
[----:B------:R-:W-:Y:S01]  /*1820*/  IMAD.X R7, RZ, RZ, R7, P2 ;  /* 0x000000ffff077224 */ /* 0x000fe200010e0607 */
[----:B------:R-:W-:Y:S06]  /*1830*/  @P0 BRA `(.L_x_47) ;  /* 0x0000000000b80947 */ /* 0x000fec0003800000 */
[----:B------:R-:W0:Y:S01]  /*1840*/  LDC.64 R2, c[0x0][0x3b8] ;  /* 0x0000ee00ff027b82 */ /* 0x000e220000000a00 */
[----:B------:R-:W1:Y:S01]  /*1850*/  LDCU UR11, c[0x0][0x3c0] ;  /* 0x00007800ff0b77ac */ /* 0x000e620008000800 */
[----:B------:R-:W2:Y:S01]  /*1860*/  LDCU.64 UR12, c[0x0][0x380] ;  /* 0x00007000ff0c77ac */ /* 0x000ea20008000a00 */
[----:B------:R-:W-:Y:S01]  /*1870*/  NOP ;  /* 0x0000000000007918 */ /* 0x000fe20000000000 */
.L_x_48:
[----:B------:R-:W3:Y:S02]  /*1880*/  S2R R4, SR_TID.X ;  /* 0x0000000000047919 */ /* 0x000ee40000002100 */
[----:B---3--:R-:W-:-:S05]  /*1890*/  IADD3 R4, P0, PT, R4, UR7, RZ ;  /* 0x0000000704047c10 */ /* 0x008fca000ff1e0ff */
[----:B------:R-:W-:Y:S01]  /*18a0*/  IMAD.X R5, RZ, RZ, UR8, P0 ;  /* 0x00000008ff057e24 */ /* 0x000fe200080e06ff */
[----:B--2---:R-:W-:-:S04]  /*18b0*/  LEA R24, P0, R4, UR12, 0x3 ;  /* 0x0000000c04187c11 */ /* 0x004fc8000f8018ff */
[----:B------:R-:W-:-:S05]  /*18c0*/  LEA.HI.X R25, R4, UR13, R5, 0x3, P0 ;  /* 0x0000000d04197c11 */ /* 0x000fca00080f1c05 */
[----:B------:R-:W2:Y:S04]  /*18d0*/  LDG.E.64 R12, desc[UR16][R24.64] ;  /* 0x00000010180c7981 */ /* 0x000ea8000c1e1b00 */
[----:B------:R-:W3:Y:S04]  /*18e0*/  LDG.E.64 R14, desc[UR16][R24.64+0x1000] ;  /* 0x00100010180e7981 */ /* 0x000ee8000c1e1b00 */
[----:B------:R-:W4:Y:S04]  /*18f0*/  LDG.E.64 R16, desc[UR16][R24.64+0x2000] ;  /* 0x0020001018107981 */ /* 0x000f28000c1e1b00 */
[----:B------:R-:W5:Y:S04]  /*1900*/  LDG.E.64 R18, desc[UR16][R24.64+0x3000] ;  /* 0x0030001018127981 */ /* 0x000f68000c1e1b00 */
[----:B------:R-:W5:Y:S04]  /*1910*/  LDG.E.64 R20, desc[UR16][R24.64+0x4000] ;  /* 0x0040001018147981 */ /* 0x000f68000c1e1b00 */
[----:B------:R-:W5:Y:S04]  /*1920*/  LDG.E.64 R4, desc[UR16][R24.64+0x5000] ;  /* 0x0050001018047981 */ /* 0x000f68000c1e1b00 */
[----:B------:R-:W5:Y:S01]  /*1930*/  LDG.E.64 R10, desc[UR16][R24.64+0x6000] ;  /* 0x00600010180a7981 */ /* 0x000f62000c1e1b00 */
[----:B-1----:R-:W-:-:S04]  /*1940*/  UIMAD UR14, UR11, 0xe00, URZ ;  /* 0x00000e000b0e78a4 */ /* 0x002fc8000f8e02ff */
[----:B------:R-:W-:Y:S02]  /*1950*/  USHF.R.S32.HI UR15, URZ, 0x1f, UR14 ;  /* 0x0000001fff0f7899 */ /* 0x000fe4000801140e */
[----:B------:R-:W-:-:S04]  /*1960*/  UIADD3 UR5, UP0, UPT, UR14, UR9, URZ ;  /* 0x000000090e057290 */ /* 0x000fc8000ff1e0ff */
[----:B------:R-:W-:Y:S01]  /*1970*/  UIADD3.X UR6, UPT, UPT, UR15, UR10, URZ, UP0, !UPT ;  /* 0x0000000a0f067290 */ /* 0x000fe200087fe4ff */
[----:B--2---:R-:W-:-:S08]  /*1980*/  DADD R12, R12, R8 ;  /* 0x000000000c0c7229 */ /* 0x004fd00000000008 */
[----:B---3--:R-:W-:-:S08]  /*1990*/  DADD R12, R14, R12 ;  /* 0x000000000e0c7229 */ /* 0x008fd0000000000c */
[----:B----4-:R-:W-:-:S08]  /*19a0*/  DADD R12, R16, R12 ;  /* 0x00000000100c7229 */ /* 0x010fd0000000000c */
[----:B-----5:R-:W-:-:S08]  /*19b0*/  DADD R12, R18, R12 ;  /* 0x00000000120c7229 */ /* 0x020fd0000000000c */
[----:B------:R-:W-:Y:S01]  /*19c0*/  DADD R20, R20, R12 ;  /* 0x0000000014147229 */ /* 0x000fe2000000000c */
[----:B0-----:R-:W-:-:S05]  /*19d0*/  IMAD.MOV.U32 R12, RZ, RZ, R2 ;  /* 0x000000ffff0c7224 */ /* 0x001fca00078e0002 */
[----:B------:R-:W-:Y:S02]  /*19e0*/  IADD3 R8, P1, PT, R12, -UR7, RZ ;  /* 0x800000070c087c10 */ /* 0x000fe4000ff3e0ff */
[----:B------:R-:W-:Y:S02]  /*19f0*/  DADD R4, R4, R20 ;  /* 0x0000000004047229 */ /* 0x000fe40000000014 */
[----:B------:R-:W-:Y:S02]  /*1a00*/  ISETP.GE.U32.AND P0, PT, R8, UR14, PT ;  /* 0x0000000e08007c0c */ /* 0x000fe4000bf06070 */
[----:B------:R-:W-:-:S04]  /*1a10*/  IADD3.X R8, PT, PT, R3, ~UR8, RZ, P1, !PT ;  /* 0x8000000803087c10 */ /* 0x000fc80008ffe4ff */
[----:B------:R-:W-:Y:S01]  /*1a20*/  ISETP.GE.U32.AND.EX P0, PT, R8, UR15, PT, P0 ;  /* 0x0000000f08007c0c */ /* 0x000fe2000bf06100 */
[----:B------:R-:W-:-:S12]  /*1a30*/  DADD R8, R10, R4 ;  /* 0x000000000a087229 */ /* 0x000fd80000000004 */
[----:B------:R-:W-:Y:S05]  /*1a40*/  @!P0 BRA `(.L_x_46) ;  /* 0x0000000800408947 */ /* 0x000fea0003800000 */
[----:B------:R-:W-:Y:S02]  /*1a50*/  UIADD3 UR7, UP0, UPT, UR14, UR7, URZ ;  /* 0x000000070e077290 */ /* 0x000fe4000ff1e0ff */
[----:B------:R-:W-:Y:S01]  /*1a60*/  IMAD.U32 R5, RZ, RZ, UR14 ;  /* 0x0000000eff057e24 */ /* 0x000fe2000f8e00ff */
[----:B------:R-:W-:Y:S01]  /*1a70*/  UIADD3 UR4, UPT, UPT, UR4, 0x1, URZ ;  /* 0x0000000104047890 */ /* 0x000fe2000fffe0ff */
[----:B------:R-:W-:Y:S01]  /*1a80*/  VIADD R0, R0, -UR14 ;  /* 0x8000000e00007c36 */ /* 0x000fe20008000000 */
[----:B------:R-:W-:Y:S01]  /*1a90*/  UIADD3.X UR8, UPT, UPT, UR15, UR8, URZ, UP0, !UPT ;  /* 0x000000080f087290 */ /* 0x000fe200087fe4ff */
[----:B------:R-:W-:Y:S01]  /*1aa0*/  IMAD.WIDE R6, R5, 0x8, R6 ;  /* 0x0000000805067825 */ /* 0x000fe200078e0206 */
[----:B------:R-:W-:Y:S01]  /*1ab0*/  ISETP.LT.U32.AND P0, PT, R23, UR7, PT ;  /* 0x0000000717007c0c */ /* 0x000fe2000bf01070 */
[----:B------:R-:W-:Y:S01]  /*1ac0*/  UMOV UR9, UR5 ;  /* 0x0000000500097c82 */ /* 0x000fe20008000000 */
[----:B------:R-:W-:Y:S02]  /*1ad0*/  UMOV UR10, UR6 ;  /* 0x00000006000a7c82 */ /* 0x000fe40008000000 */
[----:B------:R-:W-:-:S05]  /*1ae0*/  IMAD.U32 R11, RZ, RZ, UR8 ;  /* 0x00000008ff0b7e24 */ /* 0x000fca000f8e00ff */
[----:B------:R-:W-:-:S13]  /*1af0*/  ISETP.GT.U32.AND.EX P0, PT, R11, R22, PT, P0 ;  /* 0x000000160b00720c */ /* 0x000fda0003f04100 */
[----:B------:R-:W-:Y:S05]  /*1b00*/  @!P0 BRA `(.L_x_48) ;  /* 0xfffffffc005c8947 */ /* 0x000fea000383ffff */
[----:B------:R-:W-:-:S05]  /*1b10*/  UMOV UR6, UR14 ;  /* 0x0000000e00067c82 */ /* 0x000fca0008000000 */
.L_x_47:
[----:B------:R-:W0:Y:S01]  /*1b20*/  S2R R11, SR_TID.X ;  /* 0x00000000000b7919 */ /* 0x000e220000002100 */
[C---:B------:R-:W-:Y:S01]  /*1b30*/  VIADD R2, R12.reuse, -UR7 ;  /* 0x800000070c027c36 */ /* 0x040fe20008000000 */
[----:B------:R-:W-:Y:S01]  /*1b40*/  ISETP.LE.U32.AND P1, PT, R12, UR7, PT ;  /* 0x000000070c007c0c */ /* 0x000fe2000bf23070 */
[----:B------:R-:W-:Y:S01]  /*1b50*/  IMAD.U32 R4, RZ, RZ, UR8 ;  /* 0x00000008ff047e24 */ /* 0x000fe2000f8e00ff */
[----:B------:R-:W-:Y:S02]  /*1b60*/  BSSY.RECONVERGENT B1, `(.L_x_46) ;  /* 0x000007e000017945 */ /* 0x000fe40003800200 */
[----:B0-----:R-:W-:-:S04]  /*1b70*/  ISETP.GE.AND P0, PT, R11, R2, PT ;  /* 0x000000020b00720c */ /* 0x001fc80003f06270 */
[----:B------:R-:W-:-:S13]  /*1b80*/  ISETP.GE.U32.OR.EX P0, PT, R4, R3, P0, P1 ;  /* 0x000000030400720c */ /* 0x000fda0000706510 */
[----:B------:R-:W-:Y:S05]  /*1b90*/  @P0 BRA `(.L_x_49) ;  /* 0x0000000400e80947 */ /* 0x000fea0003800000 */
[----:B------:R-:W-:Y:S01]  /*1ba0*/  UIMAD UR5, UR18, 0xe00, URZ ;  /* 0x00000e00120578a4 */ /* 0x000fe2000f8e02ff */
[----:B------:R-:W-:Y:S01]  /*1bb0*/  LOP3.LUT R3, RZ, R11, RZ, 0x33, !PT ;  /* 0x0000000bff037212 */ /* 0x000fe200078e33ff */
[----:B------:R-:W-:Y:S01]  /*1bc0*/  UIMAD UR14, UR4, UR11, URZ ;  /* 0x0000000b040e72a4 */ /* 0x000fe2000f8e02ff */
[----:B------:R-:W-:Y:S01]  /*1bd0*/  BSSY.RECONVERGENT B2, `(.L_x_50) ;  /* 0x0000035000027945 */ /* 0x000fe20003800200 */
[----:B------:R-:W-:Y:S01]  /*1be0*/  UIADD3 UR5, UPT, UPT, UR5, UR6, URZ ;  /* 0x0000000605057290 */ /* 0x000fe2000fffe0ff */
[----:B------:R-:W-:-:S03]  /*1bf0*/  IMAD.MOV.U32 R2, RZ, RZ, R11 ;  /* 0x000000ffff027224 */ /* 0x000fc600078e000b */
[----:B------:R-:W-:Y:S02]  /*1c00*/  IMAD.U32 R5, RZ, RZ, UR14 ;  /* 0x0000000eff057e24 */ /* 0x000fe4000f8e00ff */
[----:B------:R-:W-:-:S05]  /*1c10*/  IADD3 R12, PT, PT, R12, -UR5, R3 ;  /* 0x800000050c0c7c10 */ /* 0x000fca000fffe003 */
[----:B------:R-:W-:-:S05]  /*1c20*/  IMAD R12, R5, -0xe00, R12 ;  /* 0xfffff200050c7824 */ /* 0x000fca00078e020c */
[C---:B------:R-:W-:Y:S02]  /*1c30*/  ISETP.GE.U32.AND P1, PT, R12.reuse, 0x1e00, PT ;  /* 0x00001e000c00780c */ /* 0x040fe40003f26070 */
[----:B------:R-:W-:-:S04]  /*1c40*/  LEA.HI R3, R12, 0x1, RZ, 0x17 ;  /* 0x000000010c037811 */ /* 0x000fc800078fb8ff */
[----:B------:R-:W-:-:S04]  /*1c50*/  LOP3.LUT R4, R3, 0xf, RZ, 0xc0, !PT ;  /* 0x0000000f03047812 */ /* 0x000fc800078ec0ff */
[----:B------:R-:W-:-:S03]  /*1c60*/  ISETP.NE.AND P0, PT, R4, RZ, PT ;  /* 0x000000ff0400720c */ /* 0x000fc60003f05270 */
[----:B------:R-:W-:Y:S10]  /*1c70*/  @!P1 BRA `(.L_x_51) ;  /* 0x0000000000a89947 */ /* 0x000ff40003800000 */
[----:B------:R-:W-:-:S04]  /*1c80*/  LEA.HI R2, R0, 0x1, RZ, 0x17 ;  /* 0x0000000100027811 */ /* 0x000fc800078fb8ff */
[----:B------:R-:W-:Y:S01]  /*1c90*/  LOP3.LUT R5, R2, 0xfffff0, RZ, 0xc0, !PT ;  /* 0x00fffff002057812 */ /* 0x000fe200078ec0ff */
[----:B------:R-:W-:-:S04]  /*1ca0*/  IMAD.MOV.U32 R2, RZ, RZ, R11 ;  /* 0x000000ffff027224 */ /* 0x000fc800078e000b */
[----:B------:R-:W-:-:S07]  /*1cb0*/  IMAD.MOV R5, RZ, RZ, -R5 ;  /* 0x000000ffff057224 */ /* 0x000fce00078e0a05 */
.L_x_52:
[----:B------:R-:W2:Y:S04]  /*1cc0*/  LDG.E.64 R20, desc[UR16][R6.64+-0x8000] ;  /* 0xff80001006147981 */ /* 0x000ea8000c1e1b00 */
[----:B------:R-:W3:Y:S04]  /*1cd0*/  LDG.E.64 R18, desc[UR16][R6.64+-0x7000] ;  /* 0xff90001006127981 */ /* 0x000ee8000c1e1b00 */
[----:B------:R-:W4:Y:S04]  /*1ce0*/  LDG.E.64 R16, desc[UR16][R6.64+-0x6000] ;  /* 0xffa0001006107981 */ /* 0x000f28000c1e1b00 */
[----:B------:R-:W5:Y:S04]  /*1cf0*/  LDG.E.64 R14, desc[UR16][R6.64+-0x5000] ;  /* 0xffb00010060e7981 */ /* 0x000f68000c1e1b00 */
[----:B------:R-:W5:Y:S04]  /*1d00*/  LDG.E.64 R12, desc[UR16][R6.64+-0x4000] ;  /* 0xffc00010060c7981 */ /* 0x000f68000c1e1b00 */
[----:B------:R-:W5:Y:S04]  /*1d10*/  LDG.E.64 R10, desc[UR16][R6.64+-0x3000] ;  /* 0xffd00010060a7981 */ /* 0x000f68000c1e1b00 */
[----:B------:R-:W5:Y:S04]  /*1d20*/  LDG.E.64 R24, desc[UR16][R6.64+-0x2000] ;  /* 0xffe0001006187981 */ /* 0x000f68000c1e1b00 */
[----:B------:R-:W5:Y:S01]  /*1d30*/  LDG.E.64 R22, desc[UR16][R6.64+-0x1000] ;  /* 0xfff0001006167981 */ /* 0x000f62000c1e1b00 */
[----:B--2---:R-:W-:-:S03]  /*1d40*/  DADD R20, R20, R8 ;  /* 0x0000000014147229 */ /* 0x004fc60000000008 */
[----:B------:R-:W2:Y:S05]  /*1d50*/  LDG.E.64 R8, desc[UR16][R6.64] ;  /* 0x0000001006087981 */ /* 0x000eaa000c1e1b00 */
[----:B---3--:R-:W-:Y:S02]  /*1d60*/  DADD R18, R20, R18 ;  /* 0x0000000014127229 */ /* 0x008fe40000000012 */
[----:B------:R-:W3:Y:S06]  /*1d70*/  LDG.E.64 R20, desc[UR16][R6.64+0x1000] ;  /* 0x0010001006147981 */ /* 0x000eec000c1e1b00 */
[----:B----4-:R-:W-:-:S02]  /*1d80*/  DADD R16, R18, R16 ;  /* 0x0000000012107229 */ /* 0x010fc40000000010 */
[----:B------:R-:W4:Y:S06]  /*1d90*/  LDG.E.64 R18, desc[UR16][R6.64+0x2000] ;  /* 0x0020001006127981 */ /* 0x000f2c000c1e1b00 */
[----:B-----5:R-:W-:Y:S02]  /*1da0*/  DADD R14, R16, R14 ;  /* 0x00000000100e7229 */ /* 0x020fe4000000000e */
[----:B------:R-:W5:Y:S06]  /*1db0*/  LDG.E.64 R16, desc[UR16][R6.64+0x3000] ;  /* 0x0030001006107981 */ /* 0x000f6c000c1e1b00 */
[----:B------:R-:W-:-:S02]  /*1dc0*/  DADD R12, R14, R12 ;  /* 0x000000000e0c7229 */ /* 0x000fc4000000000c */
[----:B------:R-:W5:Y:S06]  /*1dd0*/  LDG.E.64 R14, desc[UR16][R6.64+0x4000] ;  /* 0x00400010060e7981 */ /* 0x000f6c000c1e1b00 */
[----:B------:R-:W-:Y:S02]  /*1de0*/  DADD R10, R12, R10 ;  /* 0x000000000c0a7229 */ /* 0x000fe4000000000a */
[----:B------:R-:W5:Y:S06]  /*1df0*/  LDG.E.64 R12, desc[UR16][R6.64+0x5000] ;  /* 0x00500010060c7981 */ /* 0x000f6c000c1e1b00 */
[----:B------:R-:W-:-:S02]  /*1e00*/  DADD R24, R10, R24 ;  /* 0x000000000a187229 */ /* 0x000fc40000000018 */
[----:B------:R-:W5:Y:S06]  /*1e10*/  LDG.E.64 R10, desc[UR16][R6.64+0x6000] ;  /* 0x00600010060a7981 */ /* 0x000f6c000c1e1b00 */
[----:B------:R-:W-:Y:S02]  /*1e20*/  DADD R22, R24, R22 ;  /* 0x0000000018167229 */ /* 0x000fe40000000016 */
[----:B------:R0:W5:Y:S01]  /*1e30*/  LDG.E.64 R24, desc[UR16][R6.64+0x7000] ;  /* 0x0070001006187981 */ /* 0x000162000c1e1b00 */
        /* <DEDUP_REMOVED lines=8> */
[----:B-----5:R-:W-:-:S08]  /*1ec0*/  DADD R8, R8, R16 ;  /* 0x0000000008087229 */ /* 0x020fd00000000010 */
[----:B------:R-:W-:-:S08]  /*1ed0*/  DADD R8, R8, R14 ;  /* 0x0000000008087229 */ /* 0x000fd0000000000e */
[----:B------:R-:W-:-:S08]  /*1ee0*/  DADD R8, R8, R12 ;  /* 0x0000000008087229 */ /* 0x000fd0000000000c */
[----:B------:R-:W-:-:S08]  /*1ef0*/  DADD R8, R8, R10 ;  /* 0x0000000008087229 */ /* 0x000fd0000000000a */
[----:B------:R-:W-:Y:S01]  /*1f00*/  DADD R8, R8, R24 ;  /* 0x0000000008087229 */ /* 0x000fe20000000018 */
[----:B------:R-:W-:Y:S10]  /*1f10*/  @P1 BRA `(.L_x_52) ;  /* 0xfffffffc00681947 */ /* 0x000ff4000383ffff */
.L_x_51:
[----:B------:R-:W-:Y:S05]  /*1f20*/  BSYNC.RECONVERGENT B2 ;  /* 0x0000000000027941 */ /* 0x000fea0003800200 */
.L_x_50:
[----:B------:R-:W-:Y:S05]  /*1f30*/  @!P0 BRA `(.L_x_49) ;  /* 0x0000000400008947 */ /* 0x000fea0003800000 */
[----:B------:R-:W-:Y:S01]  /*1f40*/  ISETP.GE.U32.AND P1, PT, R4, 0x8, PT ;  /* 0x000000080400780c */ /* 0x000fe20003f26070 */
[----:B------:R-:W-:Y:S01]  /*1f50*/  BSSY.RECONVERGENT B2, `(.L_x_53) ;  /* 0x0000019000027945 */ /* 0x000fe20003800200 */
[----:B------:R-:W-:-:S04]  /*1f60*/  LOP3.LUT R24, R3, 0x7, RZ, 0xc0, !PT ;  /* 0x0000000703187812 */ /* 0x000fc800078ec0ff */
[----:B------:R-:W-:-:S07]  /*1f70*/  ISETP.NE.AND P0, PT, R24, RZ, PT ;  /* 0x000000ff1800720c */ /* 0x000fce0003f05270 */
[----:B------:R-:W-:Y:S06]  /*1f80*/  @!P1 BRA `(.L_x_54) ;  /* 0x0000000000549947 */ /* 0x000fec0003800000 */
[----:B------:R-:W-:-:S05]  /*1f90*/  IADD3 R4, P1, PT, R2, UR7, RZ ;  /* 0x0000000702047c10 */ /* 0x000fca000ff3e0ff */
[----:B------:R-:W-:Y:S01]  /*1fa0*/  IMAD.X R5, RZ, RZ, UR8, P1 ;  /* 0x00000008ff057e24 */ /* 0x000fe200088e06ff */
[----:B------:R-:W-:-:S04]  /*1fb0*/  LEA R20, P1, R4, UR12, 0x3 ;  /* 0x0000000c04147c11 */ /* 0x000fc8000f8218ff */
[----:B------:R-:W-:-:S05]  /*1fc0*/  LEA.HI.X R21, R4, UR13, R5, 0x3, P1 ;  /* 0x0000000d04157c11 */ /* 0x000fca00088f1c05 */
        /* <DEDUP_REMOVED lines=8> */
[----:B------:R-:W-:Y:S01]  /*2050*/  VIADD R2, R2, 0x1000 ;  /* 0x0000100002027836 */ /* 0x000fe20000000000 */
[----:B--2---:R-:W-:-:S08]  /*2060*/  DADD R22, R8, R22 ;  /* 0x0000000008167229 */ /* 0x004fd00000000016 */
[----:B---3--:R-:W-:-:S08]  /*2070*/  DADD R16, R22, R16 ;  /* 0x0000000016107229 */ /* 0x008fd00000000010 */
[----:B----4-:R-:W-:-:S08]  /*2080*/  DADD R14, R16, R14 ;  /* 0x00000000100e7229 */ /* 0x010fd0000000000e */
[----:B-----5:R-:W-:-:S08]  /*2090*/  DADD R12, R14, R12 ;  /* 0x000000000e0c7229 */ /* 0x020fd0000000000c */
[----:B------:R-:W-:-:S08]  /*20a0*/  DADD R10, R12, R10 ;  /* 0x000000000c0a7229 */ /* 0x000fd0000000000a */
[----:B------:R-:W-:-:S08]  /*20b0*/  DADD R6, R10, R6 ;  /* 0x000000000a067229 */ /* 0x000fd00000000006 */
[----:B------:R-:W-:-:S08]  /*20c0*/  DADD R4, R6, R4 ;  /* 0x0000000006047229 */ /* 0x000fd00000000004 */
[----:B------:R-:W-:-:S11]  /*20d0*/  DADD R8, R4, R18 ;  /* 0x0000000004087229 */ /* 0x000fd60000000012 */
.L_x_54:
[----:B------:R-:W-:Y:S05]  /*20e0*/  BSYNC.RECONVERGENT B2 ;  /* 0x0000000000027941 */ /* 0x000fea0003800200 */
.L_x_53:
[----:B------:R-:W-:Y:S05]  /*20f0*/  @!P0 BRA `(.L_x_49) ;  /* 0x0000000000908947 */ /* 0x000fea0003800000 */
[----:B------:R-:W-:Y:S01]  /*2100*/  ISETP.GE.U32.AND P1, PT, R24, 0x4, PT ;  /* 0x000000041800780c */ /* 0x000fe20003f26070 */
[----:B------:R-:W-:Y:S01]  /*2110*/  BSSY.RECONVERGENT B2, `(.L_x_55) ;  /* 0x0000010000027945 */ /* 0x000fe20003800200 */
[----:B------:R-:W-:-:S11]  /*2120*/  LOP3.LUT P0, RZ, R3, 0x3, RZ, 0xc0, !PT ;  /* 0x0000000303ff7812 */ /* 0x000fd6000780c0ff */
[----:B------:R-:W-:Y:S05]  /*2130*/  @!P1 BRA `(.L_x_56) ;  /* 0x0000000000349947 */ /* 0x000fea0003800000 */
[----:B------:R-:W-:-:S05]  /*2140*/  IADD3 R3, P1, PT, R2, UR7, RZ ;  /* 0x0000000702037c10 */ /* 0x000fca000ff3e0ff */
[----:B------:R-:W-:Y:S01]  /*2150*/  IMAD.X R6, RZ, RZ, UR8, P1 ;  /* 0x00000008ff067e24 */ /* 0x000fe200088e06ff */
[----:B------:R-:W-:-:S04]  /*2160*/  LEA R4, P1, R3, UR12, 0x3 ;  /* 0x0000000c03047c11 */ /* 0x000fc8000f8218ff */
[----:B------:R-:W-:-:S05]  /*2170*/  LEA.HI.X R5, R3, UR13, R6, 0x3, P1 ;  /* 0x0000000d03057c11 */ /* 0x000fca00088f1c06 */
[----:B------:R-:W2:Y:S04]  /*2180*/  LDG.E.64 R6, desc[UR16][R4.64] ;  /* 0x0000001004067981 */ /* 0x000ea8000c1e1b00 */
[----:B------:R-:W3:Y:S04]  /*2190*/  LDG.E.64 R10, desc[UR16][R4.64+0x1000] ;  /* 0x00100010040a7981 */ /* 0x000ee8000c1e1b00 */
[----:B------:R-:W4:Y:S04]  /*21a0*/  LDG.E.64 R12, desc[UR16][R4.64+0x2000] ;  /* 0x00200010040c7981 */ /* 0x000f28000c1e1b00 */
[----:B------:R-:W5:Y:S01]  /*21b0*/  LDG.E.64 R14, desc[UR16][R4.64+0x3000] ;  /* 0x00300010040e7981 */ /* 0x000f62000c1e1b00 */
[----:B------:R-:W-:Y:S01]  /*21c0*/  VIADD R2, R2, 0x800 ;  /* 0x0000080002027836 */ /* 0x000fe20000000000 */
[----:B--2---:R-:W-:-:S08]  /*21d0*/  DADD R6, R8, R6 ;  /* 0x0000000008067229 */ /* 0x004fd00000000006 */
[----:B---3--:R-:W-:-:S08]  /*21e0*/  DADD R6, R6, R10 ;  /* 0x0000000006067229 */ /* 0x008fd0000000000a */
[----:B----4-:R-:W-:-:S08]  /*21f0*/  DADD R6, R6, R12 ;  /* 0x0000000006067229 */ /* 0x010fd0000000000c */
[----:B-----5:R-:W-:-:S11]  /*2200*/  DADD R8, R6, R14 ;  /* 0x0000000006087229 */ /* 0x020fd6000000000e */
.L_x_56:
[----:B------:R-:W-:Y:S05]  /*2210*/  BSYNC.RECONVERGENT B2 ;  /* 0x0000000000027941 */ /* 0x000fea0003800200 */
.L_x_55:
[----:B------:R-:W-:Y:S05]  /*2220*/  @!P0 BRA `(.L_x_49) ;  /* 0x0000000000448947 */ /* 0x000fea0003800000 */
[----:B------:R-:W-:Y:S02]  /*2230*/  LOP3.LUT R0, R0, 0xffff, RZ, 0xc0, !PT ;  /* 0x0000ffff00007812 */ /* 0x000fe400078ec0ff */
[----:B------:R-:W-:Y:S02]  /*2240*/  IADD3 R2, P0, PT, R2, UR9, RZ ;  /* 0x0000000902027c10 */ /* 0x000fe4000ff1e0ff */
[----:B------:R-:W-:Y:S02]  /*2250*/  LEA.HI R0, R0, 0x1, RZ, 0x17 ;  /* 0x0000000100007811 */ /* 0x000fe400078fb8ff */
[----:B------:R-:W-:Y:S01]  /*2260*/  LEA R4, P1, R2, UR12, 0x3 ;  /* 0x0000000c02047c11 */ /* 0x000fe2000f8218ff */
[----:B------:R-:W-:Y:S01]  /*2270*/  IMAD.X R5, RZ, RZ, UR10, P0 ;  /* 0x0000000aff057e24 */ /* 0x000fe200080e06ff */
[----:B------:R-:W-:-:S04]  /*2280*/  LOP3.LUT R0, R0, 0x3, RZ, 0xc0, !PT ;  /* 0x0000000300007812 */ /* 0x000fc800078ec0ff */
[----:B------:R-:W-:Y:S01]  /*2290*/  LEA.HI.X R5, R2, UR13, R5, 0x3, P1 ;  /* 0x0000000d02057c11 */ /* 0x000fe200088f1c05 */
[----:B------:R-:W-:-:S07]  /*22a0*/  IMAD.MOV R0, RZ, RZ, -R0 ;  /* 0x000000ffff007224 */ /* 0x000fce00078e0a00 */
.L_x_57:
[----:B------:R-:W-:Y:S02]  /*22b0*/  IMAD.MOV.U32 R2, RZ, RZ, R4 ;  /* 0x000000ffff027224 */ /* 0x000fe400078e0004 */
[----:B------:R-:W-:-:S06]  /*22c0*/  IMAD.MOV.U32 R3, RZ, RZ, R5 ;  /* 0x000000ffff037224 */ /* 0x000fcc00078e0005 */
[----:B------:R-:W2:Y:S01]  /*22d0*/  LDG.E.64 R2, desc[UR16][R2.64] ;  /* 0x0000001002027981 */ /* 0x000ea2000c1e1b00 */
[----:B------:R-:W-:Y:S01]  /*22e0*/  VIADD R0, R0, 0x1 ;  /* 0x0000000100007836 */ /* 0x000fe20000000000 */
[----:B------:R-:W-:-:S04]  /*22f0*/  IADD3 R4, P1, PT, R4, 0x1000, RZ ;  /* 0x0000100004047810 */ /* 0x000fc80007f3e0ff */
[----:B------:R-:W-:Y:S01]  /*2300*/  ISETP.NE.AND P0, PT, R0, RZ, PT ;  /* 0x000000ff0000720c */ /* 0x000fe20003f05270 */
[----:B------:R-:W-:Y:S01]  /*2310*/  IMAD.X R5, RZ, RZ, R5, P1 ;  /* 0x000000ffff057224 */ /* 0x000fe200008e0605 */
[----:B--2---:R-:W-:-:S11]  /*2320*/  DADD R8, R2, R8 ;  /* 0x0000000002087229 */ /* 0x004fd60000000008 */
[----:B------:R-:W-:Y:S05]  /*2330*/  @P0 BRA `(.L_x_57) ;  /* 0xfffffffc00dc0947 */ /* 0x000fea000383ffff */
.L_x_49:
[----:B------:R-:W-:Y:S05]  /*2340*/  BSYNC.RECONVERGENT B1 ;  /* 0x0000000000017941 */ /* 0x000fea0003800200 */
.L_x_46:
[----:B------:R-:W0:Y:S01]  /*2350*/  S2R R0, SR_LANEID ;  /* 0x0000000000007919 */ /* 0x000e220000000000 */
[----:B------:R-:W-:Y:S04]  /*2360*/  SHFL.DOWN PT, R2, R8, 0x1, 0x1f ;  /* 0x08201f0008027f89 */ /* 0x000fe800000e0000 */
[----:B------:R-:W1:Y:S01]  /*2370*/  SHFL.DOWN PT, R3, R9, 0x1, 0x1f ;  /* 0x08201f0009037f89 */ /* 0x000e6200000e0000 */
[----:B------:R-:W2:Y:S01]  /*2380*/  S2R R11, SR_TID.X ;  /* 0x00000000000b7919 */ /* 0x000ea20000002100 */
        /* <DEDUP_REMOVED lines=20> */
[----:B------:R-:W-:Y:S02]  /*24d0*/  @!P1 MOV R7, 0x400 ;  /* 0x0000040000079802 */ /* 0x000fe40000000f00 */
[----:B--2---:R-:W-:Y:S01]  /*24e0*/  @!P1 SHF.R.U32.HI R6, RZ, 0x2, R11 ;  /* 0x00000002ff069819 */ /* 0x004fe2000001160b */
[----:B------:R-:W0:Y:S01]  /*24f0*/  SHFL.DOWN PT, R3, R9, 0x8, 0x1f ;  /* 0x09001f0009037f89 */ /* 0x000e2200000e0000 */
[----:B-1----:R-:W-:-:S02]  /*2500*/  @!P1 LEA R7, R10, R7, 0x18 ;  /* 0x000000070a079211 */ /* 0x002fc400078ec0ff */
[----:B------:R-:W-:-:S05]  /*2510*/  @!P1 LOP3.LUT R6, R6, 0xf8, RZ, 0xc0, !PT ;  /* 0x000000f806069812 */ /* 0x000fca00078ec0ff */
        /* <DEDUP_REMOVED lines=14> */
[----:B------:R-:W1:Y:S01]  /*2600*/  S2UR UR5, SR_CgaCtaId ;  /* 0x00000000000579c3 */ /* 0x000e620000008800 */
[----:B------:R-:W-:Y:S02]  /*2610*/  UMOV UR4, 0x400 ;  /* 0x0000040000047882 */ /* 0x000fe40000000000 */
[----:B-1----:R-:W-:-:S09]  /*2620*/  ULEA UR4, UR5, UR4, 0x18 ;  /* 0x0000000405047291 */ /* 0x002fd2000f8ec0ff */
[----:B0-----:R-:W0:Y:S04]  /*2630*/  LDS.64 R2, [UR4+0x18] ;  /* 0x00001804ff027984 */ /* 0x001e280008000a00 */
        /* <DEDUP_REMOVED lines=22> */
.L_x_45:
[----:B------:R-:W-:Y:S05]  /*27a0*/  BSYNC.RECONVERGENT B0 ;  /* 0x0000000000007941 */ /* 0x000fea0003800200 */
.L_x_30:
[----:B------:R-:W-:Y:S05]  /*27b0*/  @P0 EXIT ;  /* 0x000000000000094d */ /* 0x000fea0003800000 */
[----:B------:R-:W3:Y:S02]  /*27c0*/  LDCU.64 UR4, c[0x0][0x388] ;  /* 0x00007100ff0477ac */ /* 0x000ee40008000a00 */
[----:B---3--:R-:W-:-:S06]  /*27d0*/  UIMAD.WIDE.U32 UR4, UR18, 0x8, UR4 ;  /* 0x00000008120478a5 */ /* 0x008fcc000f8e0004 */
[----:B0-----:R-:W-:Y:S02]  /*27e0*/  IMAD.U32 R2, RZ, RZ, UR4 ;  /* 0x00000004ff027e24 */ /* 0x001fe4000f8e00ff */
[----:B--2---:R-:W-:-:S05]  /*27f0*/  IMAD.U32 R3, RZ, RZ, UR5 ;  /* 0x00000005ff037e24 */ /* 0x004fca000f8e00ff */
[----:B------:R-:W-:Y:S01]  /*2800*/  STG.E.64 desc[UR16][R2.64], R8 ;  /* 0x0000000802007986 */ /* 0x000fe2000c101b10 */
[----:B------:R-:W-:Y:S05]  /*2810*/  EXIT ;  /* 0x000000000000794d */ /* 0x000fea0003800000 */
.L_x_58:
        /* <DEDUP_REMOVED lines=14> */
.L_x_217:


//--------------------- .text._ZN3cub18CUB_300001_SM_10006detail6reduce28DeviceReduceSingleTileKernelINS2_10policy_hubIdyN4cuda3std3__44plusIdEEE10Policy1000EN6thrust24THRUST_300001_SM_1000_NS6detail15normal_iteratorINSD_10device_ptrIdEEEEPdyS9_ddNS7_10__identityEEEvT0_T1_T2_T3_T4_T6_ --------------------------
	.section	.text._ZN3cub18CUB_300001_SM_10006detail6reduce28DeviceReduceSingleTileKernelINS2_10policy_hubIdyN4cuda3std3__44plusIdEEE10Policy1000EN6thrust24THRUST_300001_SM_1000_NS6detail15normal_iteratorINSD_10device_ptrIdEEEEPdyS9_ddNS7_10__identityEEEvT0_T1_T2_T3_T4_T6_,"ax",@progbits
	.align	128
        .global         _ZN3cub18CUB_300001_SM_10006detail6reduce28DeviceReduceSingleTileKernelINS2_10policy_hubIdyN4cuda3std3__44plusIdEEE10Policy1000EN6thrust24THRUST_300001_SM_1000_NS6detail15normal_iteratorINSD_10device_ptrIdEEEEPdyS9_ddNS7_10__identityEEEvT0_T1_T2_T3_T4_T6_
        .type           _ZN3cub18CUB_300001_SM_10006detail6reduce28DeviceReduceSingleTileKernelINS2_10policy_hubIdyN4cuda3std3__44plusIdEEE10Policy1000EN6thrust24THRUST_300001_SM_1000_NS6detail15normal_iteratorINSD_10device_ptrIdEEEEPdyS9_ddNS7_10__identityEEEvT0_T1_T2_T3_T4_T6_,@function
        .size           _ZN3cub18CUB_300001_SM_10006detail6reduce28DeviceReduceSingleTileKernelINS2_10policy_hubIdyN4cuda3std3__44plusIdEEE10Policy1000EN6thrust24THRUST_300001_SM_1000_NS6detail15normal_iteratorINSD_10device_ptrIdEEEEPdyS9_ddNS7_10__identityEEEvT0_T1_T2_T3_T4_T6_,(.L_x_218 - _ZN3cub18CUB_300001_SM_10006detail6reduce28DeviceReduceSingleTileKernelINS2_10policy_hubIdyN4cuda3std3__44plusIdEEE10Policy1000EN6thrust24THRUST_300001_SM_1000_NS6detail15normal_iteratorINSD_10device_ptrIdEEEEPdyS9_ddNS7_10__identityEEEvT0_T1_T2_T3_T4_T6_)
        .other          _ZN3cub18CUB_300001_SM_10006detail6reduce28DeviceReduceSingleTileKernelINS2_10policy_hubIdyN4cuda3std3__44plusIdEEE10Policy1000EN6thrust24THRUST_300001_SM_1000_NS6detail15normal_iteratorINSD_10device_ptrIdEEEEPdyS9_ddNS7_10__identityEEEvT0_T1_T2_T3_T4_T6_,@"STO_CUDA_ENTRY STV_DEFAULT"
_ZN3cub18CUB_300001_SM_10006detail6reduce28DeviceReduceSingleTileKernelINS2_10policy_hubIdyN4cuda3std3__44plusIdEEE10Policy1000EN6thrust24THRUST_300001_SM_1000_NS6detail15normal_iteratorINSD_10device_ptrIdEEEEPdyS9_ddNS7_10__identityEEEvT0_T1_T2_T3_T4_T6_:
.text._ZN3cub18CUB_300001_SM_10006detail6reduce28DeviceReduceSingleTileKernelINS2_10policy_hubIdyN4cuda3std3__44plusIdEEE10Policy1000EN6thrust24THRUST_300001_SM_1000_NS6detail15normal_iteratorINSD_10device_ptrIdEEEEPdyS9_ddNS7_10__identityEEEvT0_T1_T2_T3_T4_T6_:
[----:B------:R-:W-:Y:S01]  /*0000*/  LDC R1, c[0x0][0x37c] ;  /* 0x0000df00ff017b82 */ /* 0x000fe20000000800 */
[----:B------:R-:W0:Y:S01]  /*0010*/  LDCU.64 UR4, c[0x0][0x390] ;  /* 0x00007200ff0477ac */ /* 0x000e220008000a00 */
[----:B------:R-:W1:Y:S01]  /*0020*/  LDCU.64 UR6, c[0x0][0x358] ;  /* 0x00006b00ff0677ac */ /* 0x000e620008000a00 */
[----:B0-----:R-:W-:Y:S02]  /*0030*/  IMAD.U32 R8, RZ, RZ, UR4 ;  /* 0x00000004ff087e24 */ /* 0x001fe4000f8e00ff */
[----:B------:R-:W-:-:S03]  /*0040*/  IMAD.U32 R9, RZ, RZ, UR5 ;  /* 0x00000005ff097e24 */ /* 0x000fc6000f8e00ff */
[----:B------:R-:W-:-:S04]  /*0050*/  ISETP.NE.U32.AND P0, PT, R8, RZ, PT ;  /* 0x000000ff0800720c */ /* 0x000fc80003f05070 */
[----:B------:R-:W-:-:S13]  /*0060*/  ISETP.NE.AND.EX P0, PT, R9, RZ, PT, P0 ;  /* 0x000000ff0900720c */ /* 0x000fda0003f05300 */
        /* <DEDUP_REMOVED lines=8> */
.L_x_59:
[----:B------:R-:W-:Y:S01]  /*00f0*/  ISETP.GT.U32.AND P0, PT, R8, 0xdff, PT ;  /* 0x00000dff0800780c */ /* 0x000fe20003f04070 */
[----:B------:R-:W-:Y:S03]  /*0100*/  BSSY.RECONVERGENT B0, `(.L_x_60) ;  /* 0x000024d000007945 */ /* 0x000fe60003800200 */
[----:B------:R-:W-:-:S13]  /*0110*/  ISETP.GT.U32.AND.EX P0, PT, R9, RZ, PT, P0 ;  /* 0x000000ff0900720c */ /* 0x000fda0003f04100 */
[----:B------:R-:W-:Y:S05]  /*0120*/  @P0 BRA `(.L_x_61) ;  /* 0x0000001400340947 */ /* 0x000fea0003800000 */
[----:B------:R-:W0:Y:S01]  /*0130*/  S2R R0, SR_TID.X ;  /* 0x0000000000007919 */ /* 0x000e220000002100 */
[----:B------:R-:W-:Y:S01]  /*0140*/  BSSY.RECONVERGENT B1, `(.L_x_62) ;  /* 0x0000009000017945 */ /* 0x000fe20003800200 */
[----:B------:R-:W-:Y:S02]  /*0150*/  CS2R R4, SRZ ;  /* 0x0000000000047805 */ /* 0x000fe4000001ff00 */
[----:B0-----:R-:W-:Y:S01]  /*0160*/  ISETP.GE.U32.AND P0, PT, R0, R8, PT ;  /* 0x000000080000720c */ /* 0x001fe20003f06070 */
[----:B------:R-:W-:-:S12]  /*0170*/  IMAD.MOV.U32 R2, RZ, RZ, R0 ;  /* 0x000000ffff027224 */ /* 0x000fd800078e0000 */
[----:B------:R-:W-:Y:S05]  /*0180*/  @P0 BRA `(.L_x_63) ;  /* 0x0000000000100947 */ /* 0x000fea0003800000 */
[----:B------:R-:W0:Y:S02]  /*0190*/  LDC.64 R4, c[0x0][0x380] ;  /* 0x0000e000ff047b82 */ /* 0x000e240000000a00 */
[----:B0-----:R-:W-:-:S06]  /*01a0*/  IMAD.WIDE.U32 R4, R0, 0x8, R4 ;  /* 0x0000000800047825 */ /* 0x001fcc00078e0004 */
[----:B------:R-:W5:Y:S01]  /*01b0*/  LDG.E.64 R4, desc[UR6][R4.64] ;  /* 0x0000000604047981 */ /* 0x000f62000c1e1b00 */
[----:B------:R-:W-:-:S07]  /*01c0*/  VIADD R2, R0, 0x200 ;  /* 0x0000020000027836 */ /* 0x000fce0000000000 */
.L_x_63:
[----:B------:R-:W-:Y:S05]  /*01d0*/  BSYNC.RECONVERGENT B1 ;  /* 0x0000000000017941 */ /* 0x000fea0003800200 */
.L_x_62:
[----:B------:R-:W-:Y:S01]  /*01e0*/  ISETP.GE.U32.AND P0, PT, R2, R8, PT ;  /* 0x000000080200720c */ /* 0x000fe20003f06070 */
[----:B------:R-:W-:-:S12]  /*01f0*/  BSSY.RECONVERGENT B1, `(.L_x_64) ;  /* 0x000006d000017945 */ /* 0x000fd80003800200 */
[----:B------:R-:W-:Y:S05]  /*0200*/  @P0 BRA `(.L_x_65) ;  /* 0x0000000400ac0947 */ /* 0x000fea0003800000 */
[----:B------:R-:W-:Y:S01]  /*0210*/  LOP3.LUT R3, RZ, R2, RZ, 0x33, !PT ;  /* 0x00000002ff037212 */ /* 0x000fe200078e33ff */
[----:B------:R-:W-:Y:S04]  /*0220*/  BSSY.RECONVERGENT B2, `(.L_x_66) ;  /* 0x0000033000027945 */ /* 0x000fe80003800200 */
[----:B------:R-:W-:-:S05]  /*0230*/  IMAD.IADD R6, R3, 0x1, R8 ;  /* 0x0000000103067824 */ /* 0x000fca00078e0208 */
[C---:B------:R-:W-:Y:S02]  /*0240*/  ISETP.GE.U32.AND P1, PT, R6.reuse, 0x1e00, PT ;  /* 0x00001e000600780c */ /* 0x040fe40003f26070 */
[----:B------:R-:W-:-:S04]  /*0250*/  LEA.HI R3, R6, 0x1, RZ, 0x17 ;  /* 0x0000000106037811 */ /* 0x000fc800078fb8ff */
[----:B------:R-:W-:-:S04]  /*0260*/  LOP3.LUT R43, R3, 0xf, RZ, 0xc0, !PT ;  /* 0x0000000f032b7812 */ /* 0x000fc800078ec0ff */
[----:B------:R-:W-:-:S03]  /*0270*/  ISETP.NE.AND P0, PT, R43, RZ, PT ;  /* 0x000000ff2b00720c */ /* 0x000fc60003f05270 */
[----:B------:R-:W-:Y:S10]  /*0280*/  @!P1 BRA `(.L_x_67) ;  /* 0x0000000000b09947 */ /* 0x000ff40003800000 */
[----:B------:R-:W0:Y:S01]  /*0290*/  LDC.64 R6, c[0x0][0x380] ;  /* 0x0000e000ff067b82 */ /* 0x000e220000000a00 */
[----:B------:R-:W-:-:S05]  /*02a0*/  LOP3.LUT R42, R3, 0xfffff0, RZ, 0xc0, !PT ;  /* 0x00fffff0032a7812 */ /* 0x000fca00078ec0ff */
[----:B------:R-:W-:Y:S02]  /*02b0*/  IMAD.MOV R42, RZ, RZ, -R42 ;  /* 0x000000ffff2a7224 */ /* 0x000fe400078e0a2a */
[----:B0-----:R-:W-:-:S03]  /*02c0*/  IMAD.WIDE.U32 R6, R2, 0x8, R6 ;  /* 0x0000000802067825 */ /* 0x001fc600078e0006 */
[----:B------:R-:W-:-:S05]  /*02d0*/  IADD3 R6, P1, PT, R6, 0x8000, RZ ;  /* 0x0000800006067810 */ /* 0x000fca0007f3e0ff */
[----:B------:R-:W-:-:S08]  /*02e0*/  IMAD.X R7, RZ, RZ, R7, P1 ;  /* 0x000000ffff077224 */ /* 0x000fd000008e0607 */
.L_x_68:
[----:B------:R-:W2:Y:S04]  /*02f0*/  LDG.E.64 R10, desc[UR6][R6.64+-0x8000] ;  /* 0xff800006060a7981 */ /* 0x000ea8000c1e1b00 */
[----:B------:R-:W3:Y:S04]  /*0300*/  LDG.E.64 R12, desc[UR6][R6.64+-0x7000] ;  /* 0xff900006060c7981 */ /* 0x000ee8000c1e1b00 */
[----:B------:R-:W4:Y:S04]  /*0310*/  LDG.E.64 R14, desc[UR6][R6.64+-0x6000] ;  /* 0xffa00006060e7981 */ /* 0x000f28000c1e1b00 */
        /* <DEDUP_REMOVED lines=12> */
[----:B------:R0:W4:Y:S01]  /*03e0*/  LDG.E.64 R40, desc[UR6][R6.64+0x7000] ;  /* 0x0070000606287981 */ /* 0x000122000c1e1b00 */
[----:B------:R-:W-:-:S02]  /*03f0*/  VIADD R42, R42, 0x10 ;  /* 0x000000102a2a7836 */ /* 0x000fc40000000000 */
[----:B------:R-:W-:-:S03]  /*0400*/  VIADD R2, R2, 0x2000 ;  /* 0x0000200002027836 */ /* 0x000fc60000000000 */
[----:B------:R-:W-:Y:S02]  /*0410*/  ISETP.NE.AND P1, PT, R42, RZ, PT ;  /* 0x000000ff2a00720c */ /* 0x000fe40003f25270 */
[----:B0-----:R-:W-:-:S05]  /*0420*/  IADD3 R6, P2, PT, R6, 0x10000, RZ ;  /* 0x0001000006067810 */ /* 0x001fca0007f5e0ff */
[----:B------:R-:W-:Y:S01]  /*0430*/  IMAD.X R7, RZ, RZ, R7, P2 ;  /* 0x000000ffff077224 */ /* 0x000fe200010e0607 */
        /* <DEDUP_REMOVED lines=16> */
[----:B------:R-:W-:Y:S10]  /*0540*/  @P1 BRA `(.L_x_68) ;  /* 0xfffffffc00681947 */ /* 0x000ff4000383ffff */
.L_x_67:
[----:B------:R-:W-:Y:S05]  /*0550*/  BSYNC.RECONVERGENT B2 ;  /* 0x0000000000027941 */ /* 0x000fea0003800200 */
.L_x_66:
[----:B------:R-:W-:Y:S05]  /*0560*/  @!P0 BRA `(.L_x_65) ;  /* 0x0000000000d48947 */ /* 0x000fea0003800000 */
[----:B------:R-:W-:Y:S01]  /*0570*/  ISETP.GE.U32.AND P0, PT, R43, 0x8, PT ;  /* 0x000000082b00780c */ /* 0x000fe20003f06070 */
[----:B------:R-:W-:Y:S01]  /*0580*/  BSSY.RECONVERGENT B2, `(.L_x_69) ;  /* 0x0000017000027945 */ /* 0x000fe20003800200 */
[----:B------:R-:W-:-:S04]  /*0590*/  LOP3.LUT R26, R3, 0x7, RZ, 0xc0, !PT ;  /* 0x00000007031a7812 */ /* 0x000fc800078ec0ff */
[----:B------:R-:W-:-:S07]  /*05a0*/  ISETP.NE.AND P1, PT, R26, RZ, PT ;  /* 0x000000ff1a00720c */ /* 0x000fce0003f25270 */
[----:B------:R-:W-:Y:S06]  /*05b0*/  @!P0 BRA `(.L_x_70) ;  /* 0x00000000004c8947 */ /* 0x000fec0003800000 */
[----:B------:R-:W0:Y:S02]  /*05c0*/  LDC.64 R6, c[0x0][0x380] ;  /* 0x0000e000ff067b82 */ /* 0x000e240000000a00 */
[----:B0-----:R-:W-:-:S05]  /*05d0*/  IMAD.WIDE R6, R2, 0x8, R6 ;  /* 0x0000000802067825 */ /* 0x001fca00078e0206 */
        /* <DEDUP_REMOVED lines=17> */
.L_x_70:
[----:B------:R-:W-:Y:S05]  /*06f0*/  BSYNC.RECONVERGENT B2 ;  /* 0x0000000000027941 */ /* 0x000fea0003800200 */
.L_x_69:
        /* <DEDUP_REMOVED lines=17> */
.L_x_72:
[----:B------:R-:W-:Y:S05]  /*0810*/  BSYNC.RECONVERGENT B2 ;  /* 0x0000000000027941 */ /* 0x000fea0003800200 */
.L_x_71:
[----:B------:R-:W-:Y:S05]  /*0820*/  @!P1 BRA `(.L_x_65) ;  /* 0x0000000000249947 */ /* 0x000fea0003800000 */
[----:B------:R-:W0:Y:S01]  /*0830*/  LDC.64 R10, c[0x0][0x380] ;  /* 0x0000e000ff0a7b82 */ /* 0x000e220000000a00 */
[----:B------:R-:W-:-:S07]  /*0840*/  IMAD.MOV R3, RZ, RZ, -R3 ;  /* 0x000000ffff037224 */ /* 0x000fce00078e0a03 */
.L_x_73:
[----:B0-----:R-:W-:-:S06]  /*0850*/  IMAD.WIDE R6, R2, 0x8, R10 ;  /* 0x0000000802067825 */ /* 0x001fcc00078e020a */
[----:B------:R-:W2:Y:S01]  /*0860*/  LDG.E.64 R6, desc[UR6][R6.64] ;  /* 0x0000000606067981 */ /* 0x000ea2000c1e1b00 */
[----:B------:R-:W-:Y:S02]  /*0870*/  VIADD R3, R3, 0x1 ;  /* 0x0000000103037836 */ /* 0x000fe40000000000 */
[----:B------:R-:W-:-:S03]  /*0880*/  VIADD R2, R2, 0x200 ;  /* 0x0000020002027836 */ /* 0x000fc60000000000 */
[----:B------:R-:W-:Y:S01]  /*0890*/  ISETP.NE.AND P0, PT, R3, RZ, PT ;  /* 0x000000ff0300720c */ /* 0x000fe20003f05270 */
[----:B--2--5:R-:W-:-:S12]  /*08a0*/  DADD R4, R6, R4 ;  /* 0x0000000006047229 */ /* 0x024fd80000000004 */
[----:B------:R-:W-:Y:S05]  /*08b0*/  @P0 BRA `(.L_x_73) ;  /* 0xfffffffc00e40947 */ /* 0x000fea000383ffff */
.L_x_65:
[----:B------:R-:W-:Y:S05]  /*08c0*/  BSYNC.RECONVERGENT B1 ;  /* 0x0000000000017941 */ /* 0x000fea0003800200 */
.L_x_64:
[----:B------:R-:W-:-:S04]  /*08d0*/  ISETP.GE.U32.AND P0, PT, R8, 0x200, PT ;  /* 0x000002000800780c */ /* 0x000fc80003f06070 */
[----:B------:R-:W-:-:S13]  /*08e0*/  ISETP.GE.U32.AND.EX P0, PT, R9, RZ, PT, P0 ;  /* 0x000000ff0900720c */ /* 0x000fda0003f06100 */
        /* <DEDUP_REMOVED lines=32> */
[----:B------:R-:W-:Y:S02]  /*0af0*/  ISETP.GT.AND P0, PT, R10, 0xf, PT ;  /* 0x0000000f0a00780c */ /* 0x000fe40003f04270 */
[----:B------:R-:W-:Y:S01]  /*0b00*/  @!P1 LOP3.LUT R8, R4, 0xf8, RZ, 0xc0, !PT ;  /* 0x000000f804089812 */ /* 0x000fe200078ec0ff */
[----:B------:R-:W0:Y:S04]  /*0b10*/  SHFL.DOWN PT, R3, R7, 0x10, 0x1f ;  /* 0x0a001f0007037f89 */ /* 0x000e2800000e0000 */
[----:B------:R-:W-:Y:S01]  /*0b20*/  @!P1 IMAD.IADD R9, R8, 0x1, R9 ;  /* 0x0000000108099824 */ /* 0x000fe200078e0209 */
[----:B0-----:R-:W-:-:S07]  /*0b30*/  DADD R4, R2, R6 ;  /* 0x0000000002047229 */ /* 0x001fce0000000006 */
[----:B------:R0:W-:Y:S01]  /*0b40*/  @!P1 STS.64 [R9+0x10], R4 ;  /* 0x0000100409009388 */ /* 0x0001e20000000a00 */
[----:B------:R-:W-:Y:S01]  /*0b50*/  BAR.SYNC.DEFER_BLOCKING 0x0 ;  /* 0x0000000000007b1d */ /* 0x000fe20000010000 */
[----:B------:R-:W-:Y:S02]  /*0b60*/  ISETP.NE.AND P1, PT, R0, RZ, PT ;  /* 0x000000ff0000720c */ /* 0x000fe40003f25270 */
[----:B------:R-:W-:Y:S02]  /*0b70*/  FSEL R2, R6, R4, P0 ;  /* 0x0000000406027208 */ /* 0x000fe40000000000 */
[----:B------:R-:W-:-:S09]  /*0b80*/  FSEL R3, R7, R5, P0 ;  /* 0x0000000507037208 */ /* 0x000fd20000000000 */
[----:B0-----:R-:W-:Y:S05]  /*0b90*/  @P1 BRA `(.L_x_75) ;  /* 0x00000018008c1947 */ /* 0x001fea0003800000 */
        /* <DEDUP_REMOVED lines=27> */
.L_x_74:
[----:B------:R-:W-:Y:S01]  /*0d50*/  LOP3.LUT R2, R0, 0x3e0, RZ, 0xc0, !PT ;  /* 0x000003e000027812 */ /* 0x000fe200078ec0ff */
[----:B------:R-:W0:Y:S03]  /*0d60*/  S2R R12, SR_LANEID ;  /* 0x00000000000c7919 */ /* 0x000e260000000000 */
[----:B------:R-:W-:Y:S01]  /*0d70*/  LOP3.LUT R7, RZ, R2, RZ, 0x33, !PT ;  /* 0x00000002ff077212 */ /* 0x000fe200078e33ff */
[----:B------:R-:W-:-:S04]  /*0d80*/  VIADD R3, R2, 0x20 ;  /* 0x0000002002037836 */ /* 0x000fc80000000000 */
[----:B------:R-:W-:Y:S01]  /*0d90*/  IMAD.IADD R7, R7, 0x1, R8 ;  /* 0x0000000107077824 */ /* 0x000fe200078e0208 */
[----:B------:R-:W-:-:S04]  /*0da0*/  ISETP.GT.U32.AND P0, PT, R3, R8, PT ;  /* 0x000000080300720c */ /* 0x000fc80003f04070 */
[----:B------:R-:W-:-:S05]  /*0db0*/  SEL R13, R7, 0x1f, P0 ;  /* 0x0000001f070d7807 */ /* 0x000fca0000000000 */
[----:B-----5:R-:W-:Y:S04]  /*0dc0*/  SHFL.DOWN PT, R2, R4, 0x1, R13 ;  /* 0x0820000004027989 */ /* 0x020fe800000e000d */
[----:B------:R-:W1:Y:S01]  /*0dd0*/  SHFL.DOWN PT, R3, R5, 0x1, R13 ;  /* 0x0820000005037989 */ /* 0x000e6200000e000d */
[C---:B0-----:R-:W-:Y:S01]  /*0de0*/  ISETP.GE.AND P0, PT, R12.reuse, R13, PT ;  /* 0x0000000d0c00720c */ /* 0x041fe20003f06270 */
[C---:B------:R-:W-:Y:S01]  /*0df0*/  VIADD R10, R12.reuse, 0x2 ;  /* 0x000000020c0a7836 */ /* 0x040fe20000000000 */
[----:B------:R-:W-:Y:S01]  /*0e00*/  ISETP.NE.AND P1, PT, R12, RZ, PT ;  /* 0x000000ff0c00720c */ /* 0x000fe20003f25270 */
[----:B-1----:R-:W-:-:S10]  /*0e10*/  DADD R2, R2, R4 ;  /* 0x0000000002027229 */ /* 0x002fd40000000004 */
[----:B------:R-:W-:Y:S01]  /*0e20*/  FSEL R6, R2, R4, !P0 ;  /* 0x0000000402067208 */ /* 0x000fe20004000000 */
[----:B------:R-:W-:Y:S01]  /*0e30*/  VIADD R4, R12, 0x4 ;  /* 0x000000040c047836 */ /* 0x000fe20000000000 */
[----:B------:R-:W-:Y:S02]  /*0e40*/  FSEL R7, R3, R5, !P0 ;  /* 0x0000000503077208 */ /* 0x000fe40004000000 */
[----:B------:R-:W-:Y:S01]  /*0e50*/  ISETP.GT.AND P0, PT, R10, R13, PT ;  /* 0x0000000d0a00720c */ /* 0x000fe20003f04270 */
[----:B------:R-:W-:Y:S04]  /*0e60*/  SHFL.DOWN PT, R2, R6, 0x2, R13 ;  /* 0x0840000006027989 */ /* 0x000fe800000e000d */
[----:B------:R-:W0:Y:S02]  /*0e70*/  SHFL.DOWN PT, R3, R7, 0x2, R13 ;  /* 0x0840000007037989 */ /* 0x000e2400000e000d */
[----:B0-----:R-:W-:-:S10]  /*0e80*/  DADD R2, R2, R6 ;  /* 0x0000000002027229 */ /* 0x001fd40000000006 */
[----:B------:R-:W-:Y:S01]  /*0e90*/  FSEL R10, R6, R2, P0 ;  /* 0x00000002060a7208 */ /* 0x000fe20000000000 */
[----:B------:R-:W-:Y:S01]  /*0ea0*/  VIADD R6, R12, 0x8 ;  /* 0x000000080c067836 */ /* 0x000fe20000000000 */
[----:B------:R-:W-:Y:S02]  /*0eb0*/  FSEL R11, R7, R3, P0 ;  /* 0x00000003070b7208 */ /* 0x000fe40000000000 */
[----:B------:R-:W-:Y:S01]  /*0ec0*/  ISETP.GT.AND P0, PT, R4, R13, PT ;  /* 0x0000000d0400720c */ /* 0x000fe20003f04270 */
[----:B------:R-:W-:Y:S04]  /*0ed0*/  SHFL.DOWN PT, R2, R10, 0x4, R13 ;  /* 0x088000000a027989 */ /* 0x000fe800000e000d */
[----:B------:R-:W0:Y:S02]  /*0ee0*/  SHFL.DOWN PT, R3, R11, 0x4, R13 ;  /* 0x088000000b037989 */ /* 0x000e2400000e000d */
[----:B0-----:R-:W-:-:S10]  /*0ef0*/  DADD R2, R2, R10 ;  /* 0x0000000002027229 */ /* 0x001fd4000000000a */
[----:B------:R-:W-:Y:S02]  /*0f00*/  FSEL R4, R10, R2, P0 ;  /* 0x000000020a047208 */ /* 0x000fe40000000000 */
[----:B------:R-:W-:Y:S02]  /*0f10*/  FSEL R5, R11, R3, P0 ;  /* 0x000000030b057208 */ /* 0x000fe40000000000 */
[----:B------:R-:W-:Y:S01]  /*0f20*/  ISETP.GT.AND P0, PT, R6, R13, PT ;  /* 0x0000000d0600720c */ /* 0x000fe20003f04270 */
[----:B------:R-:W-:Y:S01]  /*0f30*/  SHFL.DOWN PT, R2, R4, 0x8, R13 ;  /* 0x0900000004027989 */ /* 0x000fe200000e000d */
[----:B------:R-:W-:-:S03]  /*0f40*/  @!P1 MOV R10, 0x400 ;  /* 0x00000400000a9802 */ /* 0x000fc60000000f00 */
[----:B------:R-:W0:Y:S01]  /*0f50*/  SHFL.DOWN PT, R3, R5, 0x8, R13 ;  /* 0x0900000005037989 */ /* 0x000e2200000e000d */
[----:B------:R-:W1:Y:S01]  /*0f60*/  @!P1 S2R R11, SR_CgaCtaId ;  /* 0x00000000000b9919 */ /* 0x000e620000008800 */
[----:B0-----:R-:W-:-:S10]  /*0f70*/  DADD R2, R2, R4 ;  /* 0x0000000002027229 */ /* 0x001fd40000000004 */
[----:B------:R-:W-:Y:S01]  /*0f80*/  FSEL R6, R4, R2, P0 ;  /* 0x0000000204067208 */ /* 0x000fe20000000000 */
[----:B------:R-:W-:Y:S01]  /*0f90*/  VIADD R4, R12, 0x10 ;  /* 0x000000100c047836 */ /* 0x000fe20000000000 */
[----:B------:R-:W-:Y:S02]  /*0fa0*/  FSEL R7, R5, R3, P0 ;  /* 0x0000000305077208 */ /* 0x000fe40000000000 */
[----:B------:R-:W-:Y:S01]  /*0fb0*/  @!P1 SHF.R.U32.HI R5, RZ, 0x2, R0 ;  /* 0x00000002ff059819 */ /* 0x000fe20000011600 */
[----:B------:R-:W-:Y:S01]  /*0fc0*/  SHFL.DOWN PT, R2, R6, 0x10, R13 ;  /* 0x0a00000006027989 */ /* 0x000fe200000e000d */
[----:B-1----:R-:W-:Y:S02]  /*0fd0*/  @!P1 LEA R10, R11, R10, 0x18 ;  /* 0x0000000a0b0a9211 */ /* 0x002fe400078ec0ff */
[----:B------:R-:W-:Y:S01]  /*0fe0*/  @!P1 LOP3.LUT R5, R5, 0xf8, RZ, 0xc0, !PT ;  /* 0x000000f805059812 */ /* 0x000fe200078ec0ff */
[----:B------:R-:W0:Y:S01]  /*0ff0*/  SHFL.DOWN PT, R3, R7, 0x10, R13 ;  /* 0x0a00000007037989 */ /* 0x000e2200000e000d */
[----:B------:R-:W-:-:S03]  /*1000*/  ISETP.GT.AND P0, PT, R4, R13, PT ;  /* 0x0000000d0400720c */ /* 0x000fc60003f04270 */
[----:B------:R-:W-:Y:S01]  /*1010*/  @!P1 IMAD.IADD R5, R5, 0x1, R10 ;  /* 0x0000000105059824 */ /* 0x000fe200078e020a */
[----:B0-----:R-:W-:-:S10]  /*1020*/  DADD R2, R2, R6 ;  /* 0x0000000002027229 */ /* 0x001fd40000000006 */
[----:B------:R-:W-:Y:S02]  /*1030*/  FSEL R2, R6, R2, P0 ;  /* 0x0000000206027208 */ /* 0x000fe40000000000 */
[----:B------:R-:W-:-:S05]  /*1040*/  FSEL R3, R7, R3, P0 ;  /* 0x0000000307037208 */ /* 0x000fca0000000000 */
[----:B------:R0:W-:Y:S01]  /*1050*/  @!P1 STS.64 [R5+0x10], R2 ;  /* 0x0000100205009388 */ /* 0x0001e20000000a00 */
[----:B------:R-:W-:Y:S01]  /*1060*/  BAR.SYNC.DEFER_BLOCKING 0x0 ;  /* 0x0000000000007b1d */ /* 0x000fe20000010000 */
[----:B------:R-:W-:-:S13]  /*1070*/  ISETP.NE.AND P1, PT, R0, RZ, PT ;  /* 0x000000ff0000720c */ /* 0x000fda0003f25270 */
[----:B0-----:R-:W-:Y:S05]  /*1080*/  @P1 BRA `(.L_x_75) ;  /* 0x0000001400501947 */ /* 0x001fea0003800000 */
[----:B------:R-:W0:Y:S01]  /*1090*/  S2UR UR5, SR_CgaCtaId ;  /* 0x00000000000579c3 */ /* 0x000e220000008800 */
[----:B------:R-:W-:Y:S01]  /*10a0*/  UMOV UR4, 0x400 ;  /* 0x0000040000047882 */ /* 0x000fe20000000000 */
[----:B------:R-:W-:-:S04]  /*10b0*/  ISETP.GT.U32.AND P0, PT, R8, 0x20, PT ;  /* 0x000000200800780c */ /* 0x000fc80003f04070 */
[----:B------:R-:W-:Y:S01]  /*10c0*/  ISETP.GT.U32.AND.EX P0, PT, R9, RZ, PT, P0 ;  /* 0x000000ff0900720c */ /* 0x000fe20003f04100 */
[----:B0-----:R-:W-:-:S09]  /*10d0*/  ULEA UR4, UR5, UR4, 0x18 ;  /* 0x0000000405047291 */ /* 0x001fd2000f8ec0ff */
[----:B------:R-:W0:Y:S04]  /*10e0*/  LDS.64 R4, [UR4+0x18] ;  /* 0x00001804ff047984 */ /* 0x000e280008000a00 */
[----:B------:R-:W1:Y:S01]  /*10f0*/  LDS.128 R12, [UR4+0x20] ;  /* 0x00002004ff0c7984 */ /* 0x000e620008000c00 */
[----:B0-----:R-:W-:-:S10]  /*1100*/  DADD R4, R2, R4 ;  /* 0x0000000002047229 */ /* 0x001fd40000000004 */
[----:B------:R-:W-:Y:S02]  /*1110*/  FSEL R2, R4, R2, P0 ;  /* 0x0000000204027208 */ /* 0x000fe40000000000 */
[----:B------:R-:W-:Y:S02]  /*1120*/  FSEL R3, R5, R3, P0 ;  /* 0x0000000305037208 */ /* 0x000fe40000000000 */
[----:B------:R-:W0:Y:S01]  /*1130*/  LDS.128 R4, [UR4+0x30] ;  /* 0x00003004ff047984 */ /* 0x000e220008000c00 */
[----:B------:R-:W-:-:S03]  /*1140*/  ISETP.GT.U32.AND P0, PT, R8, 0x40, PT ;  /* 0x000000400800780c */ /* 0x000fc60003f04070 */
[----:B-1----:R-:W-:Y:S01]  /*1150*/  DADD R12, R12, R2 ;  /* 0x000000000c0c7229 */ /* 0x002fe20000000002 */
[----:B------:R-:W-:-:S09]  /*1160*/  ISETP.GT.U32.AND.EX P0, PT, R9, RZ, PT, P0 ;  /* 0x000000ff0900720c */ /* 0x000fd20003f04100 */
[----:B------:R-:W-:Y:S02]  /*1170*/  FSEL R2, R12, R2, P0 ;  /* 0x000000020c027208 */ /* 0x000fe40000000000 */
[----:B------:R-:W-:Y:S02]  /*1180*/  FSEL R3, R13, R3, P0 ;  /* 0x000000030d037208 */ /* 0x000fe40000000000 */
[----:B------:R-:W-:-:S04]  /*1190*/  ISETP.GT.U32.AND P0, PT, R8, 0x60, PT ;  /* 0x000000600800780c */ /* 0x000fc80003f04070 */
[----:B------:R-:W-:Y:S01]  /*11a0*/  DADD R14, R2, R14 ;  /* 0x00000000020e7229 */ /* 0x000fe2000000000e */
[----:B------:R-:W-:-:S09]  /*11b0*/  ISETP.GT.U32.AND.EX P0, PT, R9, RZ, PT, P0 ;  /* 0x000000ff0900720c */ /* 0x000fd20003f04100 */
[----:B------:R-:W-:Y:S02]  /*11c0*/  FSEL R2, R14, R2, P0 ;  /* 0x000000020e027208 */ /* 0x000fe40000000000 */
[----:B------:R-:W-:Y:S02]  /*11d0*/  FSEL R3, R15, R3, P0 ;  /* 0x000000030f037208 */ /* 0x000fe40000000000 */
[----:B------:R-:W1:Y:S01]  /*11e0*/  LDS.128 R12, [UR4+0x40] ;  /* 0x00004004ff0c7984 */ /* 0x000e620008000c00 */
[----:B------:R-:W-:-:S03]  /*11f0*/  ISETP.GT.U32.AND P0, PT, R8, 0x80, PT ;  /* 0x000000800800780c */ /* 0x000fc60003f04070 */
[----:B0-----:R-:W-:Y:S01]  /*1200*/  DADD R4, R4, R2 ;  /* 0x0000000004047229 */ /* 0x001fe20000000002 */
        /* <DEDUP_REMOVED lines=52> */
[----:B------:R-:W-:-:S04]  /*1550*/  ISETP.GT.U32.AND P0, PT, R8, 0x1c0, PT ;  /* 0x000001c00800780c */ /* 0x000fc80003f04070 */
        /* <DEDUP_REMOVED lines=8> */
[----:B------:R-:W-:Y:S01]  /*15e0*/  FSEL R3, R15, R3, P0 ;  /* 0x000000030f037208 */ /* 0x000fe20000000000 */
[----:B------:R-:W-:Y:S06]  /*15f0*/  BRA `(.L_x_75) ;  /* 0x0000000c00f47947 */ /* 0x000fec0003800000 */
.L_x_61:
[----:B------:R-:W0:Y:S01]  /*1600*/  S2R R0, SR_TID.X ;  /* 0x0000000000007919 */ /* 0x000e220000002100 */
[----:B------:R-:W0:Y:S02]  /*1610*/  LDC.64 R4, c[0x0][0x380] ;  /* 0x0000e000ff047b82 */ /* 0x000e240000000a00 */
[----:B0-----:R-:W-:-:S05]  /*1620*/  IMAD.WIDE.U32 R4, R0, 0x8, R4 ;  /* 0x0000000800047825 */ /* 0x001fca00078e0004 */
[----:B------:R-:W2:Y:S04]  /*1630*/  LDG.E.64 R2, desc[UR6][R4.64] ;  /* 0x0000000604027981 */ /* 0x000ea8000c1e1b00 */
[----:B------:R-:W2:Y:S04]  /*1640*/  LDG.E.64 R6, desc[UR6][R4.64+0x1000] ;  /* 0x0010000604067981 */ /* 0x000ea8000c1e1b00 */
[----:B------:R-:W3:Y:S04]  /*1650*/  LDG.E.64 R10, desc[UR6][R4.64+0x2000] ;  /* 0x00200006040a7981 */ /* 0x000ee8000c1e1b00 */
[----:B------:R-:W4:Y:S04]  /*1660*/  LDG.E.64 R12, desc[UR6][R4.64+0x3000] ;  /* 0x00300006040c7981 */ /* 0x000f28000c1e1b00 */
[----:B------:R-:W5:Y:S04]  /*1670*/  LDG.E.64 R14, desc[UR6][R4.64+0x4000] ;  /* 0x00400006040e7981 */ /* 0x000f68000c1e1b00 */
[----:B------:R-:W5:Y:S04]  /*1680*/  LDG.E.64 R16, desc[UR6][R4.64+0x5000] ;  /* 0x0050000604107981 */ /* 0x000f68000c1e1b00 */
[----:B------:R-:W5:Y:S01]  /*1690*/  LDG.E.64 R18, desc[UR6][R4.64+0x6000] ;  /* 0x0060000604127981 */ /* 0x000f62000c1e1b00 */
[----:B--2---:R-:W-:-:S08]  /*16a0*/  DADD R2, R2, R6 ;  /* 0x0000000002027229 */ /* 0x004fd00000000006 */
[----:B---3--:R-:W-:-:S08]  /*16b0*/  DADD R2, R10, R2 ;  /* 0x000000000a027229 */ /* 0x008fd00000000002 */
[----:B----4-:R-:W-:Y:S01]  /*16c0*/  DADD R2, R12, R2 ;  /* 0x000000000c027229 */ /* 0x010fe20000000002 */
[----:B------:R-:W-:-:S04]  /*16d0*/  IADD3 R12, P1, PT, R8, -0xe00, RZ ;  /* 0xfffff200080c7810 */ /* 0x000fc80007f3e0ff */
[----:B------:R-:W-:Y:S02]  /*16e0*/  ISETP.GE.U32.AND P0, PT, R12, 0xe00, PT ;  /* 0x00000e000c00780c */ /* 0x000fe40003f06070 */
[----:B------:R-:W-:Y:S01]  /*16f0*/  IADD3.X R13, PT, PT, R9, -0x1, RZ, P1, !PT ;  /* 0xffffffff090d7810 */ /* 0x000fe20000ffe4ff */
[----:B-----5:R-:W-:-:S03]  /*1700*/  DADD R2, R14, R2 ;  /* 0x000000000e027229 */ /* 0x020fc60000000002 */
[----:B------:R-:W-:-:S05]  /*1710*/  ISETP.GE.U32.AND.EX P0, PT, R13, RZ, PT, P0 ;  /* 0x000000ff0d00720c */ /* 0x000fca0003f06100 */
[----:B------:R-:W-:-:S08]  /*1720*/  DADD R2, R16, R2 ;  /* 0x0000000010027229 */ /* 0x000fd00000000002 */
[----:B------:R-:W-:Y:S01]  /*1730*/  DADD R6, R18, R2 ;  /* 0x0000000012067229 */ /* 0x000fe20000000002 */
[----:B------:R-:W-:Y:S02]  /*1740*/  IMAD.MOV.U32 R3, RZ, RZ, 0xe00 ;  /* 0x00000e00ff037424 */ /* 0x000fe400078e00ff */
[----:B------:R-:W-:Y:S01]  /*1750*/  IMAD.MOV.U32 R2, RZ, RZ, RZ ;  /* 0x000000ffff027224 */ /* 0x000fe200078e00ff */
[----:B------:R-:W-:Y:S07]  /*1760*/  @!P0 BRA `(.L_x_76) ;  /* 0x0000000000748947 */ /* 0x000fee0003800000 */
[----:B------:R-:W0:Y:S01]  /*1770*/  LDC.64 R8, c[0x0][0x390] ;  /* 0x0000e400ff087b82 */ /* 0x000e220000000a00 */
[----:B------:R-:W-:Y:S02]  /*1780*/  IMAD.MOV.U32 R3, RZ, RZ, 0xe00 ;  /* 0x00000e00ff037424 */ /* 0x000fe400078e00ff */
[----:B------:R-:W-:-:S07]  /*1790*/  IMAD.MOV.U32 R2, RZ, RZ, RZ ;  /* 0x000000ffff027224 */ /* 0x000fce00078e00ff */
.L_x_78:
[----:B------:R-:W-:-:S04]  /*17a0*/  LEA R16, P0, R3, R4, 0x3 ;  /* 0x0000000403107211 */ /* 0x000fc800078018ff */
[----:B------:R-:W-:-:S05]  /*17b0*/  LEA.HI.X R17, R3, R5, R2, 0x3, P0 ;  /* 0x0000000503117211 */ /* 0x000fca00000f1c02 */
[----:B------:R-:W2:Y:S04]  /*17c0*/  LDG.E.64 R18, desc[UR6][R16.64] ;  /* 0x0000000610127981 */ /* 0x000ea8000c1e1b00 */
[----:B------:R-:W3:Y:S04]  /*17d0*/  LDG.E.64 R20, desc[UR6][R16.64+0x1000] ;  /* 0x0010000610147981 */ /* 0x000ee8000c1e1b00 */
[----:B------:R-:W4:Y:S04]  /*17e0*/  LDG.E.64 R22, desc[UR6][R16.64+0x2000] ;  /* 0x0020000610167981 */ /* 0x000f28000c1e1b00 */
[----:B------:R-:W5:Y:S04]  /*17f0*/  LDG.E.64 R24, desc[UR6][R16.64+0x3000] ;  /* 0x0030000610187981 */ /* 0x000f68000c1e1b00 */
[----:B------:R-:W5:Y:S04]  /*1800*/  LDG.E.64 R26, desc[UR6][R16.64+0x4000] ;  /* 0x00400006101a7981 */ /* 0x000f68000c1e1b00 */
[----:B------:R-:W5:Y:S04]  /*1810*/  LDG.E.64 R10, desc[UR6][R16.64+0x5000] ;  /* 0x00500006100a7981 */ /* 0x000f68000c1e1b00 */
[----:B------:R-:W5:Y:S01]  /*1820*/  LDG.E.64 R14, desc[UR6][R16.64+0x6000] ;  /* 0x00600006100e7981 */ /* 0x000f62000c1e1b00 */
[----:B--2---:R-:W-:Y:S01]  /*1830*/  DADD R18, R18, R6 ;  /* 0x0000000012127229 */ /* 0x004fe20000000006 */
[----:B0-----:R-:W-:-:S04]  /*1840*/  IADD3 R6, P1, PT, -R3, R8, RZ ;  /* 0x0000000803067210 */ /* 0x001fc80007f3e1ff */
[----:B------:R-:W-:Y:S01]  /*1850*/  ISETP.GE.U32.AND P0, PT, R6, 0xe00, PT ;  /* 0x00000e000600780c */ /* 0x000fe20003f06070 */
[----:B------:R-:W-:Y:S02]  /*1860*/  IMAD.X R6, R9, 0x1, ~R2, P1 ;  /* 0x0000000109067824 */ /* 0x000fe400008e0e02 */
[----:B---3--:R-:W-:-:S03]  /*1870*/  DADD R18, R20, R18 ;  /* 0x0000000014127229 */ /* 0x008fc60000000012 */
[----:B------:R-:W-:-:S05]  /*1880*/  ISETP.GE.U32.AND.EX P0, PT, R6, RZ, PT, P0 ;  /* 0x000000ff0600720c */ /* 0x000fca0003f06100 */
[----:B----4-:R-:W-:-:S08]  /*1890*/  DADD R18, R22, R18 ;  /* 0x0000000016127229 */ /* 0x010fd00000000012 */
[----:B-----5:R-:W-:-:S08]  /*18a0*/  DADD R18, R24, R18 ;  /* 0x0000000018127229 */ /* 0x020fd00000000012 */
[----:B------:R-:W-:-:S08]  /*18b0*/  DADD R18, R26, R18 ;  /* 0x000000001a127229 */ /* 0x000fd00000000012 */
[----:B------:R-:W-:-:S08]  /*18c0*/  DADD R10, R10, R18 ;  /* 0x000000000a0a7229 */ /* 0x000fd00000000012 */
[----:B------:R-:W-:Y:S01]  /*18d0*/  DADD R6, R14, R10 ;  /* 0x000000000e067229 */ /* 0x000fe2000000000a */
[----:B------:R-:W-:Y:S10]  /*18e0*/  @!P0 BRA `(.L_x_77) ;  /* 0x0000000800208947 */ /* 0x000ff40003800000 */
[----:B------:R-:W-:-:S05]  /*18f0*/  IADD3 R3, P0, PT, R3, 0xe00, RZ ;  /* 0x00000e0003037810 */ /* 0x000fca0007f1e0ff */
[----:B------:R-:W-:Y:S01]  /*1900*/  IMAD.X R2, RZ, RZ, R2, P0 ;  /* 0x000000ffff027224 */ /* 0x000fe200000e0602 */
[----:B------:R-:W-:-:S04]  /*1910*/  ISETP.GT.U32.AND P0, PT, R3, R12, PT ;  /* 0x0000000c0300720c */ /* 0x000fc80003f04070 */
[----:B------:R-:W-:-:S13]  /*1920*/  ISETP.GT.U32.AND.EX P0, PT, R2, R13, PT, P0 ;  /* 0x0000000d0200720c */ /* 0x000fda0003f04100 */
[----:B------:R-:W-:Y:S05]  /*1930*/  @!P0 BRA `(.L_x_78) ;  /* 0xfffffffc00988947 */ /* 0x000fea000383ffff */
.L_x_76:
[----:B------:R-:W-:Y:S01]  /*1940*/  IMAD.IADD R5, R8, 0x1, -R3 ;  /* 0x0000000108057824 */ /* 0x000fe200078e0a03 */
[----:B------:R-:W-:Y:S01]  /*1950*/  ISETP.GE.U32.AND P1, PT, R3, R8, PT ;  /* 0x000000080300720c */ /* 0x000fe20003f26070 */
[----:B------:R-:W-:Y:S03]  /*1960*/  BSSY.RECONVERGENT B1, `(.L_x_77) ;  /* 0x0000080000017945 */ /* 0x000fe60003800200 */
[----:B------:R-:W-:-:S04]  /*1970*/  ISETP.GE.AND P0, PT, R0, R5, PT ;  /* 0x000000050000720c */ /* 0x000fc80003f06270 */
[----:B------:R-:W-:-:S13]  /*1980*/  ISETP.GE.U32.OR.EX P0, PT, R2, R9, P0, P1 ;  /* 0x000000090200720c */ /* 0x000fda0000706510 */
[----:B------:R-:W-:Y:S05]  /*1990*/  @P0 BRA `(.L_x_79) ;  /* 0x0000000400f00947 */ /* 0x000fea0003800000 */
[----:B------:R-:W-:Y:S01]  /*19a0*/  LOP3.LUT R4, RZ, R0, RZ, 0x33, !PT ;  /* 0x00000000ff047212 */ /* 0x000fe200078e33ff */
[----:B------:R-:W-:Y:S01]  /*19b0*/  BSSY.RECONVERGENT B2, `(.L_x_80) ;  /* 0x0000038000027945 */ /* 0x000fe20003800200 */
[----:B------:R-:W-:Y:S02]  /*19c0*/  IMAD.MOV.U32 R42, RZ, RZ, R0 ;  /* 0x000000ffff2a7224 */ /* 0x000fe400078e0000 */
[----:B------:R-:W-:-:S04]  /*19d0*/  IADD3 R8, PT, PT, -R3, R8, R4 ;  /* 0x0000000803087210 */ /* 0x000fc80007ffe104 */
[C---:B------:R-:W-:Y:S02]  /*19e0*/  ISETP.GE.U32.AND P1, PT, R8.reuse, 0x1e00, PT ;  /* 0x00001e000800780c */ /* 0x040fe40003f26070 */
[----:B------:R-:W-:-:S04]  /*19f0*/  LEA.HI R4, R8, 0x1, RZ, 0x17 ;  /* 0x0000000108047811 */ /* 0x000fc800078fb8ff */
[----:B------:R-:W-:-:S04]  /*1a00*/  LOP3.LUT R5, R4, 0xf, RZ, 0xc0, !PT ;  /* 0x0000000f04057812 */ /* 0x000fc800078ec0ff */
[----:B------:R-:W-:-:S03]  /*1a10*/  ISETP.NE.AND P0, PT, R5, RZ, PT ;  /* 0x000000ff0500720c */ /* 0x000fc60003f05270 */
[----:B------:R-:W-:Y:S10]  /*1a20*/  @!P1 BRA `(.L_x_81) ;  /* 0x0000000000c09947 */ /* 0x000ff40003800000 */
[----:B------:R-:W0:Y:S01]  /*1a30*/  LDCU.64 UR4, c[0x0][0x380] ;  /* 0x00007000ff0477ac */ /* 0x000e220008000a00 */
[----:B------:R-:W-:Y:S01]  /*1a40*/  IADD3 R9, P2, PT, R0, R3, RZ ;  /* 0x0000000300097210 */ /* 0x000fe20007f5e0ff */
[----:B------:R-:W-:Y:S01]  /*1a50*/  IMAD.MOV.U32 R42, RZ, RZ, R0 ;  /* 0x000000ffff2a7224 */ /* 0x000fe200078e0000 */
[----:B------:R-:W-:-:S03]  /*1a60*/  LOP3.LUT R43, R4, 0xfffff0, RZ, 0xc0, !PT ;  /* 0x00fffff0042b7812 */ /* 0x000fc600078ec0ff */
[----:B------:R-:W-:Y:S02]  /*1a70*/  IMAD.X R10, RZ, RZ, R2, P2 ;  /* 0x000000ffff0a7224 */ /* 0x000fe400010e0602 */
[----:B------:R-:W-:Y:S01]  /*1a80*/  IMAD.MOV R43, RZ, RZ, -R43 ;  /* 0x000000ffff2b7224 */ /* 0x000fe200078e0a2b */
[----:B0-----:R-:W-:-:S04]  /*1a90*/  LEA R8, P1, R9, UR4, 0x3 ;  /* 0x0000000409087c11 */ /* 0x001fc8000f8218ff */
[----:B------:R-:W-:Y:S02]  /*1aa0*/  IADD3 R8, P2, PT, R8, 0x8000, RZ ;  /* 0x0000800008087810 */ /* 0x000fe40007f5e0ff */
[----:B------:R-:W-:-:S05]  /*1ab0*/  LEA.HI.X R9, R9, UR5, R10, 0x3, P1 ;  /* 0x0000000509097c11 */ /* 0x000fca00088f1c0a */
[----:B------:R-:W-:-:S07]  /*1ac0*/  IMAD.X R9, RZ, RZ, R9, P2 ;  /* 0x000000ffff097224 */ /* 0x000fce00010e0609 */
.L_x_82:
[----:B------:R-:W2:Y:S04]  /*1ad0*/  LDG.E.64 R10, desc[UR6][R8.64+-0x8000] ;  /* 0xff800006080a7981 */ /* 0x000ea8000c1e1b00 */
[----:B------:R-:W3:Y:S04]  /*1ae0*/  LDG.E.64 R12, desc[UR6][R8.64+-0x7000] ;  /* 0xff900006080c7981 */ /* 0x000ee8000c1e1b00 */
[----:B------:R-:W4:Y:S04]  /*1af0*/  LDG.E.64 R14, desc[UR6][R8.64+-0x6000] ;  /* 0xffa00006080e7981 */ /* 0x000f28000c1e1b00 */
[----:B------:R-:W5:Y:S04]  /*1b00*/  LDG.E.64 R16, desc[UR6][R8.64+-0x5000] ;  /* 0xffb0000608107981 */ /* 0x000f68000c1e1b00 */
        /* <DEDUP_REMOVED lines=11> */
[----:B------:R0:W5:Y:S01]  /*1bc0*/  LDG.E.64 R40, desc[UR6][R8.64+0x7000] ;  /* 0x0070000608287981 */ /* 0x000162000c1e1b00 */
[----:B------:R-:W-:-:S02]  /*1bd0*/  VIADD R43, R43, 0x10 ;  /* 0x000000102b2b7836 */ /* 0x000fc40000000000 */
        /* <DEDUP_REMOVED lines=21> */
.L_x_81:
[----:B------:R-:W-:Y:S05]  /*1d30*/  BSYNC.RECONVERGENT B2 ;  /* 0x0000000000027941 */ /* 0x000fea0003800200 */
.L_x_80:
[----:B------:R-:W-:Y:S05]  /*1d40*/  @!P0 BRA `(.L_x_79) ;  /* 0x0000000400048947 */ /* 0x000fea0003800000 */
[----:B------:R-:W-:Y:S01]  /*1d50*/  ISETP.GE.U32.AND P1, PT, R5, 0x8, PT ;  /* 0x000000080500780c */ /* 0x000fe20003f26070 */
[----:B------:R-:W-:Y:S01]  /*1d60*/  BSSY.RECONVERGENT B2, `(.L_x_83) ;  /* 0x000001a000027945 */ /* 0x000fe20003800200 */
[----:B------:R-:W-:-:S04]  /*1d70*/  LOP3.LUT R26, R4, 0x7, RZ, 0xc0, !PT ;  /* 0x00000007041a7812 */ /* 0x000fc800078ec0ff */
[----:B------:R-:W-:-:S07]  /*1d80*/  ISETP.NE.AND P0, PT, R26, RZ, PT ;  /* 0x000000ff1a00720c */ /* 0x000fce0003f05270 */
[----:B------:R-:W-:Y:S06]  /*1d90*/  @!P1 BRA `(.L_x_84) ;  /* 0x0000000000589947 */ /* 0x000fec0003800000 */
[----:B------:R-:W0:Y:S01]  /*1da0*/  LDCU.64 UR4, c[0x0][0x380] ;  /* 0x00007000ff0477ac */ /* 0x000e220008000a00 */
[----:B------:R-:W-:-:S05]  /*1db0*/  IADD3 R5, P1, PT, R42, R3, RZ ;  /* 0x000000032a057210 */ /* 0x000fca0007f3e0ff */
[----:B------:R-:W-:Y:S01]  /*1dc0*/  IMAD.X R10, RZ, RZ, R2, P1 ;  /* 0x000000ffff0a7224 */ /* 0x000fe200008e0602 */
[----:B0-----:R-:W-:-:S04]  /*1dd0*/  LEA R8, P1, R5, UR4, 0x3 ;  /* 0x0000000405087c11 */ /* 0x001fc8000f8218ff */
        /* <DEDUP_REMOVED lines=18> */
.L_x_84:
[----:B------:R-:W-:Y:S05]  /*1f00*/  BSYNC.RECONVERGENT B2 ;  /* 0x0000000000027941 */ /* 0x000fea0003800200 */
.L_x_83:
        /* <DEDUP_REMOVED lines=20> */
.L_x_86:
[----:B------:R-:W-:Y:S05]  /*2050*/  BSYNC.RECONVERGENT B2 ;  /* 0x0000000000027941 */ /* 0x000fea0003800200 */
.L_x_85:
[----:B------:R-:W-:Y:S05]  /*2060*/  @!P0 BRA `(.L_x_79) ;  /* 0x00000000003c8947 */ /* 0x000fea0003800000 */
[----:B------:R-:W0:Y:S01]  /*2070*/  LDCU.64 UR4, c[0x0][0x380] ;  /* 0x00007000ff0477ac */ /* 0x000e220008000a00 */
[----:B------:R-:W-:Y:S01]  /*2080*/  IADD3 R3, P0, PT, R42, R3, RZ ;  /* 0x000000032a037210 */ /* 0x000fe20007f1e0ff */
[----:B------:R-:W-:-:S04]  /*2090*/  IMAD.MOV R4, RZ, RZ, -R16 ;  /* 0x000000ffff047224 */ /* 0x000fc800078e0a10 */
[----:B------:R-:W-:Y:S01]  /*20a0*/  IMAD.X R2, RZ, RZ, R2, P0 ;  /* 0x000000ffff027224 */ /* 0x000fe200000e0602 */
[----:B0-----:R-:W-:-:S04]  /*20b0*/  LEA R5, P1, R3, UR4, 0x3 ;  /* 0x0000000403057c11 */ /* 0x001fc8000f8218ff */
[----:B------:R-:W-:-:S09]  /*20c0*/  LEA.HI.X R8, R3, UR5, R2, 0x3, P1 ;  /* 0x0000000503087c11 */ /* 0x000fd200088f1c02 */
.L_x_87:
        /* <DEDUP_REMOVED lines=9> */
.L_x_79:
[----:B------:R-:W-:Y:S05]  /*2160*/  BSYNC.RECONVERGENT B1 ;  /* 0x0000000000017941 */ /* 0x000fea0003800200 */
.L_x_77:
        /* <DEDUP_REMOVED lines=40> */
[----:B------:R-:W-:-:S03]  /*23f0*/  FSEL R5, R5, R3, P0 ;  /* 0x0000000305057208 */ /* 0x000fc60000000000 */
[----:B0-----:R-:W-:Y:S02]  /*2400*/  IMAD.MOV.U32 R2, RZ, RZ, R0 ;  /* 0x000000ffff027224 */ /* 0x001fe400078e0000 */
[----:B------:R-:W-:-:S04]  /*2410*/  IMAD.MOV.U32 R3, RZ, RZ, R5 ;  /* 0x000000ffff037224 */ /* 0x000fc800078e0005 */
[----:B------:R-:W-:Y:S05]  /*2420*/  @P1 BRA `(.L_x_75) ;  /* 0x0000000000681947 */ /* 0x000fea0003800000 */
        /* <DEDUP_REMOVED lines=26> */
.L_x_75:
[----:B------:R-:W-:Y:S05]  /*25d0*/  BSYNC.RECONVERGENT B0 ;  /* 0x0000000000007941 */ /* 0x000fea0003800200 */
.L_x_60:
[----:B------:R-:W-:Y:S05]  /*25e0*/  @P1 EXIT ;  /* 0x000000000000194d */ /* 0x000fea0003800000 */
[----:B------:R-:W0:Y:S01]  /*25f0*/  LDCU.64 UR4, c[0x0][0x3a0] ;  /* 0x00007400ff0477ac */ /* 0x000e220008000a00 */
[----:B------:R-:W1:Y:S01]  /*2600*/  LDC.64 R4, c[0x0][0x388] ;  /* 0x0000e200ff047b82 */ /* 0x000e620000000a00 */
[----:B0-----:R-:W-:-:S07]  /*2610*/  DADD R2, R2, UR4 ;  /* 0x0000000402027e29 */ /* 0x001fce0008000000 */
[----:B-1----:R-:W-:Y:S01]  /*2620*/  STG.E.64 desc[UR6][R4.64], R2 ;  /* 0x0000000204007986 */ /* 0x002fe2000c101b06 */
[----:B------:R-:W-:Y:S05]  /*2630*/  EXIT ;  /* 0x000000000000794d */ /* 0x000fea0003800000 */
.L_x_88:
        /* <DEDUP_REMOVED lines=12> */
.L_x_218:


//--------------------- .text._ZN3cub18CUB_300001_SM_10006detail6reduce28DeviceReduceSingleTileKernelINS2_10policy_hubIdjN4cuda3std3__44plusIdEEE10Policy1000EPdSC_iS9_ddNS7_10__identityEEEvT0_T1_T2_T3_T4_T6_ --------------------------
	.section	.text._ZN3cub18CUB_300001_SM_10006detail6reduce28DeviceReduceSingleTileKernelINS2_10policy_hubIdjN4cuda3std3__44plusIdEEE10Policy1000EPdSC_iS9_ddNS7_10__identityEEEvT0_T1_T2_T3_T4_T6_,"ax",@progbits
	.align	128
        .global         _ZN3cub18CUB_300001_SM_10006detail6reduce28DeviceReduceSingleTileKernelINS2_10policy_hubIdjN4cuda3std3__44plusIdEEE10Policy1000EPdSC_iS9_ddNS7_10__identityEEEvT0_T1_T2_T3_T4_T6_
        .type           _ZN3cub18CUB_300001_SM_10006detail6reduce28DeviceReduceSingleTileKernelINS2_10policy_hubIdjN4cuda3std3__44plusIdEEE10Policy1000EPdSC_iS9_ddNS7_10__identityEEEvT0_T1_T2_T3_T4_T6_,@function
        .size           _ZN3cub18CUB_300001_SM_10006detail6reduce28DeviceReduceSingleTileKernelINS2_10policy_hubIdjN4cuda3std3__44plusIdEEE10Policy1000EPdSC_iS9_ddNS7_10__identityEEEvT0_T1_T2_T3_T4_T6_,(.L_x_219 - _ZN3cub18CUB_300001_SM_10006detail6reduce28DeviceReduceSingleTileKernelINS2_10policy_hubIdjN4cuda3std3__44plusIdEEE10Policy1000EPdSC_iS9_ddNS7_10__identityEEEvT0_T1_T2_T3_T4_T6_)
        .other          _ZN3cub18CUB_300001_SM_10006detail6reduce28DeviceReduceSingleTileKernelINS2_10policy_hubIdjN4cuda3std3__44plusIdEEE10Policy1000EPdSC_iS9_ddNS7_10__identityEEEvT0_T1_T2_T3_T4_T6_,@"STO_CUDA_ENTRY STV_DEFAULT"
_ZN3cub18CUB_300001_SM_10006detail6reduce28DeviceReduceSingleTileKernelINS2_10policy_hubIdjN4cuda3std3__44plusIdEEE10Policy1000EPdSC_iS9_ddNS7_10__identityEEEvT0_T1_T2_T3_T4_T6_:
.text._ZN3cub18CUB_300001_SM_10006detail6reduce28DeviceReduceSingleTileKernelINS2_10policy_hubIdjN4cuda3std3__44plusIdEEE10Policy1000EPdSC_iS9_ddNS7_10__identityEEEvT0_T1_T2_T3_T4_T6_:
        /* <DEDUP_REMOVED lines=13> */
.L_x_89:
        /* <DEDUP_REMOVED lines=13> */
.L_x_93:
[----:B------:R-:W-:Y:S05]  /*01a0*/  BSYNC.RECONVERGENT B1 ;  /* 0x0000000000017941 */ /* 0x000fea0003800200 */
.L_x_92:
[----:B------:R-:W-:Y:S01]  /*01b0*/  ISETP.GE.AND P0, PT, R5, R4, PT ;  /* 0x000000040500720c */ /* 0x000fe20003f06270 */
[----:B------:R-:W-:-:S12]  /*01c0*/  BSSY.RECONVERGENT B1, `(.L_x_94) ;  /* 0x0000078000017945 */ /* 0x000fd80003800200 */
[----:B------:R-:W-:Y:S05]  /*01d0*/  @P0 BRA `(.L_x_95) ;  /* 0x0000000400d80947 */ /* 0x000fea0003800000 */
[----:B------:R-:W-:Y:S01]  /*01e0*/  LOP3.LUT R9, RZ, R5, RZ, 0x33, !PT ;  /* 0x00000005ff097212 */ /* 0x000fe200078e33ff */
[----:B------:R-:W-:Y:S04]  /*01f0*/  BSSY.RECONVERGENT B2, `(.L_x_96) ;  /* 0x0000019000027945 */ /* 0x000fe80003800200 */
[----:B------:R-:W-:-:S04]  /*0200*/  IMAD.IADD R9, R9, 0x1, R4 ;  /* 0x0000000109097824 */ /* 0x000fc800078e0204 */
[C---:B------:R-:W-:Y:S01]  /*0210*/  IMAD.HI.U32 R0, R9.reuse, -0x33333333, RZ ;  /* 0xcccccccd09007827 */ /* 0x040fe200078e00ff */
[----:B------:R-:W-:-:S04]  /*0220*/  ISETP.GE.U32.AND P0, PT, R9, 0x780, PT ;  /* 0x000007800900780c */ /* 0x000fc80003f06070 */
[----:B------:R-:W-:-:S04]  /*0230*/  SHF.R.U32.HI R0, RZ, 0x9, R0 ;  /* 0x00000009ff007819 */ /* 0x000fc80000011600 */
[----:B------:R-:W-:-:S04]  /*0240*/  LOP3.LUT R2, R0, 0x3, RZ, 0xc0, !PT ;  /* 0x0000000300027812 */ /* 0x000fc800078ec0ff */
[----:B------:R-:W-:-:S13]  /*0250*/  ISETP.NE.AND P1, PT, R2, 0x3, PT ;  /* 0x000000030200780c */ /* 0x000fda0003f25270 */
[----:B------:R-:W-:Y:S05]  /*0260*/  @!P1 BRA `(.L_x_97) ;  /* 0x0000000000449947 */ /* 0x000fea0003800000 */
[----:B------:R-:W0:Y:S01]  /*0270*/  LDC.64 R8, c[0x0][0x380] ;  /* 0x0000e000ff087b82 */ /* 0x000e220000000a00 */
[----:B------:R-:W-:-:S05]  /*0280*/  VIADD R0, R0, 0x1 ;  /* 0x0000000100007836 */ /* 0x000fca0000000000 */
[----:B------:R-:W-:-:S05]  /*0290*/  LOP3.LUT R0, R0, 0x3, RZ, 0xc0, !PT ;  /* 0x0000000300007812 */ /* 0x000fca00078ec0ff */
[----:B------:R-:W-:Y:S02]  /*02a0*/  IMAD.MOV R0, RZ, RZ, -R0 ;  /* 0x000000ffff007224 */ /* 0x000fe400078e0a00 */
[----:B0-----:R-:W-:-:S04]  /*02b0*/  IMAD.WIDE.U32 R8, R5, 0x8, R8 ;  /* 0x0000000805087825 */ /* 0x001fc800078e0008 */
[----:B------:R-:W-:Y:S02]  /*02c0*/  IMAD.MOV.U32 R2, RZ, RZ, R8 ;  /* 0x000000ffff027224 */ /* 0x000fe400078e0008 */
[----:B------:R-:W-:-:S07]  /*02d0*/  IMAD.MOV.U32 R11, RZ, RZ, R9 ;  /* 0x000000ffff0b7224 */ /* 0x000fce00078e0009 */
.L_x_98:
        /* <DEDUP_REMOVED lines=10> */
.L_x_97:
[----:B------:R-:W-:Y:S05]  /*0380*/  BSYNC.RECONVERGENT B2 ;  /* 0x0000000000027941 */ /* 0x000fea0003800200 */
.L_x_96:
        /* <DEDUP_REMOVED lines=8> */
.L_x_101:
        /* <DEDUP_REMOVED lines=43> */
.L_x_100:
[----:B------:R-:W-:Y:S05]  /*06c0*/  BSYNC.RECONVERGENT B2 ;  /* 0x0000000000027941 */ /* 0x000fea0003800200 */
.L_x_99:
        /* <DEDUP_REMOVED lines=26> */
.L_x_103:
[----:B------:R-:W-:Y:S05]  /*0870*/  BSYNC.RECONVERGENT B2 ;  /* 0x0000000000027941 */ /* 0x000fea0003800200 */
.L_x_102:
        /* <DEDUP_REMOVED lines=12> */
.L_x_95:
[----:B------:R-:W-:Y:S05]  /*0940*/  BSYNC.RECONVERGENT B1 ;  /* 0x0000000000017941 */ /* 0x000fea0003800200 */
.L_x_94:
        /* <DEDUP_REMOVED lines=47> */
[----:B------:R-:W0:Y:S04]  /*0c40*/  LDS.128 R8, [UR4+0x20] ;  /* 0x00002004ff087984 */ /* 0x000e280008000c00 */
[----:B------:R-:W1:Y:S04]  /*0c50*/  LDS.128 R16, [UR4+0x30] ;  /* 0x00003004ff107984 */ /* 0x000e680008000c00 */
[----:B--2---:R-:W2:Y:S01]  /*0c60*/  LDS.128 R4, [UR4+0x40] ;  /* 0x00004004ff047984 */ /* 0x004ea20008000c00 */
[----:B0-----:R-:W-:-:S03]  /*0c70*/  DADD R8, R12, R8 ;  /* 0x000000000c087229 */ /* 0x001fc60000000008 */
[----:B------:R-:W-:Y:S05]  /*0c80*/  LDS.128 R12, [UR4+0x60] ;  /* 0x00006004ff0c7984 */ /* 0x000fea0008000c00 */
[----:B------:R-:W-:Y:S02]  /*0c90*/  DADD R2, R8, R10 ;  /* 0x0000000008027229 */ /* 0x000fe4000000000a */
[----:B------:R-:W0:Y:S06]  /*0ca0*/  LDS.128 R8, [UR4+0x50] ;  /* 0x00005004ff087984 */ /* 0x000e2c0008000c00 */
[----:B-1----:R-:W-:-:S08]  /*0cb0*/  DADD R2, R2, R16 ;  /* 0x0000000002027229 */ /* 0x002fd00000000010 */
[----:B------:R-:W-:-:S08]  /*0cc0*/  DADD R2, R2, R18 ;  /* 0x0000000002027229 */ /* 0x000fd00000000012 */
[----:B--2---:R-:W-:-:S08]  /*0cd0*/  DADD R2, R2, R4 ;  /* 0x0000000002027229 */ /* 0x004fd00000000004 */
[----:B------:R-:W-:Y:S01]  /*0ce0*/  DADD R2, R2, R6 ;  /* 0x0000000002027229 */ /* 0x000fe20000000006 */
[----:B------:R-:W1:Y:S07]  /*0cf0*/  LDS.128 R4, [UR4+0x70] ;  /* 0x00007004ff047984 */ /* 0x000e6e0008000c00 */
[----:B0-----:R-:W-:-:S08]  /*0d00*/  DADD R2, R2, R8 ;  /* 0x0000000002027229 */ /* 0x001fd00000000008 */
[----:B------:R-:W-:Y:S01]  /*0d10*/  DADD R2, R2, R10 ;  /* 0x0000000002027229 */ /* 0x000fe2000000000a */
[----:B------:R-:W0:Y:S07]  /*0d20*/  LDS.128 R8, [UR4+0x80] ;  /* 0x00008004ff087984 */ /* 0x000e2e0008000c00 */
[----:B------:R-:W-:-:S08]  /*0d30*/  DADD R2, R2, R12 ;  /* 0x0000000002027229 */ /* 0x000fd0000000000c */
[----:B------:R-:W-:Y:S01]  /*0d40*/  DADD R2, R2, R14 ;  /* 0x0000000002027229 */ /* 0x000fe2000000000e */
[----:B------:R-:W2:Y:S07]  /*0d50*/  LDS.128 R12, [UR4+0x90] ;  /* 0x00009004ff0c7984 */ /* 0x000eae0008000c00 */
[----:B-1----:R-:W-:-:S08]  /*0d60*/  DADD R2, R2, R4 ;  /* 0x0000000002027229 */ /* 0x002fd00000000004 */
[----:B------:R-:W-:Y:S01]  /*0d70*/  DADD R2, R2, R6 ;  /* 0x0000000002027229 */ /* 0x000fe20000000006 */
[----:B------:R-:W1:Y:S07]  /*0d80*/  LDS.128 R4, [UR4+0xa0] ;  /* 0x0000a004ff047984 */ /* 0x000e6e0008000c00 */
[----:B0-----:R-:W-:Y:S01]  /*0d90*/  DADD R2, R2, R8 ;  /* 0x0000000002027229 */ /* 0x001fe20000000008 */
[----:B------:R-:W0:Y:S07]  /*0da0*/  LDS.64 R8, [UR4+0xb0] ;  /* 0x0000b004ff087984 */ /* 0x000e2e0008000a00 */
[----:B------:R-:W-:-:S08]  /*0db0*/  DADD R2, R2, R10 ;  /* 0x0000000002027229 */ /* 0x000fd0000000000a */
[----:B--2---:R-:W-:-:S08]  /*0dc0*/  DADD R2, R2, R12 ;  /* 0x0000000002027229 */ /* 0x004fd0000000000c */
[----:B------:R-:W-:-:S08]  /*0dd0*/  DADD R2, R2, R14 ;  /* 0x0000000002027229 */ /* 0x000fd0000000000e */
[----:B-1----:R-:W-:-:S08]  /*0de0*/  DADD R2, R2, R4 ;  /* 0x0000000002027229 */ /* 0x002fd00000000004 */
[----:B------:R-:W-:-:S08]  /*0df0*/  DADD R2, R2, R6 ;  /* 0x0000000002027229 */ /* 0x000fd00000000006 */
[----:B0-----:R-:W-:Y:S01]  /*0e00*/  DADD R12, R2, R8 ;  /* 0x00000000020c7229 */ /* 0x001fe20000000008 */
[----:B------:R-:W-:Y:S10]  /*0e10*/  BRA `(.L_x_105) ;  /* 0x0000001800487947 */ /* 0x000ff40003800000 */
.L_x_104:
        /* <DEDUP_REMOVED lines=32> */
[----:B------:R-:W-:Y:S01]  /*1020*/  VIADD R0, R2, 0x10 ;  /* 0x0000001002007836 */ /* 0x000fe20000000000 */
[----:B------:R-:W-:Y:S02]  /*1030*/  @!P1 SHF.R.U32.HI R2, RZ, 0x2, R3 ;  /* 0x00000002ff029819 */ /* 0x000fe40000011603 */
[----:B------:R-:W1:Y:S02]  /*1040*/  SHFL.DOWN PT, R7, R11, 0x8, R5 ;  /* 0x090000000b077989 */ /* 0x000e6400000e0005 */
[----:B------:R-:W-:Y:S01]  /*1050*/  @!P1 LOP3.LUT R2, R2, 0xf8, RZ, 0xc0, !PT ;  /* 0x000000f802029812 */ /* 0x000fe200078ec0ff */
[----:B-1----:R-:W-:-:S10]  /*1060*/  DADD R6, R6, R10 ;  /* 0x0000000006067229 */ /* 0x002fd4000000000a */
[----:B------:R-:W-:Y:S02]  /*1070*/  FSEL R8, R10, R6, P0 ;  /* 0x000000060a087208 */ /* 0x000fe40000000000 */
[----:B------:R-:W-:Y:S02]  /*1080*/  FSEL R9, R11, R7, P0 ;  /* 0x000000070b097208 */ /* 0x000fe40000000000 */
[----:B------:R-:W-:Y:S01]  /*1090*/  @!P1 MOV R10, 0x400 ;  /* 0x00000400000a9802 */ /* 0x000fe20000000f00 */
[----:B------:R-:W-:Y:S01]  /*10a0*/  SHFL.DOWN PT, R6, R8, 0x10, R5 ;  /* 0x0a00000008067989 */ /* 0x000fe200000e0005 */
[----:B------:R-:W-:Y:S02]  /*10b0*/  ISETP.GT.AND P0, PT, R0, R5, PT ;  /* 0x000000050000720c */ /* 0x000fe40003f04270 */
[----:B0-----:R-:W-:Y:S01]  /*10c0*/  @!P1 LEA R11, R13, R10, 0x18 ;  /* 0x0000000a0d0b9211 */ /* 0x001fe200078ec0ff */
        /* <DEDUP_REMOVED lines=13> */
[----:B------:R-:W0:Y:S04]  /*11a0*/  LDS.128 R16, [UR4+0x20] ;  /* 0x00002004ff107984 */ /* 0x000e280008000c00 */
[----:B-1----:R-:W1:Y:S01]  /*11b0*/  LDS.128 R8, [UR4+0x30] ;  /* 0x00003004ff087984 */ /* 0x002e620008000c00 */
[----:B0-----:R-:W-:-:S10]  /*11c0*/  DADD R16, R12, R16 ;  /* 0x000000000c107229 */ /* 0x001fd40000000010 */
[----:B------:R-:W-:Y:S02]  /*11d0*/  FSEL R2, R16, R12, P1 ;  /* 0x0000000c10027208 */ /* 0x000fe40000800000 */
[----:B------:R-:W-:Y:S02]  /*11e0*/  FSEL R3, R17, R13, P1 ;  /* 0x0000000d11037208 */ /* 0x000fe40000800000 */
[----:B------:R-:W-:Y:S01]  /*11f0*/  ISETP.GT.AND P1, PT, R4, 0x40, PT ;  /* 0x000000400400780c */ /* 0x000fe20003f24270 */
[----:B------:R-:W0:Y:S03]  /*1200*/  LDS.128 R12, [UR4+0x40] ;  /* 0x00004004ff0c7984 */ /* 0x000e260008000c00 */
        /* <DEDUP_REMOVED lines=65> */
[----:B------:R-:W1:Y:S01]  /*1620*/  LDS.64 R2, [UR4+0xb0] ;  /* 0x0000b004ff027984 */ /* 0x000e620008000a00 */
        /* <DEDUP_REMOVED lines=11> */
[----:B------:R-:W-:Y:S01]  /*16e0*/  FSEL R13, R3, R7, P1 ;  /* 0x00000007030d7208 */ /* 0x000fe20000800000 */
[----:B------:R-:W-:Y:S06]  /*16f0*/  BRA `(.L_x_105) ;  /* 0x0000001000107947 */ /* 0x000fec0003800000 */
.L_x_91:
[----:B------:R-:W0:Y:S01]  /*1700*/  S2R R0, SR_TID.X ;  /* 0x0000000000007919 */ /* 0x000e220000002100 */
[----:B------:R-:W0:Y:S02]  /*1710*/  LDC.64 R6, c[0x0][0x380] ;  /* 0x0000e000ff067b82 */ /* 0x000e240000000a00 */
[----:B0-----:R-:W-:-:S05]  /*1720*/  IMAD.WIDE.U32 R6, R0, 0x8, R6 ;  /* 0x0000000800067825 */ /* 0x001fca00078e0006 */
[----:B------:R-:W2:Y:S04]  /*1730*/  LDG.E.64.CONSTANT R20, desc[UR6][R6.64] ;  /* 0x0000000606147981 */ /* 0x000ea8000c1e9b00 */
[----:B------:R-:W2:Y:S04]  /*1740*/  LDG.E.64.CONSTANT R2, desc[UR6][R6.64+0x1400] ;  /* 0x0014000606027981 */ /* 0x000ea8000c1e9b00 */
[----:B------:R-:W3:Y:S04]  /*1750*/  LDG.E.64.CONSTANT R8, desc[UR6][R6.64+0x2800] ;  /* 0x0028000606087981 */ /* 0x000ee8000c1e9b00 */
[----:B------:R-:W4:Y:S04]  /*1760*/  LDG.E.64.CONSTANT R10, desc[UR6][R6.64+0x3c00] ;  /* 0x003c0006060a7981 */ /* 0x000f28000c1e9b00 */
[----:B------:R-:W5:Y:S04]  /*1770*/  LDG.E.64.CONSTANT R12, desc[UR6][R6.64+0x5000] ;  /* 0x00500006060c7981 */ /* 0x000f68000c1e9b00 */
[----:B------:R-:W5:Y:S04]  /*1780*/  LDG.E.64.CONSTANT R14, desc[UR6][R6.64+0x6400] ;  /* 0x00640006060e7981 */ /* 0x000f68000c1e9b00 */
[----:B------:R-:W5:Y:S04]  /*1790*/  LDG.E.64.CONSTANT R16, desc[UR6][R6.64+0x7800] ;  /* 0x0078000606107981 */ /* 0x000f68000c1e9b00 */
[----:B------:R-:W5:Y:S01]  /*17a0*/  LDG.E.64.CONSTANT R18, desc[UR6][R6.64+0x8c00] ;  /* 0x008c000606127981 */ /* 0x000f62000c1e9b00 */
[----:B------:R-:W-:Y:S01]  /*17b0*/  ISETP.GE.U32.AND P0, PT, R4, 0x2800, PT ;  /* 0x000028000400780c */ /* 0x000fe20003f06070 */
[----:B--2---:R-:W-:-:S08]  /*17c0*/  DADD R2, R20, R2 ;  /* 0x0000000014027229 */ /* 0x004fd00000000002 */
[----:B---3--:R-:W-:Y:S01]  /*17d0*/  DADD R2, R8, R2 ;  /* 0x0000000008027229 */ /* 0x008fe20000000002 */
[----:B------:R-:W-:-:S07]  /*17e0*/  IMAD.MOV.U32 R9, RZ, RZ, 0x1400 ;  /* 0x00001400ff097424 */ /* 0x000fce00078e00ff */
[----:B----4-:R-:W-:-:S08]  /*17f0*/  DADD R2, R10, R2 ;  /* 0x000000000a027229 */ /* 0x010fd00000000002 */
[----:B-----5:R-:W-:-:S08]  /*1800*/  DADD R2, R12, R2 ;  /* 0x000000000c027229 */ /* 0x020fd00000000002 */
[----:B------:R-:W-:-:S08]  /*1810*/  DADD R2, R14, R2 ;  /* 0x000000000e027229 */ /* 0x000fd00000000002 */
[----:B------:R-:W-:-:S08]  /*1820*/  DADD R2, R16, R2 ;  /* 0x0000000010027229 */ /* 0x000fd00000000002 */
[----:B------:R-:W-:Y:S01]  /*1830*/  DADD R2, R18, R2 ;  /* 0x0000000012027229 */ /* 0x000fe20000000002 */
[----:B------:R-:W-:Y:S10]  /*1840*/  @!P0 BRA `(.L_x_106) ;  /* 0x00000000006c8947 */ /* 0x000ff40003800000 */
[----:B------:R-:W0:Y:S01]  /*1850*/  LDC R26, c[0x0][0x390] ;  /* 0x0000e400ff1a7b82 */ /* 0x000e220000000800 */
[----:B------:R-:W-:Y:S02]  /*1860*/  VIADD R8, R4, 0xffffec00 ;  /* 0xffffec0004087836 */ /* 0x000fe40000000000 */
[----:B------:R-:W-:-:S07]  /*1870*/  IMAD.MOV.U32 R9, RZ, RZ, 0x1400 ;  /* 0x00001400ff097424 */ /* 0x000fce00078e00ff */
.L_x_108:
[----:B------:R-:W-:-:S05]  /*1880*/  IMAD.WIDE R12, R9, 0x8, R6 ;  /* 0x00000008090c7825 */ /* 0x000fca00078e0206 */
[----:B------:R-:W2:Y:S04]  /*1890*/  LDG.E.64.CONSTANT R4, desc[UR6][R12.64] ;  /* 0x000000060c047981 */ /* 0x000ea8000c1e9b00 */
[----:B------:R-:W3:Y:S04]  /*18a0*/  LDG.E.64.CONSTANT R14, desc[UR6][R12.64+0x1400] ;  /* 0x001400060c0e7981 */ /* 0x000ee8000c1e9b00 */
[----:B------:R-:W4:Y:S04]  /*18b0*/  LDG.E.64.CONSTANT R16, desc[UR6][R12.64+0x2800] ;  /* 0x002800060c107981 */ /* 0x000f28000c1e9b00 */
[----:B------:R-:W5:Y:S04]  /*18c0*/  LDG.E.64.CONSTANT R18, desc[UR6][R12.64+0x3c00] ;  /* 0x003c00060c127981 */ /* 0x000f68000c1e9b00 */
        /* <DEDUP_REMOVED lines=8> */
[----:B------:R-:W-:-:S08]  /*1950*/  DADD R4, R20, R4 ;  /* 0x0000000014047229 */ /* 0x000fd00000000004 */
[----:B------:R-:W-:Y:S01]  /*1960*/  DADD R22, R22, R4 ;  /* 0x0000000016167229 */ /* 0x000fe20000000004 */
[----:B0-----:R-:W-:-:S04]  /*1970*/  IMAD.MOV.U32 R4, RZ, RZ, R26 ;  /* 0x000000ffff047224 */ /* 0x001fc800078e001a */
[----:B------:R-:W-:-:S03]  /*1980*/  IMAD.IADD R2, R4, 0x1, -R9 ;  /* 0x0000000104027824 */ /* 0x000fc600078e0a09 */
[----:B------:R-:W-:Y:S02]  /*1990*/  DADD R22, R24, R22 ;  /* 0x0000000018167229 */ /* 0x000fe40000000016 */
[----:B------:R-:W-:-:S06]  /*19a0*/  ISETP.GE.AND P0, PT, R2, 0x1400, PT ;  /* 0x000014000200780c */ /* 0x000fcc0003f06270 */
[----:B------:R-:W-:-:S07]  /*19b0*/  DADD R2, R10, R22 ;  /* 0x000000000a027229 */ /* 0x000fce0000000016 */
[----:B------:R-:W-:Y:S05]  /*19c0*/  @!P0 BRA `(.L_x_107) ;  /* 0x0000000800348947 */ /* 0x000fea0003800000 */
[----:B------:R-:W-:-:S05]  /*19d0*/  VIADD R9, R9, 0x1400 ;  /* 0x0000140009097836 */ /* 0x000fca0000000000 */
[----:B------:R-:W-:-:S13]  /*19e0*/  ISETP.GT.AND P0, PT, R9, R8, PT ;  /* 0x000000080900720c */ /* 0x000fda0003f04270 */
[----:B------:R-:W-:Y:S05]  /*19f0*/  @!P0 BRA `(.L_x_108) ;  /* 0xfffffffc00a08947 */ /* 0x000fea000383ffff */
.L_x_106:
[----:B------:R-:W-:-:S13]  /*1a00*/  ISETP.GE.AND P0, PT, R9, R4, PT ;  /* 0x000000040900720c */ /* 0x000fda0003f06270 */
[----:B------:R-:W-:Y:S05]  /*1a10*/  @P0 BRA `(.L_x_107) ;  /* 0x0000000800200947 */ /* 0x000fea0003800000 */
[----:B------:R-:W-:Y:S01]  /*1a20*/  IMAD.IADD R39, R4, 0x1, -R9 ;  /* 0x0000000104277824 */ /* 0x000fe200078e0a09 */
[----:B------:R-:W-:Y:S04]  /*1a30*/  BSSY.RECONVERGENT B1, `(.L_x_107) ;  /* 0x0000086000017945 */ /* 0x000fe80003800200 */
[----:B------:R-:W-:-:S13]  /*1a40*/  ISETP.GE.AND P0, PT, R0, R39, PT ;  /* 0x000000270000720c */ /* 0x000fda0003f06270 */
[----:B------:R-:W-:Y:S05]  /*1a50*/  @P0 BRA `(.L_x_109) ;  /* 0x00000008000c0947 */ /* 0x000fea0003800000 */
[----:B------:R-:W-:Y:S01]  /*1a60*/  LOP3.LUT R5, RZ, R0, RZ, 0x33, !PT ;  /* 0x00000000ff057212 */ /* 0x000fe200078e33ff */
[----:B------:R-:W-:Y:S01]  /*1a70*/  BSSY.RECONVERGENT B2, `(.L_x_110) ;  /* 0x0000017000027945 */ /* 0x000fe20003800200 */
[----:B------:R-:W-:Y:S02]  /*1a80*/  IMAD.MOV.U32 R38, RZ, RZ, R0 ;  /* 0x000000ffff267224 */ /* 0x000fe400078e0000 */
[----:B------:R-:W-:-:S04]  /*1a90*/  IADD3 R5, PT, PT, -R9, R4, R5 ;  /* 0x0000000409057210 */ /* 0x000fc80007ffe105 */
[C---:B------:R-:W-:Y:S01]  /*1aa0*/  ISETP.GE.U32.AND P1, PT, R5.reuse, 0x780, PT ;  /* 0x000007800500780c */ /* 0x040fe20003f26070 */
[----:B------:R-:W-:-:S05]  /*1ab0*/  IMAD.HI.U32 R4, R5, -0x33333333, RZ ;  /* 0xcccccccd05047827 */ /* 0x000fca00078e00ff */
[----:B------:R-:W-:-:S04]  /*1ac0*/  SHF.R.U32.HI R4, RZ, 0x9, R4 ;  /* 0x00000009ff047819 */ /* 0x000fc80000011604 */
[----:B------:R-:W-:-:S04]  /*1ad0*/  LOP3.LUT R6, R4, 0x3, RZ, 0xc0, !PT ;  /* 0x0000000304067812 */ /* 0x000fc800078ec0ff */
[----:B------:R-:W-:-:S13]  /*1ae0*/  ISETP.NE.AND P0, PT, R6, 0x3, PT ;  /* 0x000000030600780c */ /* 0x000fda0003f05270 */
[----:B------:R-:W-:Y:S05]  /*1af0*/  @!P0 BRA `(.L_x_111) ;  /* 0x0000000000388947 */ /* 0x000fea0003800000 */
[----:B------:R-:W0:Y:S01]  /*1b00*/  LDC.64 R6, c[0x0][0x380] ;  /* 0x0000e000ff067b82 */ /* 0x000e220000000a00 */
[----:B------:R-:W-:Y:S02]  /*1b10*/  VIADD R4, R4, 0x1 ;  /* 0x0000000104047836 */ /* 0x000fe40000000000 */
[----:B------:R-:W-:Y:S02]  /*1b20*/  IMAD.IADD R11, R0, 0x1, R9 ;  /* 0x00000001000b7824 */ /* 0x000fe400078e0209 */
[----:B------:R-:W-:Y:S01]  /*1b30*/  IMAD.MOV.U32 R38, RZ, RZ, R0 ;  /* 0x000000ffff267224 */ /* 0x000fe200078e0000 */
[----:B------:R-:W-:-:S05]  /*1b40*/  LOP3.LUT R4, R4, 0x3, RZ, 0xc0, !PT ;  /* 0x0000000304047812 */ /* 0x000fca00078ec0ff */
[----:B------:R-:W-:-:S07]  /*1b50*/  IMAD.MOV R8, RZ, RZ, -R4 ;  /* 0x000000ffff087224 */ /* 0x000fce00078e0a04 */
.L_x_112:
[----:B0-----:R-:W-:-:S06]  /*1b60*/  IMAD.WIDE.U32 R4, R11, 0x8, R6 ;  /* 0x000000080b047825 */ /* 0x001fcc00078e0006 */
[----:B------:R-:W2:Y:S01]  /*1b70*/  LDG.E.64.CONSTANT R4, desc[UR6][R4.64] ;  /* 0x0000000604047981 */ /* 0x000ea2000c1e9b00 */
[----:B------:R-:W-:Y:S02]  /*1b80*/  VIADD R8, R8, 0x1 ;  /* 0x0000000108087836 */ /* 0x000fe40000000000 */
[----:B------:R-:W-:Y:S02]  /*1b90*/  VIADD R38, R38, 0x280 ;  /* 0x0000028026267836 */ /* 0x000fe40000000000 */
[----:B------:R-:W-:Y:S01]  /*1ba0*/  VIADD R11, R11, 0x280 ;  /* 0x000002800b0b7836 */ /* 0x000fe20000000000 */
[----:B------:R-:W-:Y:S01]  /*1bb0*/  ISETP.NE.AND P0, PT, R8, RZ, PT ;  /* 0x000000ff0800720c */ /* 0x000fe20003f05270 */
[----:B--2---:R-:W-:-:S12]  /*1bc0*/  DADD R2, R4, R2 ;  /* 0x0000000004027229 */ /* 0x004fd80000000002 */
[----:B------:R-:W-:Y:S05]  /*1bd0*/  @P0 BRA `(.L_x_112) ;  /* 0xfffffffc00e00947 */ /* 0x000fea000383ffff */
.L_x_111:
[----:B------:R-:W-:Y:S05]  /*1be0*/  BSYNC.RECONVERGENT B2 ;  /* 0x0000000000027941 */ /* 0x000fea0003800200 */
.L_x_110:
[----:B------:R-:W-:Y:S05]  /*1bf0*/  @!P1 BRA `(.L_x_109) ;  /* 0x0000000400a49947 */ /* 0x000fea0003800000 */
[----:B------:R-:W0:Y:S01]  /*1c00*/  LDCU.64 UR4, c[0x0][0x380] ;  /* 0x00007000ff0477ac */ /* 0x000e220008000a00 */
[----:B------:R-:W-:Y:S01]  /*1c10*/  IMAD.IADD R7, R39, 0x1, -R38 ;  /* 0x0000000127077824 */ /* 0x000fe200078e0a26 */
[C---:B------:R-:W-:Y:S01]  /*1c20*/  IADD3 R5, P0, PT, R38.reuse, R9, RZ ;  /* 0x0000000926057210 */ /* 0x040fe20007f1e0ff */
[----:B------:R-:W-:Y:S01]  /*1c30*/  BSSY.RECONVERGENT B2, `(.L_x_113) ;  /* 0x000003a000027945 */ /* 0x000fe20003800200 */
[----:B------:R-:W-:Y:S02]  /*1c40*/  IMAD.IADD R40, R38, 0x1, R9 ;  /* 0x0000000126287824 */ /* 0x000fe400078e0209 */
        /* <DEDUP_REMOVED lines=10> */
.L_x_115:
[----:B------:R-:W0:Y:S01]  /*1cf0*/  LDC.64 R30, c[0x0][0x380] ;  /* 0x0000e000ff1e7b82 */ /* 0x000e220000000a00 */
[----:B------:R-:W2:Y:S04]  /*1d00*/  LDG.E.64.CONSTANT R8, desc[UR6][R4.64+-0x1400] ;  /* 0xffec000604087981 */ /* 0x000ea8000c1e9b00 */
[----:B------:R-:W3:Y:S01]  /*1d10*/  LDG.E.64.CONSTANT R10, desc[UR6][R4.64] ;  /* 0x00000006040a7981 */ /* 0x000ee2000c1e9b00 */
[----:B------:R-:W-:-:S03]  /*1d20*/  VIADD R15, R40, 0xa00 ;  /* 0x00000a00280f7836 */ /* 0x000fc60000000000 */
[----:B------:R-:W4:Y:S04]  /*1d30*/  LDG.E.64.CONSTANT R12, desc[UR6][R4.64+0x1400] ;  /* 0x00140006040c7981 */ /* 0x000f28000c1e9b00 */
[----:B------:R-:W5:Y:S04]  /*1d40*/  LDG.E.64.CONSTANT R16, desc[UR6][R4.64+0x3c00] ;  /* 0x003c000604107981 */ /* 0x000f68000c1e9b00 */
[----:B------:R-:W5:Y:S01]  /*1d50*/  LDG.E.64.CONSTANT R18, desc[UR6][R4.64+0x5000] ;  /* 0x0050000604127981 */ /* 0x000f62000c1e9b00 */
[----:B------:R-:W-:-:S03]  /*1d60*/  VIADD R23, R40, 0x1400 ;  /* 0x0000140028177836 */ /* 0x000fc60000000000 */
[----:B------:R-:W5:Y:S01]  /*1d70*/  LDG.E.64.CONSTANT R20, desc[UR6][R4.64+0x6400] ;  /* 0x0064000604147981 */ /* 0x000f62000c1e9b00 */
[----:B0-----:R-:W-:-:S03]  /*1d80*/  IMAD.WIDE.U32 R6, R40, 0x8, R30 ;  /* 0x0000000828067825 */ /* 0x001fc600078e001e */
[----:B------:R-:W5:Y:S04]  /*1d90*/  LDG.E.64.CONSTANT R24, desc[UR6][R4.64+0x8c00] ;  /* 0x008c000604187981 */ /* 0x000f68000c1e9b00 */
[----:B------:R-:W5:Y:S04]  /*1da0*/  LDG.E.64.CONSTANT R26, desc[UR6][R4.64+0xa000] ;  /* 0x00a00006041a7981 */ /* 0x000f68000c1e9b00 */
[----:B------:R-:W2:Y:S01]  /*1db0*/  LDG.E.64.CONSTANT R6, desc[UR6][R6.64] ;  /* 0x0000000606067981 */ /* 0x000ea2000c1e9b00 */
[----:B------:R-:W-:-:S03]  /*1dc0*/  IMAD.WIDE.U32 R14, R15, 0x8, R30 ;  /* 0x000000080f0e7825 */ /* 0x000fc600078e001e */
[----:B------:R-:W5:Y:S04]  /*1dd0*/  LDG.E.64.CONSTANT R28, desc[UR6][R4.64+0xb400] ;  /* 0x00b40006041c7981 */ /* 0x000f68000c1e9b00 */
[----:B------:R-:W5:Y:S01]  /*1de0*/  LDG.E.64.CONSTANT R14, desc[UR6][R14.64] ;  /* 0x000000060e0e7981 */ /* 0x000f62000c1e9b00 */
[----:B------:R-:W-:-:S03]  /*1df0*/  IMAD.WIDE.U32 R22, R23, 0x8, R30 ;  /* 0x0000000817167825 */ /* 0x000fc600078e001e */
[----:B------:R-:W5:Y:S04]  /*1e00*/  LDG.E.64.CONSTANT R34, desc[UR6][R4.64+0xf000] ;  /* 0x00f0000604227981 */ /* 0x000f68000c1e9b00 */
[----:B------:R-:W5:Y:S01]  /*1e10*/  LDG.E.64.CONSTANT R22, desc[UR6][R22.64] ;  /* 0x0000000616167981 */ /* 0x000f62000c1e9b00 */
[----:B------:R-:W-:-:S03]  /*1e20*/  VIADD R33, R40, 0x1e00 ;  /* 0x00001e0028217836 */ /* 0x000fc60000000000 */
[----:B------:R-:W5:Y:S01]  /*1e30*/  LDG.E.64.CONSTANT R36, desc[UR6][R4.64+0x10400] ;  /* 0x0104000604247981 */ /* 0x000f62000c1e9b00 */
[----:B------:R-:W-:-:S03]  /*1e40*/  IMAD.WIDE.U32 R30, R33, 0x8, R30 ;  /* 0x00000008211e7825 */ /* 0x000fc600078e001e */
[----:B------:R0:W5:Y:S04]  /*1e50*/  LDG.E.64.CONSTANT R32, desc[UR6][R4.64+0xdc00] ;  /* 0x00dc000604207981 */ /* 0x000168000c1e9b00 */
[----:B------:R-:W5:Y:S01]  /*1e60*/  LDG.E.64.CONSTANT R30, desc[UR6][R30.64] ;  /* 0x000000061e1e7981 */ /* 0x000f62000c1e9b00 */
[----:B------:R-:W-:-:S05]  /*1e70*/  VIADD R38, R38, 0x2800 ;  /* 0x0000280026267836 */ /* 0x000fca0000000000 */
[----:B------:R-:W-:Y:S02]  /*1e80*/  ISETP.GE.AND P1, PT, R38, R41, PT ;  /* 0x000000292600720c */ /* 0x000fe40003f26270 */
[----:B0-----:R-:W-:Y:S01]  /*1e90*/  IADD3 R4, P2, PT, R4, 0x14000, RZ ;  /* 0x0001400004047810 */ /* 0x001fe20007f5e0ff */
[----:B------:R-:W-:-:S04]  /*1ea0*/  VIADD R40, R40, 0x2800 ;  /* 0x0000280028287836 */ /* 0x000fc80000000000 */
[----:B------:R-:W-:Y:S01]  /*1eb0*/  IMAD.X R5, RZ, RZ, R5, P2 ;  /* 0x000000ffff057224 */ /* 0x000fe200010e0605 */
[----:B--2---:R-:W-:-:S08]  /*1ec0*/  DADD R6, R6, R2 ;  /* 0x0000000006067229 */ /* 0x004fd00000000002 */
[----:B------:R-:W-:-:S08]  /*1ed0*/  DADD R6, R6, R8 ;  /* 0x0000000006067229 */ /* 0x000fd00000000008 */
        /* <DEDUP_REMOVED lines=15> */
.L_x_114:
[----:B------:R-:W-:Y:S05]  /*1fd0*/  BSYNC.RECONVERGENT B2 ;  /* 0x0000000000027941 */ /* 0x000fea0003800200 */
.L_x_113:
[----:B------:R-:W-:Y:S01]  /*1fe0*/  IMAD.IADD R6, R39, 0x1, -R38 ;  /* 0x0000000127067824 */ /* 0x000fe200078e0a26 */
[----:B------:R-:W-:Y:S04]  /*1ff0*/  BSSY.RECONVERGENT B2, `(.L_x_116) ;  /* 0x000001d000027945 */ /* 0x000fe80003800200 */
[----:B------:R-:W-:-:S13]  /*2000*/  ISETP.GT.AND P1, PT, R6, 0xa00, PT ;  /* 0x00000a000600780c */ /* 0x000fda0003f24270 */
[----:B------:R-:W-:Y:S05]  /*2010*/  @!P1 BRA `(.L_x_117) ;  /* 0x0000000000689947 */ /* 0x000fea0003800000 */
[----:B------:R-:W0:Y:S01]  /*2020*/  LDC.64 R14, c[0x0][0x380] ;  /* 0x0000e000ff0e7b82 */ /* 0x000e220000000a00 */
[----:B------:R-:W2:Y:S04]  /*2030*/  LDG.E.64.CONSTANT R8, desc[UR6][R4.64+-0x1400] ;  /* 0xffec000604087981 */ /* 0x000ea8000c1e9b00 */
[----:B------:R-:W3:Y:S01]  /*2040*/  LDG.E.64.CONSTANT R10, desc[UR6][R4.64] ;  /* 0x00000006040a7981 */ /* 0x000ee2000c1e9b00 */
[----:B------:R-:W-:-:S03]  /*2050*/  VIADD R17, R40, 0xa00 ;  /* 0x00000a0028117836 */ /* 0x000fc60000000000 */
[----:B------:R-:W4:Y:S04]  /*2060*/  LDG.E.64.CONSTANT R12, desc[UR6][R4.64+0x1400] ;  /* 0x00140006040c7981 */ /* 0x000f28000c1e9b00 */
[----:B------:R-:W5:Y:S04]  /*2070*/  LDG.E.64.CONSTANT R18, desc[UR6][R4.64+0x5000] ;  /* 0x0050000604127981 */ /* 0x000f68000c1e9b00 */
[----:B------:R1:W5:Y:S01]  /*2080*/  LDG.E.64.CONSTANT R20, desc[UR6][R4.64+0x6400] ;  /* 0x0064000604147981 */ /* 0x000362000c1e9b00 */
[----:B0-----:R-:W-:-:S06]  /*2090*/  IMAD.WIDE.U32 R6, R40, 0x8, R14 ;  /* 0x0000000828067825 */ /* 0x001fcc00078e000e */
[----:B------:R-:W2:Y:S01]  /*20a0*/  LDG.E.64.CONSTANT R6, desc[UR6][R6.64] ;  /* 0x0000000606067981 */ /* 0x000ea2000c1e9b00 */
[----:B------:R-:W-:-:S03]  /*20b0*/  IMAD.WIDE.U32 R14, R17, 0x8, R14 ;  /* 0x00000008110e7825 */ /* 0x000fc600078e000e */
[----:B------:R-:W5:Y:S04]  /*20c0*/  LDG.E.64.CONSTANT R16, desc[UR6][R4.64+0x3c00] ;  /* 0x003c000604107981 */ /* 0x000f68000c1e9b00 */
[----:B------:R-:W5:Y:S01]  /*20d0*/  LDG.E.64.CONSTANT R14, desc[UR6][R14.64] ;  /* 0x000000060e0e7981 */ /* 0x000f62000c1e9b00 */
[----:B------:R-:W-:Y:S01]  /*20e0*/  PLOP3.LUT P0, PT, PT, PT, PT, 0x8, 0x80 ;  /* 0x000000000080781c */ /* 0x000fe20003f0e170 */
[----:B------:R-:W-:Y:S02]  /*20f0*/  VIADD R38, R38, 0x1400 ;  /* 0x0000140026267836 */ /* 0x000fe40000000000 */
[----:B------:R-:W-:Y:S01]  /*2100*/  VIADD R40, R40, 0x1400 ;  /* 0x0000140028287836 */ /* 0x000fe20000000000 */
[----:B--2---:R-:W-:-:S08]  /*2110*/  DADD R2, R2, R6 ;  /* 0x0000000002027229 */ /* 0x004fd00000000006 */
[----:B------:R-:W-:-:S08]  /*2120*/  DADD R2, R2, R8 ;  /* 0x0000000002027229 */ /* 0x000fd00000000008 */
[----:B---3--:R-:W-:-:S08]  /*2130*/  DADD R2, R2, R10 ;  /* 0x0000000002027229 */ /* 0x008fd0000000000a */
[----:B----4-:R-:W-:-:S08]  /*2140*/  DADD R2, R2, R12 ;  /* 0x0000000002027229 */ /* 0x010fd0000000000c */
[----:B-----5:R-:W-:-:S08]  /*2150*/  DADD R2, R2, R14 ;  /* 0x0000000002027229 */ /* 0x020fd0000000000e */
[----:B------:R-:W-:Y:S01]  /*2160*/  DADD R2, R2, R16 ;  /* 0x0000000002027229 */ /* 0x000fe20000000010 */
[----:B------:R-:W-:-:S07]  /*2170*/  IADD3 R6, P1, PT, R4, 0xa000, RZ ;  /* 0x0000a00004067810 */ /* 0x000fce0007f3e0ff */
[----:B------:R-:W-:Y:S01]  /*2180*/  DADD R2, R2, R18 ;  /* 0x0000000002027229 */ /* 0x000fe20000000012 */
[----:B-1----:R-:W-:Y:S02]  /*2190*/  IMAD.X R5, RZ, RZ, R5, P1 ;  /* 0x000000ffff057224 */ /* 0x002fe400008e0605 */
[----:B------:R-:W-:-:S05]  /*21a0*/  IMAD.MOV.U32 R4, RZ, RZ, R6 ;  /* 0x000000ffff047224 */ /* 0x000fca00078e0006 */
[----:B------:R-:W-:-:S11]  /*21b0*/  DADD R2, R2, R20 ;  /* 0x0000000002027229 */ /* 0x000fd60000000014 */
.L_x_117:
[----:B------:R-:W-:Y:S05]  /*21c0*/  BSYNC.RECONVERGENT B2 ;  /* 0x0000000000027941 */ /* 0x000fea0003800200 */
.L_x_116:
[----:B------:R-:W-:-:S13]  /*21d0*/  ISETP.LT.OR P0, PT, R38, R39, P0 ;  /* 0x000000272600720c */ /* 0x000fda0000701670 */
[----:B------:R-:W-:Y:S05]  /*21e0*/  @!P0 BRA `(.L_x_109) ;  /* 0x0000000000288947 */ /* 0x000fea0003800000 */
[----:B------:R-:W0:Y:S01]  /*21f0*/  LDC.64 R6, c[0x0][0x380] ;  /* 0x0000e000ff067b82 */ /* 0x000e220000000a00 */
[----:B------:R-:W2:Y:S04]  /*2200*/  LDG.E.64.CONSTANT R8, desc[UR6][R4.64] ;  /* 0x0000000604087981 */ /* 0x000ea8000c1e9b00 */
[----:B------:R-:W3:Y:S01]  /*2210*/  LDG.E.64.CONSTANT R10, desc[UR6][R4.64+0x1400] ;  /* 0x00140006040a7981 */ /* 0x000ee2000c1e9b00 */
[----:B0-----:R-:W-:-:S03]  /*2220*/  IMAD.WIDE.U32 R40, R40, 0x8, R6 ;  /* 0x0000000828287825 */ /* 0x001fc600078e0006 */
[----:B------:R-:W4:Y:S04]  /*2230*/  LDG.E.64.CONSTANT R6, desc[UR6][R4.64+-0x1400] ;  /* 0xffec000604067981 */ /* 0x000f28000c1e9b00 */
[----:B------:R-:W5:Y:S02]  /*2240*/  LDG.E.64.CONSTANT R40, desc[UR6][R40.64] ;  /* 0x0000000628287981 */ /* 0x000f64000c1e9b00 */
[----:B-----5:R-:W-:-:S08]  /*2250*/  DADD R2, R2, R40 ;  /* 0x0000000002027229 */ /* 0x020fd00000000028 */
[----:B----4-:R-:W-:-:S08]  /*2260*/  DADD R2, R2, R6 ;  /* 0x0000000002027229 */ /* 0x010fd00000000006 */
[----:B--2---:R-:W-:-:S08]  /*2270*/  DADD R2, R2, R8 ;  /* 0x0000000002027229 */ /* 0x004fd00000000008 */
[----:B---3--:R-:W-:-:S11]  /*2280*/  DADD R2, R2, R10 ;  /* 0x0000000002027229 */ /* 0x008fd6000000000a */
.L_x_109:
[----:B------:R-:W-:Y:S05]  /*2290*/  BSYNC.RECONVERGENT B1 ;  /* 0x0000000000017941 */ /* 0x000fea0003800200 */
.L_x_107:
        /* <DEDUP_REMOVED lines=16> */
[----:B------:R-:W-:Y:S01]  /*23a0*/  SHFL.DOWN PT, R2, R4, 0x4, 0x1f ;  /* 0x08801f0004027f89 */ /* 0x000fe200000e0000 */
[----:B------:R-:W-:Y:S02]  /*23b0*/  @!P1 MOV R7, 0x400 ;  /* 0x0000040000079802 */ /* 0x000fe40000000f00 */
[----:B------:R-:W-:Y:S01]  /*23c0*/  @!P1 SHF.R.U32.HI R6, RZ, 0x2, R0 ;  /* 0x00000002ff069819 */ /* 0x000fe20000011600 */
[----:B------:R-:W0:Y:S01]  /*23d0*/  SHFL.DOWN PT, R3, R5, 0x4, 0x1f ;  /* 0x08801f0005037f89 */ /* 0x000e2200000e0000 */
[----:B-1----:R-:W-:-:S02]  /*23e0*/  @!P1 LEA R7, R12, R7, 0x18 ;  /* 0x000000070c079211 */ /* 0x002fc400078ec0ff */
[----:B------:R-:W-:-:S05]  /*23f0*/  @!P1 LOP3.LUT R6, R6, 0xf8, RZ, 0xc0, !PT ;  /* 0x000000f806069812 */ /* 0x000fca00078ec0ff */
[----:B------:R-:W-:Y:S01]  /*2400*/  @!P1 IMAD.IADD R7, R6, 0x1, R7 ;  /* 0x0000000106079824 */ /* 0x000fe200078e0207 */
        /* <DEDUP_REMOVED lines=22> */
[----:B------:R-:W1:Y:S04]  /*2570*/  LDS.128 R8, [UR4+0x20] ;  /* 0x00002004ff087984 */ /* 0x000e680008000c00 */
[----:B------:R-:W2:Y:S04]  /*2580*/  LDS.128 R16, [UR4+0x30] ;  /* 0x00003004ff107984 */ /* 0x000ea80008000c00 */
[----:B0-----:R-:W0:Y:S01]  /*2590*/  LDS.128 R4, [UR4+0x40] ;  /* 0x00004004ff047984 */ /* 0x001e220008000c00 */
[----:B-1----:R-:W-:-:S03]  /*25a0*/  DADD R8, R12, R8 ;  /* 0x000000000c087229 */ /* 0x002fc60000000008 */
[----:B------:R-:W-:Y:S05]  /*25b0*/  LDS.128 R12, [UR4+0x60] ;  /* 0x00006004ff0c7984 */ /* 0x000fea0008000c00 */
[----:B------:R-:W-:Y:S02]  /*25c0*/  DADD R2, R8, R10 ;  /* 0x0000000008027229 */ /* 0x000fe4000000000a */
[----:B------:R-:W1:Y:S06]  /*25d0*/  LDS.128 R8, [UR4+0x50] ;  /* 0x00005004ff087984 */ /* 0x000e6c0008000c00 */
[----:B--2---:R-:W-:-:S08]  /*25e0*/  DADD R2, R2, R16 ;  /* 0x0000000002027229 */ /* 0x004fd00000000010 */
[----:B------:R-:W-:-:S08]  /*25f0*/  DADD R2, R2, R18 ;  /* 0x0000000002027229 */ /* 0x000fd00000000012 */
[----:B0-----:R-:W-:-:S08]  /*2600*/  DADD R2, R2, R4 ;  /* 0x0000000002027229 */ /* 0x001fd00000000004 */
[----:B------:R-:W-:Y:S01]  /*2610*/  DADD R2, R2, R6 ;  /* 0x0000000002027229 */ /* 0x000fe20000000006 */
[----:B------:R-:W0:Y:S07]  /*2620*/  LDS.128 R4, [UR4+0x70] ;  /* 0x00007004ff047984 */ /* 0x000e2e0008000c00 */
[----:B-1----:R-:W-:-:S08]  /*2630*/  DADD R2, R2, R8 ;  /* 0x0000000002027229 */ /* 0x002fd00000000008 */
[----:B------:R-:W-:Y:S01]  /*2640*/  DADD R2, R2, R10 ;  /* 0x0000000002027229 */ /* 0x000fe2000000000a */
[----:B------:R-:W1:Y:S07]  /*2650*/  LDS.128 R8, [UR4+0x80] ;  /* 0x00008004ff087984 */ /* 0x000e6e0008000c00 */
[----:B------:R-:W-:-:S08]  /*2660*/  DADD R2, R2, R12 ;  /* 0x0000000002027229 */ /* 0x000fd0000000000c */
[----:B------:R-:W-:Y:S01]  /*2670*/  DADD R2, R2, R14 ;  /* 0x0000000002027229 */ /* 0x000fe2000000000e */
[----:B------:R-:W2:Y:S07]  /*2680*/  LDS.128 R12, [UR4+0x90] ;  /* 0x00009004ff0c7984 */ /* 0x000eae0008000c00 */
[----:B0-----:R-:W-:-:S08]  /*2690*/  DADD R2, R2, R4 ;  /* 0x0000000002027229 */ /* 0x001fd00000000004 */
[----:B------:R-:W-:Y:S01]  /*26a0*/  DADD R2, R2, R6 ;  /* 0x0000000002027229 */ /* 0x000fe20000000006 */
[----:B------:R-:W0:Y:S07]  /*26b0*/  LDS.128 R4, [UR4+0xa0] ;  /* 0x0000a004ff047984 */ /* 0x000e2e0008000c00 */
[----:B-1----:R-:W-:Y:S01]  /*26c0*/  DADD R2, R2, R8 ;  /* 0x0000000002027229 */ /* 0x002fe20000000008 */
[----:B------:R-:W1:Y:S07]  /*26d0*/  LDS.64 R8, [UR4+0xb0] ;  /* 0x0000b004ff087984 */ /* 0x000e6e0008000a00 */
[----:B------:R-:W-:-:S08]  /*26e0*/  DADD R2, R2, R10 ;  /* 0x0000000002027229 */ /* 0x000fd0000000000a */
[----:B--2---:R-:W-:-:S08]  /*26f0*/  DADD R2, R2, R12 ;  /* 0x0000000002027229 */ /* 0x004fd0000000000c */
[----:B------:R-:W-:-:S08]  /*2700*/  DADD R2, R2, R14 ;  /* 0x0000000002027229 */ /* 0x000fd0000000000e */
[----:B0-----:R-:W-:-:S08]  /*2710*/  DADD R2, R2, R4 ;  /* 0x0000000002027229 */ /* 0x001fd00000000004 */
[----:B------:R-:W-:-:S08]  /*2720*/  DADD R2, R2, R6 ;  /* 0x0000000002027229 */ /* 0x000fd00000000006 */
[----:B-1----:R-:W-:-:S11]  /*2730*/  DADD R12, R2, R8 ;  /* 0x00000000020c7229 */ /* 0x002fd60000000008 */
.L_x_105:
[----:B------:R-:W-:Y:S05]  /*2740*/  BSYNC.RECONVERGENT B0 ;  /* 0x0000000000007941 */ /* 0x000fea0003800200 */
.L_x_90:
[----:B------:R-:W-:Y:S05]  /*2750*/  @P0 EXIT ;  /* 0x000000000000094d */ /* 0x000fea0003800000 */
[----:B------:R-:W1:Y:S01]  /*2760*/  LDCU.64 UR4, c[0x0][0x398] ;  /* 0x00007300ff0477ac */ /* 0x000e620008000a00 */
[----:B0-----:R-:W0:Y:S01]  /*2770*/  LDC.64 R2, c[0x0][0x388] ;  /* 0x0000e200ff027b82 */ /* 0x001e220000000a00 */
[----:B-1----:R-:W-:-:S07]  /*2780*/  DADD R12, R12, UR4 ;  /* 0x000000040c0c7e29 */ /* 0x002fce0008000000 */
[----:B0-----:R-:W-:Y:S01]  /*2790*/  STG.E.64 desc[UR6][R2.64], R12 ;  /* 0x0000000c02007986 */ /* 0x001fe2000c101b06 */
[----:B------:R-:W-:Y:S05]  /*27a0*/  EXIT ;  /* 0x000000000000794d */ /* 0x000fea0003800000 */
.L_x_118:
        /* <DEDUP_REMOVED lines=13> */
.L_x_219:


//--------------------- .text._ZN3cub18CUB_300001_SM_10006detail6reduce18DeviceReduceKernelINS2_10policy_hubIdjN4cuda3std3__44plusIdEEE10Policy1000EN6thrust24THRUST_300001_SM_1000_NS6detail15normal_iteratorINSD_10device_ptrIdEEEEjS9_dNS7_10__identityEEEvT0_PT3_T1_NS0_13GridEvenShareISN_EET2_T4_ --------------------------
	.section	.text._ZN3cub18CUB_300001_SM_10006detail6reduce18DeviceReduceKernelINS2_10policy_hubIdjN4cuda3std3__44plusIdEEE10Policy1000EN6thrust24THRUST_300001_SM_1000_NS6detail15normal_iteratorINSD_10device_ptrIdEEEEjS9_dNS7_10__identityEEEvT0_PT3_T1_NS0_13GridEvenShareISN_EET2_T4_,"ax",@progbits
	.align	128
        .global         _ZN3cub18CUB_300001_SM_10006detail6reduce18DeviceReduceKernelINS2_10policy_hubIdjN4cuda3std3__44plusIdEEE10Policy1000EN6thrust24THRUST_300001_SM_1000_NS6detail15normal_iteratorINSD_10device_ptrIdEEEEjS9_dNS7_10__identityEEEvT0_PT3_T1_NS0_13GridEvenShareISN_EET2_T4_
        .type           _ZN3cub18CUB_300001_SM_10006detail6reduce18DeviceReduceKernelINS2_10policy_hubIdjN4cuda3std3__44plusIdEEE10Policy1000EN6thrust24THRUST_300001_SM_1000_NS6detail15normal_iteratorINSD_10device_ptrIdEEEEjS9_dNS7_10__identityEEEvT0_PT3_T1_NS0_13GridEvenShareISN_EET2_T4_,@function
        .size           _ZN3cub18CUB_300001_SM_10006detail6reduce18DeviceReduceKernelINS2_10policy_hubIdjN4cuda3std3__44plusIdEEE10Policy1000EN6thrust24THRUST_300001_SM_1000_NS6detail15normal_iteratorINSD_10device_ptrIdEEEEjS9_dNS7_10__identityEEEvT0_PT3_T1_NS0_13GridEvenShareISN_EET2_T4_,(.L_x_220 - _ZN3cub18CUB_300001_SM_10006detail6reduce18DeviceReduceKernelINS2_10policy_hubIdjN4cuda3std3__44plusIdEEE10Policy1000EN6thrust24THRUST_300001_SM_1000_NS6detail15normal_iteratorINSD_10device_ptrIdEEEEjS9_dNS7_10__identityEEEvT0_PT3_T1_NS0_13GridEvenShareISN_EET2_T4_)
        .other          _ZN3cub18CUB_300001_SM_10006detail6reduce18DeviceReduceKernelINS2_10policy_hubIdjN4cuda3std3__44plusIdEEE10Policy1000EN6thrust24THRUST_300001_SM_1000_NS6detail15normal_iteratorINSD_10device_ptrIdEEEEjS9_dNS7_10__identityEEEvT0_PT3_T1_NS0_13GridEvenShareISN_EET2_T4_,@"STO_CUDA_ENTRY STV_DEFAULT"
_ZN3cub18CUB_300001_SM_10006detail6reduce18DeviceReduceKernelINS2_10policy_hubIdjN4cuda3std3__44plusIdEEE10Policy1000EN6thrust24THRUST_300001_SM_1000_NS6detail15normal_iteratorINSD_10device_ptrIdEEEEjS9_dNS7_10__identityEEEvT0_PT3_T1_NS0_13GridEvenShareISN_EET2_T4_:
.text._ZN3cub18CUB_300001_SM_10006detail6reduce18DeviceReduceKernelINS2_10policy_hubIdjN4cuda3std3__44plusIdEEE10Policy1000EN6thrust24THRUST_300001_SM_1000_NS6detail15normal_iteratorINSD_10device_ptrIdEEEEjS9_dNS7_10__identityEEEvT0_PT3_T1_NS0_13GridEvenShareISN_EET2_T4_:
[----:B------:R-:W-:Y:S08]  /*0000*/  LDC R1, c[0x0][0x37c] ;  /* 0x0000df00ff017b82 */ /* 0x000ff00000000800 */
[----:B------:R-:W0:Y:S01]  /*0010*/  S2UR UR9, SR_CTAID.X ;  /* 0x00000000000979c3 */ /* 0x000e220000002500 */
[----:B------:R-:W1:Y:S01]  /*0020*/  LDCU.64 UR12, c[0x0][0x3a8] ;  /* 0x00007500ff0c77ac */ /* 0x000e620008000a00 */
[----:B------:R-:W-:Y:S01]  /*0030*/  BSSY.RECONVERGENT B0, `(.L_x_119) ;  /* 0x00002d4000007945 */ /* 0x000fe20003800200 */
[----:B------:R-:W2:Y:S01]  /*0040*/  LDCU.64 UR10, c[0x0][0x358] ;  /* 0x00006b00ff0a77ac */ /* 0x000ea20008000a00 */
[----:B-1----:R-:W-:Y:S01]  /*0050*/  IMAD.U32 R4, RZ, RZ, UR12 ;  /* 0x0000000cff047e24 */ /* 0x002fe2000f8e00ff */
[----:B------:R-:W-:-:S02]  /*0060*/  UIMAD UR8, UR13, 0x1400, URZ ;  /* 0x000014000d0878a4 */ /* 0x000fc4000f8e02ff */
[----:B0-----:R-:W-:-:S06]  /*0070*/  UIMAD UR4, UR9, 0x1400, URZ ;  /* 0x00001400090478a4 */ /* 0x001fcc000f8e02ff */
[----:B------:R-:W-:-:S05]  /*0080*/  VIADD R0, R4, -UR4 ;  /* 0x8000000404007c36 */ /* 0x000fca0008000000 */
[----:B------:R-:W-:-:S13]  /*0090*/  ISETP.GT.U32.AND P0, PT, R0, 0x13ff, PT ;  /* 0x000013ff0000780c */ /* 0x000fda0003f04070 */
[----:B--2---:R-:W-:Y:S05]  /*00a0*/  @P0 BRA `(.L_x_120) ;  /* 0x0000001800380947 */ /* 0x004fea0003800000 */
[----:B------:R-:W0:Y:S01]  /*00b0*/  S2R R3, SR_TID.X ;  /* 0x0000000000037919 */ /* 0x000e220000002100 */
[----:B------:R-:W-:Y:S01]  /*00c0*/  BSSY.RECONVERGENT B1, `(.L_x_121) ;  /* 0x000000a000017945 */ /* 0x000fe20003800200 */
[----:B------:R-:W-:Y:S02]  /*00d0*/  CS2R R20, SRZ ;  /* 0x0000000000147805 */ /* 0x000fe4000001ff00 */
[----:B0-----:R-:W-:Y:S01]  /*00e0*/  ISETP.GE.U32.AND P0, PT, R3, R0, PT ;  /* 0x000000000300720c */ /* 0x001fe20003f06070 */
[----:B------:R-:W-:-:S12]  /*00f0*/  IMAD.MOV.U32 R19, RZ, RZ, R3 ;  /* 0x000000ffff137224 */ /* 0x000fd800078e0003 */
[----:B------:R-:W-:Y:S05]  /*0100*/  @P0 BRA `(.L_x_122) ;  /* 0x0000000000140947 */ /* 0x000fea0003800000 */
[----:B------:R-:W0:Y:S01]  /*0110*/  LDC.64 R20, c[0x0][0x380] ;  /* 0x0000e000ff147b82 */ /* 0x000e220000000a00 */
[----:B------:R-:W-:-:S04]  /*0120*/  VIADD R5, R3, UR4 ;  /* 0x0000000403057c36 */ /* 0x000fc80008000000 */
[----:B0-----:R-:W-:-:S06]  /*0130*/  IMAD.WIDE.U32 R20, R5, 0x8, R20 ;  /* 0x0000000805147825 */ /* 0x001fcc00078e0014 */
[----:B------:R-:W5:Y:S01]  /*0140*/  LDG.E.64 R20, desc[UR10][R20.64] ;  /* 0x0000000a14147981 */ /* 0x000f62000c1e1b00 */
[----:B------:R-:W-:-:S07]  /*0150*/  VIADD R19, R3, 0x280 ;  /* 0x0000028003137836 */ /* 0x000fce0000000000 */
.L_x_122:
[----:B------:R-:W-:Y:S05]  /*0160*/  BSYNC.RECONVERGENT B1 ;  /* 0x0000000000017941 */ /* 0x000fea0003800200 */
.L_x_121:
[----:B------:R-:W-:Y:S01]  /*0170*/  ISETP.GE.U32.AND P0, PT, R19, R0, PT ;  /* 0x000000001300720c */ /* 0x000fe20003f06070 */
[----:B------:R-:W-:-:S12]  /*0180*/  BSSY.RECONVERGENT B1, `(.L_x_123) ;  /* 0x00000a5000017945 */ /* 0x000fd80003800200 */
[----:B------:R-:W-:Y:S05]  /*0190*/  @P0 BRA `(.L_x_124) ;  /* 0x00000008008c0947 */ /* 0x000fea0003800000 */
[----:B------:R-:W-:Y:S01]  /*01a0*/  LOP3.LUT R5, RZ, R19, RZ, 0x33, !PT ;  /* 0x00000013ff057212 */ /* 0x000fe200078e33ff */
[----:B------:R-:W-:Y:S03]  /*01b0*/  BSSY.RECONVERGENT B2, `(.L_x_125) ;  /* 0x0000053000027945 */ /* 0x000fe60003800200 */
[----:B------:R-:W-:-:S04]  /*01c0*/  IADD3 R5, PT, PT, R4, -UR4, R5 ;  /* 0x8000000404057c10 */ /* 0x000fc8000fffe005 */
[C---:B------:R-:W-:Y:S01]  /*01d0*/  ISETP.GE.U32.AND P0, PT, R5.reuse, 0x2580, PT ;  /* 0x000025800500780c */ /* 0x040fe20003f06070 */
[----:B------:R-:W-:-:S05]  /*01e0*/  IMAD.HI.U32 R4, R5, -0x33333333, RZ ;  /* 0xcccccccd05047827 */ /* 0x000fca00078e00ff */
[----:B------:R-:W-:-:S04]  /*01f0*/  LEA.HI R4, R4, 0x1, RZ, 0x17 ;  /* 0x0000000104047811 */ /* 0x000fc800078fb8ff */
[----:B------:R-:W-:-:S03]  /*0200*/  LOP3.LUT R5, R4, 0xf, RZ, 0xc0, !PT ;  /* 0x0000000f04057812 */ /* 0x000fc600078ec0ff */
[----:B------:R-:W-:Y:S05]  /*0210*/  @!P0 BRA `(.L_x_126) ;  /* 0x0000000400308947 */ /* 0x000fea0003800000 */
[----:B------:R-:W-:Y:S01]  /*0220*/  LOP3.LUT R24, R4, 0xfffff0, RZ, 0xc0, !PT ;  /* 0x00fffff004187812 */ /* 0x000fe200078ec0ff */
[----:B------:R-:W-:Y:S01]  /*0230*/  BSSY.RECONVERGENT B3, `(.L_x_127) ;  /* 0x0000049000037945 */ /* 0x000fe20003800200 */
[C---:B------:R-:W-:Y:S02]  /*0240*/  VIADD R2, R19.reuse, 0x1400 ;  /* 0x0000140013027836 */ /* 0x040fe40000000000 */
[----:B------:R-:W-:Y:S02]  /*0250*/  VIADD R25, R19, UR4 ;  /* 0x0000000413197c36 */ /* 0x000fe40008000000 */
[----:B------:R-:W-:-:S07]  /*0260*/  IMAD.MOV R24, RZ, RZ, -R24 ;  /* 0x000000ffff187224 */ /* 0x000fce00078e0a18 */
.L_x_128:
[----:B------:R-:W0:Y:S02]  /*0270*/  LDC.64 R22, c[0x0][0x380] ;  /* 0x0000e000ff167b82 */ /* 0x000e240000000a00 */
[----:B0-----:R-:W-:-:S06]  /*0280*/  IMAD.WIDE.U32 R18, R25, 0x8, R22 ;  /* 0x0000000819127825 */ /* 0x001fcc00078e0016 */
[----:B------:R-:W2:Y:S01]  /*0290*/  LDG.E.64 R18, desc[UR10][R18.64] ;  /* 0x0000000a12127981 */ /* 0x000ea2000c1e1b00 */
[C---:B------:R-:W-:Y:S02]  /*02a0*/  VIADD R7, R25.reuse, 0x280 ;  /* 0x0000028019077836 */ /* 0x040fe40000000000 */
[----:B------:R-:W-:Y:S02]  /*02b0*/  VIADD R17, R25, 0x500 ;  /* 0x0000050019117836 */ /* 0x000fe40000000000 */
[----:B------:R-:W-:-:S04]  /*02c0*/  IMAD.WIDE.U32 R6, R7, 0x8, R22 ;  /* 0x0000000807067825 */ /* 0x000fc800078e0016 */
[--C-:B------:R-:W-:Y:S02]  /*02d0*/  IMAD.WIDE.U32 R16, R17, 0x8, R22.reuse ;  /* 0x0000000811107825 */ /* 0x100fe400078e0016 */
[----:B------:R-:W3:Y:S02]  /*02e0*/  LDG.E.64 R6, desc[UR10][R6.64] ;  /* 0x0000000a06067981 */ /* 0x000ee4000c1e1b00 */
[C---:B------:R-:W-:Y:S02]  /*02f0*/  VIADD R15, R25.reuse, 0x780 ;  /* 0x00000780190f7836 */ /* 0x040fe40000000000 */
[----:B------:R-:W4:Y:S01]  /*0300*/  LDG.E.64 R16, desc[UR10][R16.64] ;  /* 0x0000000a10107981 */ /* 0x000f22000c1e1b00 */
[----:B------:R-:W-:Y:S02]  /*0310*/  VIADD R13, R25, 0xa00 ;  /* 0x00000a00190d7836 */ /* 0x000fe40000000000 */
[----:B------:R-:W-:-:S04]  /*0320*/  IMAD.WIDE.U32 R14, R15, 0x8, R22 ;  /* 0x000000080f0e7825 */ /* 0x000fc800078e0016 */
[--C-:B------:R-:W-:Y:S02]  /*0330*/  IMAD.WIDE.U32 R12, R13, 0x8, R22.reuse ;  /* 0x000000080d0c7825 */ /* 0x100fe400078e0016 */
[----:B------:R-:W4:Y:S02]  /*0340*/  LDG.E.64 R14, desc[UR10][R14.64] ;  /* 0x0000000a0e0e7981 */ /* 0x000f24000c1e1b00 */
[C---:B------:R-:W-:Y:S02]  /*0350*/  VIADD R11, R25.reuse, 0xc80 ;  /* 0x00000c80190b7836 */ /* 0x040fe40000000000 */
[----:B------:R-:W4:Y:S01]  /*0360*/  LDG.E.64 R12, desc[UR10][R12.64] ;  /* 0x0000000a0c0c7981 */ /* 0x000f22000c1e1b00 */
[----:B------:R-:W-:Y:S02]  /*0370*/  VIADD R9, R25, 0xf00 ;  /* 0x00000f0019097836 */ /* 0x000fe40000000000 */
[----:B------:R-:W-:-:S04]  /*0380*/  IMAD.WIDE.U32 R10, R11, 0x8, R22 ;  /* 0x000000080b0a7825 */ /* 0x000fc800078e0016 */
[----:B------:R-:W-:Y:S02]  /*0390*/  IMAD.WIDE.U32 R8, R9, 0x8, R22 ;  /* 0x0000000809087825 */ /* 0x000fe400078e0016 */
[----:B------:R-:W4:Y:S04]  /*03a0*/  LDG.E.64 R10, desc[UR10][R10.64] ;  /* 0x0000000a0a0a7981 */ /* 0x000f28000c1e1b00 */
[----:B------:R-:W4:Y:S01]  /*03b0*/  LDG.E.64 R8, desc[UR10][R8.64] ;  /* 0x0000000a08087981 */ /* 0x000f22000c1e1b00 */
[----:B--2--5:R-:W-:Y:S01]  /*03c0*/  DADD R18, R18, R20 ;  /* 0x0000000012127229 */ /* 0x024fe20000000014 */
[----:B------:R-:W-:-:S04]  /*03d0*/  VIADD R21, R25, 0x1180 ;  /* 0x0000118019157836 */ /* 0x000fc80000000000 */
[----:B------:R-:W-:-:S06]  /*03e0*/  IMAD.WIDE.U32 R20, R21, 0x8, R22 ;  /* 0x0000000815147825 */ /* 0x000fcc00078e0016 */
[----:B------:R-:W2:Y:S01]  /*03f0*/  LDG.E.64 R20, desc[UR10][R20.64] ;  /* 0x0000000a14147981 */ /* 0x000ea2000c1e1b00 */
[----:B---3--:R-:W-:Y:S01]  /*0400*/  DADD R18, R18, R6 ;  /* 0x0000000012127229 */ /* 0x008fe20000000006 */
[----:B------:R-:W-:-:S04]  /*0410*/  VIADD R7, R25, 0x1400 ;  /* 0x0000140019077836 */ /* 0x000fc80000000000 */
[----:B------:R-:W-:-:S03]  /*0420*/  IMAD.WIDE.U32 R6, R7, 0x8, R22 ;  /* 0x0000000807067825 */ /* 0x000fc600078e0016 */
[----:B----4-:R-:W-:Y:S01]  /*0430*/  DADD R16, R18, R16 ;  /* 0x0000000012107229 */ /* 0x010fe20000000010 */
[----:B------:R-:W-:Y:S02]  /*0440*/  VIADD R19, R25, 0x1680 ;  /* 0x0000168019137836 */ /* 0x000fe40000000000 */
[----:B------:R-:W3:Y:S02]  /*0450*/  LDG.E.64 R6, desc[UR10][R6.64] ;  /* 0x0000000a06067981 */ /* 0x000ee4000c1e1b00 */
[----:B------:R-:W-:-:S03]  /*0460*/  IMAD.WIDE.U32 R18, R19, 0x8, R22 ;  /* 0x0000000813127825 */ /* 0x000fc600078e0016 */
[----:B------:R-:W-:Y:S01]  /*0470*/  DADD R14, R16, R14 ;  /* 0x00000000100e7229 */ /* 0x000fe2000000000e */
[----:B------:R-:W-:Y:S02]  /*0480*/  VIADD R17, R25, 0x1900 ;  /* 0x0000190019117836 */ /* 0x000fe40000000000 */
[----:B------:R-:W4:Y:S02]  /*0490*/  LDG.E.64 R18, desc[UR10][R18.64] ;  /* 0x0000000a12127981 */ /* 0x000f24000c1e1b00 */
        /* <DEDUP_REMOVED lines=12> */
[----:B------:R-:W-:-:S06]  /*0560*/  IMAD.WIDE.U32 R10, R11, 0x8, R22 ;  /* 0x000000080b0a7825 */ /* 0x000fcc00078e0016 */
[----:B------:R-:W4:Y:S01]  /*0570*/  LDG.E.64 R10, desc[UR10][R10.64] ;  /* 0x0000000a0a0a7981 */ /* 0x000f22000c1e1b00 */
[C---:B------:R-:W-:Y:S01]  /*0580*/  VIADD R27, R25.reuse, 0x2580 ;  /* 0x00002580191b7836 */ /* 0x040fe20000000000 */
[----:B--2---:R-:W-:Y:S01]  /*0590*/  DADD R20, R8, R20 ;  /* 0x0000000008147229 */ /* 0x004fe20000000014 */
[----:B------:R-:W-:-:S04]  /*05a0*/  VIADD R9, R25, 0x2300 ;  /* 0x0000230019097836 */ /* 0x000fc80000000000 */
[----:B------:R-:W-:-:S04]  /*05b0*/  IMAD.WIDE.U32 R8, R9, 0x8, R22 ;  /* 0x0000000809087825 */ /* 0x000fc800078e0016 */
[----:B------:R-:W-:Y:S02]  /*05c0*/  IMAD.WIDE.U32 R22, R27, 0x8, R22 ;  /* 0x000000081b167825 */ /* 0x000fe400078e0016 */
[----:B------:R-:W2:Y:S04]  /*05d0*/  LDG.E.64 R8, desc[UR10][R8.64] ;  /* 0x0000000a08087981 */ /* 0x000ea8000c1e1b00 */
[----:B------:R-:W2:Y:S01]  /*05e0*/  LDG.E.64 R22, desc[UR10][R22.64] ;  /* 0x0000000a16167981 */ /* 0x000ea2000c1e1b00 */
[----:B---3--:R-:W-:-:S08]  /*05f0*/  DADD R6, R20, R6 ;  /* 0x0000000014067229 */ /* 0x008fd00000000006 */
[----:B----4-:R-:W-:-:S08]  /*0600*/  DADD R6, R6, R18 ;  /* 0x0000000006067229 */ /* 0x010fd00000000012 */
[----:B------:R-:W-:-:S08]  /*0610*/  DADD R6, R6, R16 ;  /* 0x0000000006067229 */ /* 0x000fd00000000010 */
[----:B------:R-:W-:Y:S01]  /*0620*/  DADD R6, R6, R14 ;  /* 0x0000000006067229 */ /* 0x000fe2000000000e */
[----:B------:R-:W-:-:S07]  /*0630*/  VIADD R24, R24, 0x10 ;  /* 0x0000001018187836 */ /* 0x000fce0000000000 */
[----:B------:R-:W-:Y:S01]  /*0640*/  DADD R6, R6, R12 ;  /* 0x0000000006067229 */ /* 0x000fe2000000000c */
[----:B------:R-:W-:-:S07]  /*0650*/  ISETP.NE.AND P0, PT, R24, RZ, PT ;  /* 0x000000ff1800720c */ /* 0x000fce0003f05270 */
[----:B------:R-:W-:Y:S01]  /*0660*/  DADD R6, R6, R10 ;  /* 0x0000000006067229 */ /* 0x000fe2000000000a */
[----:B------:R-:W-:Y:S02]  /*0670*/  VIADD R2, R2, 0x2800 ;  /* 0x0000280002027836 */ /* 0x000fe40000000000 */
[----:B------:R-:W-:-:S05]  /*0680*/  VIADD R25, R25, 0x2800 ;  /* 0x0000280019197836 */ /* 0x000fca0000000000 */
[----:B--2---:R-:W-:-:S08]  /*0690*/  DADD R6, R6, R8 ;  /* 0x0000000006067229 */ /* 0x004fd00000000008 */
[----:B------:R-:W-:Y:S01]  /*06a0*/  DADD R20, R6, R22 ;  /* 0x0000000006147229 */ /* 0x000fe20000000016 */
[----:B------:R-:W-:Y:S10]  /*06b0*/  @P0 BRA `(.L_x_128) ;  /* 0xfffffff800ec0947 */ /* 0x000ff4000383ffff */
[----:B------:R-:W-:Y:S05]  /*06c0*/  BSYNC.RECONVERGENT B3 ;  /* 0x0000000000037941 */ /* 0x000fea0003800200 */
.L_x_127:
[----:B------:R-:W-:-:S07]  /*06d0*/  VIADD R19, R2, 0xffffec00 ;  /* 0xffffec0002137836 */ /* 0x000fce0000000000 */
.L_x_126:
[----:B------:R-:W-:Y:S05]  /*06e0*/  BSYNC.RECONVERGENT B2 ;  /* 0x0000000000027941 */ /* 0x000fea0003800200 */
.L_x_125:
[----:B------:R-:W-:-:S13]  /*06f0*/  ISETP.NE.AND P0, PT, R5, RZ, PT ;  /* 0x000000ff0500720c */ /* 0x000fda0003f05270 */
[----:B------:R-:W-:Y:S05]  /*0700*/  @!P0 BRA `(.L_x_124) ;  /* 0x0000000400308947 */ /* 0x000fea0003800000 */
[----:B------:R-:W-:Y:S01]  /*0710*/  ISETP.GE.U32.AND P0, PT, R5, 0x8, PT ;  /* 0x000000080500780c */ /* 0x000fe20003f06070 */
[----:B------:R-:W-:Y:S01]  /*0720*/  BSSY.RECONVERGENT B2, `(.L_x_129) ;  /* 0x0000026000027945 */ /* 0x000fe20003800200 */
[----:B------:R-:W-:-:S04]  /*0730*/  LOP3.LUT R2, R4, 0x7, RZ, 0xc0, !PT ;  /* 0x0000000704027812 */ /* 0x000fc800078ec0ff */
[----:B------:R-:W-:-:S07]  /*0740*/  ISETP.NE.AND P1, PT, R2, RZ, PT ;  /* 0x000000ff0200720c */ /* 0x000fce0003f25270 */
[----:B------:R-:W-:Y:S06]  /*0750*/  @!P0 BRA `(.L_x_130) ;  /* 0x0000000000888947 */ /* 0x000fec0003800000 */
[----:B------:R-:W0:Y:S01]  /*0760*/  LDC.64 R22, c[0x0][0x380] ;  /* 0x0000e000ff167b82 */ /* 0x000e220000000a00 */
[----:B------:R-:W-:-:S04]  /*0770*/  VIADD R5, R19, UR4 ;  /* 0x0000000413057c36 */ /* 0x000fc80008000000 */
[C---:B------:R-:W-:Y:S02]  /*0780*/  VIADD R15, R5.reuse, 0x280 ;  /* 0x00000280050f7836 */ /* 0x040fe40000000000 */
[C---:B------:R-:W-:Y:S02]  /*0790*/  VIADD R13, R5.reuse, 0x500 ;  /* 0x00000500050d7836 */ /* 0x040fe40000000000 */
[----:B0-----:R-:W-:-:S04]  /*07a0*/  IMAD.WIDE.U32 R16, R5, 0x8, R22 ;  /* 0x0000000805107825 */ /* 0x001fc800078e0016 */
[--C-:B------:R-:W-:Y:S02]  /*07b0*/  IMAD.WIDE.U32 R14, R15, 0x8, R22.reuse ;  /* 0x000000080f0e7825 */ /* 0x100fe400078e0016 */
[----:B------:R-:W2:Y:S02]  /*07c0*/  LDG.E.64 R16, desc[UR10][R16.64] ;  /* 0x0000000a10107981 */ /* 0x000ea4000c1e1b00 */
[----:B------:R-:W-:Y:S02]  /*07d0*/  IMAD.WIDE.U32 R12, R13, 0x8, R22 ;  /* 0x000000080d0c7825 */ /* 0x000fe400078e0016 */
[----:B------:R-:W3:Y:S02]  /*07e0*/  LDG.E.64 R14, desc[UR10][R14.64] ;  /* 0x0000000a0e0e7981 */ /* 0x000ee4000c1e1b00 */
[C---:B------:R-:W-:Y:S02]  /*07f0*/  VIADD R11, R5.reuse, 0x780 ;  /* 0x00000780050b7836 */ /* 0x040fe40000000000 */
[----:B------:R-:W4:Y:S01]  /*0800*/  LDG.E.64 R12, desc[UR10][R12.64] ;  /* 0x0000000a0c0c7981 */ /* 0x000f22000c1e1b00 */
[----:B------:R-:W-:-:S02]  /*0810*/  VIADD R9, R5, 0xa00 ;  /* 0x00000a0005097836 */ /* 0x000fc40000000000 */
[----:B------:R-:W-:-:S04]  /*0820*/  IMAD.WIDE.U32 R10, R11, 0x8, R22 ;  /* 0x000000080b0a7825 */ /* 0x000fc800078e0016 */
[--C-:B------:R-:W-:Y:S02]  /*0830*/  IMAD.WIDE.U32 R8, R9, 0x8, R22.reuse ;  /* 0x0000000809087825 */ /* 0x100fe400078e0016 */
[----:B------:R-:W4:Y:S02]  /*0840*/  LDG.E.64 R10, desc[UR10][R10.64] ;  /* 0x0000000a0a0a7981 */ /* 0x000f24000c1e1b00 */
[C---:B------:R-:W-:Y:S02]  /*0850*/  VIADD R7, R5.reuse, 0xc80 ;  /* 0x00000c8005077836 */ /* 0x040fe40000000000 */
[----:B------:R-:W4:Y:S01]  /*0860*/  LDG.E.64 R8, desc[UR10][R8.64] ;  /* 0x0000000a08087981 */ /* 0x000f22000c1e1b00 */
[----:B------:R-:W-:Y:S02]  /*0870*/  VIADD R25, R5, 0xf00 ;  /* 0x00000f0005197836 */ /* 0x000fe40000000000 */
[----:B------:R-:W-:-:S04]  /*0880*/  IMAD.WIDE.U32 R6, R7, 0x8, R22 ;  /* 0x0000000807067825 */ /* 0x000fc800078e0016 */
[--C-:B------:R-:W-:Y:S02]  /*0890*/  IMAD.WIDE.U32 R24, R25, 0x8, R22.reuse ;  /* 0x0000000819187825 */ /* 0x100fe400078e0016 */
[----:B------:R-:W4:Y:S02]  /*08a0*/  LDG.E.64 R6, desc[UR10][R6.64] ;  /* 0x0000000a06067981 */ /* 0x000f24000c1e1b00 */
[----:B------:R-:W-:Y:S02]  /*08b0*/  VIADD R5, R5, 0x1180 ;  /* 0x0000118005057836 */ /* 0x000fe40000000000 */
[----:B------:R-:W4:Y:S02]  /*08c0*/  LDG.E.64 R24, desc[UR10][R24.64] ;  /* 0x0000000a18187981 */ /* 0x000f24000c1e1b00 */
[----:B------:R-:W-:-:S06]  /*08d0*/  IMAD.WIDE.U32 R22, R5, 0x8, R22 ;  /* 0x0000000805167825 */ /* 0x000fcc00078e0016 */
        /* <DEDUP_REMOVED lines=10> */
.L_x_130:
[----:B------:R-:W-:Y:S05]  /*0980*/  BSYNC.RECONVERGENT B2 ;  /* 0x0000000000027941 */ /* 0x000fea0003800200 */
.L_x_129:
        /* <DEDUP_REMOVED lines=13> */
[--C-:B------:R-:W-:Y:S02]  /*0a60*/  IMAD.WIDE.U32 R12, R13, 0x8, R8.reuse ;  /* 0x000000080d0c7825 */ /* 0x100fe400078e0008 */
[----:B------:R-:W3:Y:S02]  /*0a70*/  LDG.E.64 R10, desc[UR10][R10.64] ;  /* 0x0000000a0a0a7981 */ /* 0x000ee4000c1e1b00 */
        /* <DEDUP_REMOVED lines=8> */
[----:B------:R-:W-:-:S11]  /*0b00*/  DADD R20, R20, R8 ;  /* 0x0000000014147229 */ /* 0x000fd60000000008 */
.L_x_132:
[----:B------:R-:W-:Y:S05]  /*0b10*/  BSYNC.RECONVERGENT B2 ;  /* 0x0000000000027941 */ /* 0x000fea0003800200 */
.L_x_131:
[----:B------:R-:W-:Y:S05]  /*0b20*/  @!P1 BRA `(.L_x_124) ;  /* 0x0000000000289947 */ /* 0x000fea0003800000 */
[----:B------:R-:W0:Y:S01]  /*0b30*/  LDC.64 R6, c[0x0][0x380] ;  /* 0x0000e000ff067b82 */ /* 0x000e220000000a00 */
[----:B------:R-:W-:Y:S02]  /*0b40*/  VIADD R9, R19, UR4 ;  /* 0x0000000413097c36 */ /* 0x000fe40008000000 */
[----:B------:R-:W-:-:S07]  /*0b50*/  IMAD.MOV R2, RZ, RZ, -R4 ;  /* 0x000000ffff027224 */ /* 0x000fce00078e0a04 */
.L_x_133:
[----:B0-----:R-:W-:-:S06]  /*0b60*/  IMAD.WIDE.U32 R4, R9, 0x8, R6 ;  /* 0x0000000809047825 */ /* 0x001fcc00078e0006 */
[----:B------:R-:W2:Y:S01]  /*0b70*/  LDG.E.64 R4, desc[UR10][R4.64] ;  /* 0x0000000a04047981 */ /* 0x000ea2000c1e1b00 */
[----:B------:R-:W-:Y:S02]  /*0b80*/  VIADD R2, R2, 0x1 ;  /* 0x0000000102027836 */ /* 0x000fe40000000000 */
[----:B------:R-:W-:-:S03]  /*0b90*/  VIADD R9, R9, 0x280 ;  /* 0x0000028009097836 */ /* 0x000fc60000000000 */
[----:B------:R-:W-:Y:S01]  /*0ba0*/  ISETP.NE.AND P0, PT, R2, RZ, PT ;  /* 0x000000ff0200720c */ /* 0x000fe20003f05270 */
[----:B--2--5:R-:W-:-:S12]  /*0bb0*/  DADD R20, R4, R20 ;  /* 0x0000000004147229 */ /* 0x024fd80000000014 */
[----:B------:R-:W-:Y:S05]  /*0bc0*/  @P0 BRA `(.L_x_133) ;  /* 0xfffffffc00e40947 */ /* 0x000fea000383ffff */
.L_x_124:
[----:B------:R-:W-:Y:S05]  /*0bd0*/  BSYNC.RECONVERGENT B1 ;  /* 0x0000000000017941 */ /* 0x000fea0003800200 */
.L_x_123:
[----:B------:R-:W-:-:S13]  /*0be0*/  ISETP.GE.U32.AND P0, PT, R0, 0x280, PT ;  /* 0x000002800000780c */ /* 0x000fda0003f06070 */
        /* <DEDUP_REMOVED lines=50> */
[----:B------:R-:W1:Y:S05]  /*0f10*/  LDS.128 R4, [UR4+0x50] ;  /* 0x00005004ff047984 */ /* 0x000e6a0008000c00 */
[----:B------:R-:W-:-:S08]  /*0f20*/  DADD R16, R16, R18 ;  /* 0x0000000010107229 */ /* 0x000fd00000000012 */
[----:B--2---:R-:W-:-:S08]  /*0f30*/  DADD R12, R16, R12 ;  /* 0x00000000100c7229 */ /* 0x004fd0000000000c */
[----:B------:R-:W-:Y:S02]  /*0f40*/  DADD R2, R12, R14 ;  /* 0x000000000c027229 */ /* 0x000fe4000000000e */
[----:B------:R-:W2:Y:S06]  /*0f50*/  LDS.128 R12, [UR4+0x60] ;  /* 0x00006004ff0c7984 */ /* 0x000eac0008000c00 */
[----:B0-----:R-:W-:-:S08]  /*0f60*/  DADD R2, R2, R8 ;  /* 0x0000000002027229 */ /* 0x001fd00000000008 */
[----:B------:R-:W-:Y:S01]  /*0f70*/  DADD R2, R2, R10 ;  /* 0x0000000002027229 */ /* 0x000fe2000000000a */
[----:B------:R-:W0:Y:S07]  /*0f80*/  LDS.128 R8, [UR4+0x70] ;  /* 0x00007004ff087984 */ /* 0x000e2e0008000c00 */
        /* <DEDUP_REMOVED lines=16> */
[----:B-1----:R-:W-:Y:S01]  /*1090*/  DADD R4, R2, R4 ;  /* 0x0000000002047229 */ /* 0x002fe20000000004 */
[----:B------:R-:W-:Y:S10]  /*10a0*/  BRA `(.L_x_135) ;  /* 0x0000001c00307947 */ /* 0x000ff40003800000 */
.L_x_134:
[----:B------:R-:W-:-:S04]  /*10b0*/  LOP3.LUT R2, R3, 0x3e0, RZ, 0xc0, !PT ;  /* 0x000003e003027812 */ /* 0x000fc800078ec0ff */
[----:B------:R-:W-:Y:S01]  /*10c0*/  LOP3.LUT R7, RZ, R2, RZ, 0x33, !PT ;  /* 0x00000002ff077212 */ /* 0x000fe200078e33ff */
[----:B------:R-:W-:Y:S02]  /*10d0*/  VIADD R5, R2, 0x20 ;  /* 0x0000002002057836 */ /* 0x000fe40000000000 */
[----:B------:R-:W0:Y:S02]  /*10e0*/  S2R R2, SR_LANEID ;  /* 0x0000000000027919 */ /* 0x000e240000000000 */
[----:B------:R-:W-:Y:S01]  /*10f0*/  IMAD.IADD R7, R0, 0x1, R7 ;  /* 0x0000000100077824 */ /* 0x000fe200078e0207 */
[----:B------:R-:W-:-:S04]  /*1100*/  ISETP.GT.U32.AND P0, PT, R5, R0, PT ;  /* 0x000000000500720c */ /* 0x000fc80003f04070 */
[----:B------:R-:W-:-:S05]  /*1110*/  SEL R7, R7, 0x1f, P0 ;  /* 0x0000001f07077807 */ /* 0x000fca0000000000 */
[----:B-----5:R-:W-:Y:S04]  /*1120*/  SHFL.DOWN PT, R4, R20, 0x1, R7 ;  /* 0x0820000014047989 */ /* 0x020fe800000e0007 */
[----:B------:R-:W1:Y:S01]  /*1130*/  SHFL.DOWN PT, R5, R21, 0x1, R7 ;  /* 0x0820000015057989 */ /* 0x000e6200000e0007 */
[C---:B0-----:R-:W-:Y:S01]  /*1140*/  ISETP.GE.AND P0, PT, R2.reuse, R7, PT ;  /* 0x000000070200720c */ /* 0x041fe20003f06270 */
[----:B------:R-:W-:Y:S01]  /*1150*/  VIADD R6, R2, 0x2 ;  /* 0x0000000202067836 */ /* 0x000fe20000000000 */
[----:B-1----:R-:W-:-:S10]  /*1160*/  DADD R4, R4, R20 ;  /* 0x0000000004047229 */ /* 0x002fd40000000014 */
        /* <DEDUP_REMOVED lines=11> */
[----:B------:R-:W-:-:S03]  /*1220*/  VIADD R6, R2, 0x8 ;  /* 0x0000000802067836 */ /* 0x000fc60000000000 */
[----:B------:R-:W0:Y:S02]  /*1230*/  SHFL.DOWN PT, R5, R11, 0x4, R7 ;  /* 0x088000000b057989 */ /* 0x000e2400000e0007 */
[----:B------:R-:W-:Y:S01]  /*1240*/  ISETP.GT.AND P1, PT, R6, R7, PT ;  /* 0x000000070600720c */ /* 0x000fe20003f24270 */
[----:B0-----:R-:W-:-:S10]  /*1250*/  DADD R4, R4, R10 ;  /* 0x0000000004047229 */ /* 0x001fd4000000000a */
[----:B------:R-:W-:Y:S02]  /*1260*/  FSEL R8, R10, R4, P0 ;  /* 0x000000040a087208 */ /* 0x000fe40000000000 */
[----:B------:R-:W-:Y:S02]  /*1270*/  FSEL R9, R11, R5, P0 ;  /* 0x000000050b097208 */ /* 0x000fe40000000000 */
[C---:B------:R-:W-:Y:S01]  /*1280*/  ISETP.NE.AND P0, PT, R2.reuse, RZ, PT ;  /* 0x000000ff0200720c */ /* 0x040fe20003f05270 */
[----:B------:R-:W-:Y:S01]  /*1290*/  SHFL.DOWN PT, R4, R8, 0x8, R7 ;  /* 0x0900000008047989 */ /* 0x000fe200000e0007 */
[----:B------:R-:W-:-:S03]  /*12a0*/  VIADD R2, R2, 0x10 ;  /* 0x0000001002027836 */ /* 0x000fc60000000000 */
[----:B------:R-:W0:Y:S08]  /*12b0*/  SHFL.DOWN PT, R5, R9, 0x8, R7 ;  /* 0x0900000009057989 */ /* 0x000e3000000e0007 */
[----:B------:R-:W1:Y:S01]  /*12c0*/  @!P0 S2R R13, SR_CgaCtaId ;  /* 0x00000000000d8919 */ /* 0x000e620000008800 */
[----:B------:R-:W-:-:S04]  /*12d0*/  @!P0 SHF.R.U32.HI R6, RZ, 0x2, R3 ;  /* 0x00000002ff068819 */ /* 0x000fc80000011603 */
[----:B------:R-:W-:Y:S01]  /*12e0*/  @!P0 LOP3.LUT R6, R6, 0xf8, RZ, 0xc0, !PT ;  /* 0x000000f806068812 */ /* 0x000fe200078ec0ff */
        /* <DEDUP_REMOVED lines=18> */
[----:B------:R-:W-:Y:S01]  /*1410*/  ISETP.GT.U32.AND P1, PT, R0, 0x20, PT ;  /* 0x000000200000780c */ /* 0x000fe20003f24070 */
[----:B0-----:R-:W-:-:S09]  /*1420*/  ULEA UR4, UR5, UR4, 0x18 ;  /* 0x0000000405047291 */ /* 0x001fd2000f8ec0ff */
[----:B------:R-:W0:Y:S04]  /*1430*/  LDS.128 R12, [UR4+0x20] ;  /* 0x00002004ff0c7984 */ /* 0x000e280008000c00 */
[----:B------:R-:W1:Y:S01]  /*1440*/  LDS.128 R8, [UR4+0x30] ;  /* 0x00003004ff087984 */ /* 0x000e620008000c00 */
[----:B0-----:R-:W-:-:S10]  /*1450*/  DADD R12, R4, R12 ;  /* 0x00000000040c7229 */ /* 0x001fd4000000000c */
[----:B------:R-:W-:Y:S02]  /*1460*/  FSEL R2, R12, R4, P1 ;  /* 0x000000040c027208 */ /* 0x000fe40000800000 */
[----:B------:R-:W-:Y:S02]  /*1470*/  FSEL R3, R13, R5, P1 ;  /* 0x000000050d037208 */ /* 0x000fe40000800000 */
[----:B------:R-:W-:Y:S01]  /*1480*/  ISETP.GT.U32.AND P1, PT, R0, 0x40, PT ;  /* 0x000000400000780c */ /* 0x000fe20003f24070 */
[----:B------:R-:W0:Y:S03]  /*1490*/  LDS.128 R4, [UR4+0x40] ;  /* 0x00004004ff047984 */ /* 0x000e260008000c00 */
[----:B------:R-:W-:-:S10]  /*14a0*/  DADD R14, R2, R14 ;  /* 0x00000000020e7229 */ /* 0x000fd4000000000e */
[----:B------:R-:W-:Y:S02]  /*14b0*/  FSEL R2, R14, R2, P1 ;  /* 0x000000020e027208 */ /* 0x000fe40000800000 */
[----:B------:R-:W-:Y:S02]  /*14c0*/  FSEL R3, R15, R3, P1 ;  /* 0x000000030f037208 */ /* 0x000fe40000800000 */
[----:B------:R-:W-:-:S04]  /*14d0*/  ISETP.GT.U32.AND P1, PT, R0, 0x60, PT ;  /* 0x000000600000780c */ /* 0x000fc80003f24070 */
[----:B-1----:R-:W-:-:S10]  /*14e0*/  DADD R8, R8, R2 ;  /* 0x0000000008087229 */ /* 0x002fd40000000002 */
[----:B------:R-:W-:Y:S02]  /*14f0*/  FSEL R2, R8, R2, P1 ;  /* 0x0000000208027208 */ /* 0x000fe40000800000 */
[----:B------:R-:W-:Y:S02]  /*1500*/  FSEL R3, R9, R3, P1 ;  /* 0x0000000309037208 */ /* 0x000fe40000800000 */
[----:B------:R-:W-:-:S04]  /*1510*/  ISETP.GT.U32.AND P1, PT, R0, 0x80, PT ;  /* 0x000000800000780c */ /* 0x000fc80003f24070 */
[----:B------:R-:W-:-:S10]  /*1520*/  DADD R10, R2, R10 ;  /* 0x00000000020a7229 */ /* 0x000fd4000000000a */
[----:B------:R-:W-:Y:S02]  /*1530*/  FSEL R2, R10, R2, P1 ;  /* 0x000000020a027208 */ /* 0x000fe40000800000 */
[----:B------:R-:W-:Y:S02]  /*1540*/  FSEL R3, R11, R3, P1 ;  /* 0x000000030b037208 */ /* 0x000fe40000800000 */
[----:B------:R-:W1:Y:S01]  /*1550*/  LDS.128 R8, [UR4+0x50] ;  /* 0x00005004ff087984 */ /* 0x000e620008000c00 */
[----:B------:R-:W-:-:S03]  /*1560*/  ISETP.GT.U32.AND P1, PT, R0, 0xa0, PT ;  /* 0x000000a00000780c */ /* 0x000fc60003f24070 */
[----:B0-----:R-:W-:-:S10]  /*1570*/  DADD R4, R4, R2 ;  /* 0x0000000004047229 */ /* 0x001fd40000000002 */
[----:B------:R-:W-:Y:S02]  /*1580*/  FSEL R2, R4, R2, P1 ;  /* 0x0000000204027208 */ /* 0x000fe40000800000 */
[----:B------:R-:W-:Y:S02]  /*1590*/  FSEL R3, R5, R3, P1 ;  /* 0x0000000305037208 */ /* 0x000fe40000800000 */
[----:B------:R-:W-:-:S04]  /*15a0*/  ISETP.GT.U32.AND P1, PT, R0, 0xc0, PT ;  /* 0x000000c00000780c */ /* 0x000fc80003f24070 */
[----:B------:R-:W-:-:S10]  /*15b0*/  DADD R6, R2, R6 ;  /* 0x0000000002067229 */ /* 0x000fd40000000006 */
[----:B------:R-:W-:Y:S02]  /*15c0*/  FSEL R2, R6, R2, P1 ;  /* 0x0000000206027208 */ /* 0x000fe40000800000 */
[----:B------:R-:W-:Y:S02]  /*15d0*/  FSEL R3, R7, R3, P1 ;  /* 0x0000000307037208 */ /* 0x000fe40000800000 */
[----:B------:R-:W0:Y:S01]  /*15e0*/  LDS.128 R4, [UR4+0x60] ;  /* 0x00006004ff047984 */ /* 0x000e220008000c00 */
[----:B------:R-:W-:-:S03]  /*15f0*/  ISETP.GT.U32.AND P1, PT, R0, 0xe0, PT ;  /* 0x000000e00000780c */ /* 0x000fc60003f24070 */
        /* <DEDUP_REMOVED lines=43> */
[----:B------:R-:W1:Y:S01]  /*18b0*/  LDS.64 R2, [UR4+0xb0] ;  /* 0x0000b004ff027984 */ /* 0x000e620008000a00 */
        /* <DEDUP_REMOVED lines=8> */
[----:B------:R-:W-:-:S04]  /*1940*/  ISETP.GT.U32.AND P1, PT, R0, 0x260, PT ;  /* 0x000002600000780c */ /* 0x000fc80003f24070 */
[----:B-1----:R-:W-:-:S10]  /*1950*/  DADD R2, R2, R4 ;  /* 0x0000000002027229 */ /* 0x002fd40000000004 */
[----:B------:R-:W-:Y:S02]  /*1960*/  FSEL R4, R2, R4, P1 ;  /* 0x0000000402047208 */ /* 0x000fe40000800000 */
[----:B------:R-:W-:Y:S01]  /*1970*/  FSEL R5, R3, R5, P1 ;  /* 0x0000000503057208 */ /* 0x000fe20000800000 */
[----:B------:R-:W-:Y:S06]  /*1980*/  BRA `(.L_x_135) ;  /* 0x0000001000f87947 */ /* 0x000fec0003800000 */
.L_x_120:
[----:B------:R-:W0:Y:S01]  /*1990*/  S2R R5, SR_TID.X ;  /* 0x0000000000057919 */ /* 0x000e220000002100 */
[----:B------:R-:W1:Y:S02]  /*19a0*/  LDCU.64 UR6, c[0x0][0x380] ;  /* 0x00007000ff0677ac */ /* 0x000e640008000a00 */
[----:B-1----:R-:W-:Y:S02]  /*19b0*/  IMAD.U32 R6, RZ, RZ, UR6 ;  /* 0x00000006ff067e24 */ /* 0x002fe4000f8e00ff */
[----:B------:R-:W-:Y:S01]  /*19c0*/  IMAD.U32 R7, RZ, RZ, UR7 ;  /* 0x00000007ff077e24 */ /* 0x000fe2000f8e00ff */
[----:B0-----:R-:W-:-:S05]  /*19d0*/  IADD3 R21, PT, PT, R5, UR4, RZ ;  /* 0x0000000405157c10 */ /* 0x001fca000fffe0ff */
[----:B------:R-:W-:-:S05]  /*19e0*/  IMAD.WIDE.U32 R20, R21, 0x8, R6 ;  /* 0x0000000815147825 */ /* 0x000fca00078e0006 */
[----:B------:R-:W2:Y:S04]  /*19f0*/  LDG.E.64 R14, desc[UR10][R20.64] ;  /* 0x0000000a140e7981 */ /* 0x000ea8000c1e1b00 */
[----:B------:R-:W2:Y:S04]  /*1a00*/  LDG.E.64 R16, desc[UR10][R20.64+0x1400] ;  /* 0x0014000a14107981 */ /* 0x000ea8000c1e1b00 */
[----:B------:R-:W3:Y:S04]  /*1a10*/  LDG.E.64 R18, desc[UR10][R20.64+0x2800] ;  /* 0x0028000a14127981 */ /* 0x000ee8000c1e1b00 */
[----:B------:R-:W4:Y:S04]  /*1a20*/  LDG.E.64 R12, desc[UR10][R20.64+0x3c00] ;  /* 0x003c000a140c7981 */ /* 0x000f28000c1e1b00 */
[----:B------:R-:W5:Y:S04]  /*1a30*/  LDG.E.64 R10, desc[UR10][R20.64+0x5000] ;  /* 0x0050000a140a7981 */ /* 0x000f68000c1e1b00 */
[----:B------:R-:W5:Y:S04]  /*1a40*/  LDG.E.64 R8, desc[UR10][R20.64+0x6400] ;  /* 0x0064000a14087981 */ /* 0x000f68000c1e1b00 */
[----:B------:R-:W5:Y:S04]  /*1a50*/  LDG.E.64 R2, desc[UR10][R20.64+0x7800] ;  /* 0x0078000a14027981 */ /* 0x000f68000c1e1b00 */
[----:B------:R-:W5:Y:S01]  /*1a60*/  LDG.E.64 R28, desc[UR10][R20.64+0x8c00] ;  /* 0x008c000a141c7981 */ /* 0x000f62000c1e1b00 */
[----:B------:R-:W-:Y:S01]  /*1a70*/  ISETP.GE.U32.AND P0, PT, R0, UR8, PT ;  /* 0x0000000800007c0c */ /* 0x000fe2000bf06070 */
[----:B--2---:R-:W-:-:S08]  /*1a80*/  DADD R14, R14, R16 ;  /* 0x000000000e0e7229 */ /* 0x004fd00000000010 */
[----:B---3--:R-:W-:-:S08]  /*1a90*/  DADD R14, R18, R14 ;  /* 0x00000000120e7229 */ /* 0x008fd0000000000e */
[----:B----4-:R-:W-:-:S08]  /*1aa0*/  DADD R12, R12, R14 ;  /* 0x000000000c0c7229 */ /* 0x010fd0000000000e */
[----:B-----5:R-:W-:-:S08]  /*1ab0*/  DADD R10, R10, R12 ;  /* 0x000000000a0a7229 */ /* 0x020fd0000000000c */
[----:B------:R-:W-:-:S08]  /*1ac0*/  DADD R8, R8, R10 ;  /* 0x0000000008087229 */ /* 0x000fd0000000000a */
[----:B------:R-:W-:-:S08]  /*1ad0*/  DADD R2, R2, R8 ;  /* 0x0000000002027229 */ /* 0x000fd00000000008 */
[----:B------:R-:W-:Y:S01]  /*1ae0*/  DADD R28, R28, R2 ;  /* 0x000000001c1c7229 */ /* 0x000fe20000000002 */
[----:B------:R-:W-:Y:S10]  /*1af0*/  @!P0 BRA `(.L_x_136) ;  /* 0x0000000c00708947 */ /* 0x000ff40003800000 */
[----:B------:R-:W-:Y:S01]  /*1b00*/  UIMAD UR12, UR13, 0x1400, UR4 ;  /* 0x000014000d0c78a4 */ /* 0x000fe2000f8e0204 */
[----:B------:R-:W-:Y:S01]  /*1b10*/  VIADD R0, R4, 0xffffec00 ;  /* 0xffffec0004007836 */ /* 0x000fe20000000000 */
[----:B------:R-:W-:Y:S01]  /*1b20*/  UIADD3 UR5, UPT, UPT, UR9, UR13, URZ ;  /* 0x0000000d09057290 */ /* 0x000fe2000fffe0ff */
[----:B------:R-:W-:-:S03]  /*1b30*/  LOP3.LUT R3, RZ, R5, RZ, 0x33, !PT ;  /* 0x00000005ff037212 */ /* 0x000fc600078e33ff */
[----:B------:R-:W-:Y:S01]  /*1b40*/  ISETP.LT.U32.AND P0, PT, R0, UR12, PT ;  /* 0x0000000c00007c0c */ /* 0x000fe2000bf01070 */
[----:B------:R-:W-:Y:S01]  /*1b50*/  UIMAD UR5, UR5, 0x1400, URZ ;  /* 0x00001400050578a4 */ /* 0x000fe2000f8e02ff */
[----:B------:R-:W-:-:S05]  /*1b60*/  IADD3 R3, PT, PT, R4, -UR8, R3 ;  /* 0x8000000804037c10 */ /* 0x000fca000fffe003 */
[----:B------:R-:W-:Y:S01]  /*1b70*/  IMAD.U32 R8, RZ, RZ, UR5 ;  /* 0x00000005ff087e24 */ /* 0x000fe2000f8e00ff */
[----:B------:R-:W-:Y:S01]  /*1b80*/  UMOV UR6, UR5 ;  /* 0x0000000500067c82 */ /* 0x000fe20008000000 */
[----:B------:R-:W-:Y:S01]  /*1b90*/  VIADD R2, R3, -UR4 ;  /* 0x8000000403027c36 */ /* 0x000fe20008000000 */
[----:B------:R-:W-:Y:S02]  /*1ba0*/  UMOV UR4, URZ ;  /* 0x000000ff00047c82 */ /* 0x000fe40008000000 */
[----:B------:R-:W-:Y:S01]  /*1bb0*/  IADD3 R5, PT, PT, R8, 0x1400, R5 ;  /* 0x0000140008057810 */ /* 0x000fe20007ffe005 */
[----:B------:R-:W-:Y:S06]  /*1bc0*/  @P0 BRA `(.L_x_137) ;  /* 0x0000000000840947 */ /* 0x000fec0003800000 */
[----:B------:R-:W0:Y:S01]  /*1bd0*/  LDC R4, c[0x0][0x3a8] ;  /* 0x0000ea00ff047b82 */ /* 0x000e220000000800 */
[----:B------:R-:W1:Y:S07]  /*1be0*/  LDCU UR7, c[0x0][0x3ac] ;  /* 0x00007580ff0777ac */ /* 0x000e6e0008000800 */
[----:B------:R-:W2:Y:S02]  /*1bf0*/  LDC.64 R6, c[0x0][0x380] ;  /* 0x0000e000ff067b82 */ /* 0x000ea40000000a00 */
.L_x_138:
[----:B------:R-:W3:Y:S02]  /*1c00*/  S2R R25, SR_TID.X ;  /* 0x0000000000197919 */ /* 0x000ee40000002100 */
[----:B---3--:R-:W-:-:S04]  /*1c10*/  VIADD R25, R25, UR12 ;  /* 0x0000000c19197c36 */ /* 0x008fc80008000000 */
[----:B--2---:R-:W-:-:S05]  /*1c20*/  IMAD.WIDE.U32 R24, R25, 0x8, R6 ;  /* 0x0000000819187825 */ /* 0x004fca00078e0006 */
        /* <DEDUP_REMOVED lines=8> */
[----:B0-----:R-:W-:-:S05]  /*1cb0*/  VIADD R3, R4, -UR12 ;  /* 0x8000000c04037c36 */ /* 0x001fca0008000000 */
[----:B------:R-:W-:Y:S01]  /*1cc0*/  ISETP.GE.U32.AND P0, PT, R3, UR8, PT ;  /* 0x0000000803007c0c */ /* 0x000fe2000bf06070 */
        /* <DEDUP_REMOVED lines=8> */
[----:B------:R-:W-:Y:S10]  /*1d50*/  @!P0 BRA `(.L_x_136) ;  /* 0x0000000800d88947 */ /* 0x000ff40003800000 */
[----:B-1----:R-:W-:Y:S01]  /*1d60*/  UMOV UR13, UR7 ;  /* 0x00000007000d7c82 */ /* 0x002fe20008000000 */
[----:B------:R-:W-:Y:S01]  /*1d70*/  UIADD3 UR4, UPT, UPT, UR4, 0x1, URZ ;  /* 0x0000000104047890 */ /* 0x000fe2000fffe0ff */
[----:B------:R-:W-:Y:S01]  /*1d80*/  VIADD R2, R2, -UR8 ;  /* 0x8000000802027c36 */ /* 0x000fe20008000000 */
[----:B------:R-:W-:Y:S01]  /*1d90*/  UIMAD UR12, UR13, 0x1400, UR12 ;  /* 0x000014000d0c78a4 */ /* 0x000fe2000f8e020c */
[----:B------:R-:W-:Y:S01]  /*1da0*/  VIADD R5, R5, UR8 ;  /* 0x0000000805057c36 */ /* 0x000fe20008000000 */
[----:B------:R-:W-:-:S04]  /*1db0*/  UIADD3 UR6, UPT, UPT, UR8, UR6, URZ ;  /* 0x0000000608067290 */ /* 0x000fc8000fffe0ff */
[----:B------:R-:W-:-:S13]  /*1dc0*/  ISETP.LT.U32.AND P0, PT, R0, UR12, PT ;  /* 0x0000000c00007c0c */ /* 0x000fda000bf01070 */
[----:B------:R-:W-:Y:S05]  /*1dd0*/  @!P0 BRA `(.L_x_138) ;  /* 0xfffffffc00888947 */ /* 0x000fea000383ffff */
.L_x_137:
[----:B------:R-:W0:Y:S01]  /*1de0*/  S2R R9, SR_TID.X ;  /* 0x0000000000097919 */ /* 0x000e220000002100 */
[----:B------:R-:W-:Y:S01]  /*1df0*/  VIADD R0, R4, -UR12 ;  /* 0x8000000c04007c36 */ /* 0x000fe20008000000 */
[----:B------:R-:W-:Y:S04]  /*1e00*/  BSSY.RECONVERGENT B1, `(.L_x_136) ;  /* 0x00000ab000017945 */ /* 0x000fe80003800200 */
[----:B0-----:R-:W-:-:S04]  /*1e10*/  ISETP.GE.AND P0, PT, R9, R0, PT ;  /* 0x000000000900720c */ /* 0x001fc80003f06270 */
[----:B------:R-:W-:-:S13]  /*1e20*/  ISETP.LE.U32.OR P0, PT, R4, UR12, P0 ;  /* 0x0000000c04007c0c */ /* 0x000fda0008703470 */
[----:B------:R-:W-:Y:S05]  /*1e30*/  @P0 BRA `(.L_x_139) ;  /* 0x00000008009c0947 */ /* 0x000fea0003800000 */
[----:B------:R-:W-:Y:S01]  /*1e40*/  UIMAD UR7, UR4, UR13, URZ ;  /* 0x0000000d040772a4 */ /* 0x000fe2000f8e02ff */
[----:B------:R-:W-:Y:S01]  /*1e50*/  LOP3.LUT R3, RZ, R9, RZ, 0x33, !PT ;  /* 0x00000009ff037212 */ /* 0x000fe200078e33ff */
[----:B------:R-:W-:Y:S01]  /*1e60*/  BSSY.RECONVERGENT B2, `(.L_x_140) ;  /* 0x0000056000027945 */ /* 0x000fe20003800200 */
[----:B------:R-:W-:Y:S02]  /*1e70*/  IMAD.MOV.U32 R0, RZ, RZ, R9 ;  /* 0x000000ffff007224 */ /* 0x000fe400078e0009 */
[----:B------:R-:W-:Y:S01]  /*1e80*/  IADD3 R4, PT, PT, R4, -UR5, R3 ;  /* 0x8000000504047c10 */ /* 0x000fe2000fffe003 */
[----:B------:R-:W-:-:S04]  /*1e90*/  IMAD.U32 R3, RZ, RZ, UR7 ;  /* 0x00000007ff037e24 */ /* 0x000fc8000f8e00ff */
[----:B------:R-:W-:-:S04]  /*1ea0*/  IMAD R4, R3, -0x1400, R4 ;  /* 0xffffec0003047824 */ /* 0x000fc800078e0204 */
[C---:B------:R-:W-:Y:S01]  /*1eb0*/  IMAD.HI.U32 R3, R4.reuse, -0x33333333, RZ ;  /* 0xcccccccd04037827 */ /* 0x040fe200078e00ff */
[----:B------:R-:W-:-:S04]  /*1ec0*/  ISETP.GE.U32.AND P0, PT, R4, 0x2580, PT ;  /* 0x000025800400780c */ /* 0x000fc80003f06070 */
[----:B------:R-:W-:-:S04]  /*1ed0*/  LEA.HI R3, R3, 0x1, RZ, 0x17 ;  /* 0x0000000103037811 */ /* 0x000fc800078fb8ff */
[----:B------:R-:W-:-:S05]  /*1ee0*/  LOP3.LUT R4, R3, 0xf, RZ, 0xc0, !PT ;  /* 0x0000000f03047812 */ /* 0x000fca00078ec0ff */
[----:B------:R-:W-:Y:S05]  /*1ef0*/  @!P0 BRA `(.L_x_141) ;  /* 0x0000000400308947 */ /* 0x000fea0003800000 */
[----:B------:R-:W-:Y:S01]  /*1f00*/  IMAD.HI.U32 R0, R2, -0x33333333, RZ ;  /* 0xcccccccd02007827 */ /* 0x000fe200078e00ff */
[----:B------:R-:W-:Y:S04]  /*1f10*/  BSSY.RECONVERGENT B3, `(.L_x_142) ;  /* 0x0000049000037945 */ /* 0x000fe80003800200 */
[----:B------:R-:W-:-:S04]  /*1f20*/  LEA.HI R0, R0, 0x1, RZ, 0x17 ;  /* 0x0000000100007811 */ /* 0x000fc800078fb8ff */
[----:B------:R-:W-:Y:S02]  /*1f30*/  LOP3.LUT R26, R0, 0xfffff0, RZ, 0xc0, !PT ;  /* 0x00fffff0001a7812 */ /* 0x000fe400078ec0ff */
[----:B------:R-:W-:-:S03]  /*1f40*/  LOP3.LUT R0, R9, 0x1400, RZ, 0xfc, !PT ;  /* 0x0000140009007812 */ /* 0x000fc600078efcff */
[----:B------:R-:W-:-:S07]  /*1f50*/  IMAD.MOV R26, RZ, RZ, -R26 ;  /* 0x000000ffff1a7224 */ /* 0x000fce00078e0a1a */
.L_x_143:
[C---:B------:R-:W-:Y:S02]  /*1f60*/  VIADD R23, R5.reuse, 0xffffec00 ;  /* 0xffffec0005177836 */ /* 0x040fe40000000000 */
[----:B------:R-:W-:Y:S02]  /*1f70*/  VIADD R19, R5, 0xffffee80 ;  /* 0xffffee8005137836 */ /* 0x000fe40000000000 */
[----:B------:R-:W-:-:S04]  /*1f80*/  IMAD.WIDE.U32 R22, R23, 0x8, R6 ;  /* 0x0000000817167825 */ /* 0x000fc800078e0006 */
[--C-:B------:R-:W-:Y:S02]  /*1f90*/  IMAD.WIDE.U32 R18, R19, 0x8, R6.reuse ;  /* 0x0000000813127825 */ /* 0x100fe400078e0006 */
[----:B------:R-:W2:Y:S02]  /*1fa0*/  LDG.E.64 R22, desc[UR10][R22.64] ;  /* 0x0000000a16167981 */ /* 0x000ea4000c1e1b00 */
[C---:B------:R-:W-:Y:S02]  /*1fb0*/  VIADD R17, R5.reuse, 0xfffff100 ;  /* 0xfffff10005117836 */ /* 0x040fe40000000000 */
[----:B------:R-:W3:Y:S01]  /*1fc0*/  LDG.E.64 R18, desc[UR10][R18.64] ;  /* 0x0000000a12127981 */ /* 0x000ee2000c1e1b00 */
[----:B------:R-:W-:Y:S02]  /*1fd0*/  VIADD R15, R5, 0xfffff380 ;  /* 0xfffff380050f7836 */ /* 0x000fe40000000000 */
[----:B------:R-:W-:-:S04]  /*1fe0*/  IMAD.WIDE.U32 R16, R17, 0x8, R6 ;  /* 0x0000000811107825 */ /* 0x000fc800078e0006 */
[--C-:B------:R-:W-:Y:S02]  /*1ff0*/  IMAD.WIDE.U32 R14, R15, 0x8, R6.reuse ;  /* 0x000000080f0e7825 */ /* 0x100fe400078e0006 */
[----:B------:R-:W4:Y:S02]  /*2000*/  LDG.E.64 R16, desc[UR10][R16.64] ;  /* 0x0000000a10107981 */ /* 0x000f24000c1e1b00 */
[C---:B------:R-:W-:Y:S02]  /*2010*/  VIADD R13, R5.reuse, 0xfffff600 ;  /* 0xfffff600050d7836 */ /* 0x040fe40000000000 */
[----:B------:R-:W5:Y:S01]  /*2020*/  LDG.E.64 R14, desc[UR10][R14.64] ;  /* 0x0000000a0e0e7981 */ /* 0x000f62000c1e1b00 */
[----:B------:R-:W-:Y:S02]  /*2030*/  VIADD R11, R5, 0xfffff880 ;  /* 0xfffff880050b7836 */ /* 0x000fe40000000000 */
[----:B------:R-:W-:-:S04]  /*2040*/  IMAD.WIDE.U32 R12, R13, 0x8, R6 ;  /* 0x000000080d0c7825 */ /* 0x000fc800078e0006 */
[--C-:B------:R-:W-:Y:S02]  /*2050*/  IMAD.WIDE.U32 R10, R11, 0x8, R6.reuse ;  /* 0x000000080b0a7825 */ /* 0x100fe400078e0006 */
[----:B------:R-:W5:Y:S02]  /*2060*/  LDG.E.64 R12, desc[UR10][R12.64] ;  /* 0x0000000a0c0c7981 */ /* 0x000f64000c1e1b00 */
[C---:B------:R-:W-:Y:S02]  /*2070*/  VIADD R9, R5.reuse, 0xfffffb00 ;  /* 0xfffffb0005097836 */ /* 0x040fe40000000000 */
[----:B------:R-:W5:Y:S01]  /*2080*/  LDG.E.64 R10, desc[UR10][R10.64] ;  /* 0x0000000a0a0a7981 */ /* 0x000f62000c1e1b00 */
[----:B------:R-:W-:Y:S02]  /*2090*/  VIADD R21, R5, 0xfffffd80 ;  /* 0xfffffd8005157836 */ /* 0x000fe40000000000 */
[----:B------:R-:W-:-:S04]  /*20a0*/  IMAD.WIDE.U32 R8, R9, 0x8, R6 ;  /* 0x0000000809087825 */ /* 0x000fc800078e0006 */
[----:B------:R-:W-:Y:S02]  /*20b0*/  IMAD.WIDE.U32 R20, R21, 0x8, R6 ;  /* 0x0000000815147825 */ /* 0x000fe400078e0006 */
[----:B------:R-:W5:Y:S04]  /*20c0*/  LDG.E.64 R8, desc[UR10][R8.64] ;  /* 0x0000000a08087981 */ /* 0x000f68000c1e1b00 */
[----:B------:R-:W5:Y:S01]  /*20d0*/  LDG.E.64 R20, desc[UR10][R20.64] ;  /* 0x0000000a14147981 */ /* 0x000f62000c1e1b00 */
[----:B------:R-:W-:Y:S01]  /*20e0*/  VIADD R25, R5, 0x280 ;  /* 0x0000028005197836 */ /* 0x000fe20000000000 */
[----:B--2---:R-:W-:-:S08]  /*20f0*/  DADD R22, R22, R28 ;  /* 0x0000000016167229 */ /* 0x004fd0000000001c */
[----:B---3--:R-:W-:Y:S01]  /*2100*/  DADD R18, R22, R18 ;  /* 0x0000000016127229 */ /* 0x008fe20000000012 */
[----:B------:R-:W-:-:S06]  /*2110*/  IMAD.WIDE.U32 R22, R5, 0x8, R6 ;  /* 0x0000000805167825 */ /* 0x000fcc00078e0006 */
[----:B------:R-:W2:Y:S01]  /*2120*/  LDG.E.64 R22, desc[UR10][R22.64] ;  /* 0x0000000a16167981 */ /* 0x000ea2000c1e1b00 */
[----:B----4-:R-:W-:Y:S01]  /*2130*/  DADD R16, R18, R16 ;  /* 0x0000000012107229 */ /* 0x010fe20000000010 */
[----:B------:R-:W-:-:S04]  /*2140*/  IMAD.WIDE.U32 R18, R25, 0x8, R6 ;  /* 0x0000000819127825 */ /* 0x000fc800078e0006 */
[----:B------:R-:W-:Y:S02]  /*2150*/  VIADD R25, R5, 0x500 ;  /* 0x0000050005197836 */ /* 0x000fe40000000000 */
[----:B------:R-:W3:Y:S01]  /*2160*/  LDG.E.64 R18, desc[UR10][R18.64] ;  /* 0x0000000a12127981 */ /* 0x000ee2000c1e1b00 */
[----:B-----5:R-:W-:Y:S01]  /*2170*/  DADD R14, R16, R14 ;  /* 0x00000000100e7229 */ /* 0x020fe2000000000e */
[----:B------:R-:W-:-:S04]  /*2180*/  IMAD.WIDE.U32 R16, R25, 0x8, R6 ;  /* 0x0000000819107825 */ /* 0x000fc800078e0006 */
[----:B------:R-:W-:Y:S02]  /*2190*/  VIADD R25, R5, 0x780 ;  /* 0x0000078005197836 */ /* 0x000fe40000000000 */
[----:B------:R-:W4:Y:S01]  /*21a0*/  LDG.E.64 R16, desc[UR10][R16.64] ;  /* 0x0000000a10107981 */ /* 0x000f22000c1e1b00 */
[----:B------:R-:W-:Y:S01]  /*21b0*/  DADD R12, R14, R12 ;  /* 0x000000000e0c7229 */ /* 0x000fe2000000000c */
[----:B------:R-:W-:-:S04]  /*21c0*/  IMAD.WIDE.U32 R14, R25, 0x8, R6 ;  /* 0x00000008190e7825 */ /* 0x000fc800078e0006 */
[----:B------:R-:W-:Y:S02]  /*21d0*/  VIADD R25, R5, 0xa00 ;  /* 0x00000a0005197836 */ /* 0x000fe40000000000 */
[----:B------:R-:W5:Y:S01]  /*21e0*/  LDG.E.64 R14, desc[UR10][R14.64] ;  /* 0x0000000a0e0e7981 */ /* 0x000f62000c1e1b00 */
        /* <DEDUP_REMOVED lines=9> */
[----:B------:R-:W-:Y:S01]  /*2280*/  IMAD.WIDE.U32 R8, R25, 0x8, R6 ;  /* 0x0000000819087825 */ /* 0x000fe200078e0006 */
[----:B------:R-:W-:-:S05]  /*2290*/  IADD3 R25, PT, PT, R5, 0x1180, RZ ;  /* 0x0000118005197810 */ /* 0x000fca0007ffe0ff */
[----:B------:R-:W5:Y:S01]  /*22a0*/  LDG.E.64 R8, desc[UR10][R8.64] ;  /* 0x0000000a08087981 */ /* 0x000f62000c1e1b00 */
[----:B------:R-:W-:-:S06]  /*22b0*/  IMAD.WIDE.U32 R24, R25, 0x8, R6 ;  /* 0x0000000819187825 */ /* 0x000fcc00078e0006 */
[----:B------:R-:W5:Y:S01]  /*22c0*/  LDG.E.64 R24, desc[UR10][R24.64] ;  /* 0x0000000a18187981 */ /* 0x000f62000c1e1b00 */
[----:B------:R-:W-:Y:S02]  /*22d0*/  VIADD R26, R26, 0x10 ;  /* 0x000000101a1a7836 */ /* 0x000fe40000000000 */
[----:B------:R-:W-:Y:S02]  /*22e0*/  VIADD R0, R0, 0x2800 ;  /* 0x0000280000007836 */ /* 0x000fe40000000000 */
[----:B------:R-:W-:Y:S01]  /*22f0*/  VIADD R5, R5, 0x2800 ;  /* 0x0000280005057836 */ /* 0x000fe20000000000 */
[----:B------:R-:W-:Y:S01]  /*2300*/  ISETP.NE.AND P0, PT, R26, RZ, PT ;  /* 0x000000ff1a00720c */ /* 0x000fe20003f05270 */
        /* <DEDUP_REMOVED lines=9> */
[----:B------:R-:W-:Y:S05]  /*23a0*/  BSYNC.RECONVERGENT B3 ;  /* 0x0000000000037941 */ /* 0x000fea0003800200 */
.L_x_142:
[----:B------:R-:W-:-:S07]  /*23b0*/  VIADD R0, R0, 0xffffec00 ;  /* 0xffffec0000007836 */ /* 0x000fce0000000000 */
.L_x_141:
[----:B------:R-:W-:Y:S05]  /*23c0*/  BSYNC.RECONVERGENT B2 ;  /* 0x0000000000027941 */ /* 0x000fea0003800200 */
.L_x_140:
[----:B------:R-:W-:-:S13]  /*23d0*/  ISETP.NE.AND P0, PT, R4, RZ, PT ;  /* 0x000000ff0400720c */ /* 0x000fda0003f05270 */
[----:B------:R-:W-:Y:S05]  /*23e0*/  @!P0 BRA `(.L_x_139) ;  /* 0x0000000400308947 */ /* 0x000fea0003800000 */
[----:B------:R-:W-:Y:S01]  /*23f0*/  ISETP.GE.U32.AND P0, PT, R4, 0x8, PT ;  /* 0x000000080400780c */ /* 0x000fe20003f06070 */
[----:B------:R-:W-:Y:S01]  /*2400*/  BSSY.RECONVERGENT B2, `(.L_x_144) ;  /* 0x0000025000027945 */ /* 0x000fe20003800200 */
[----:B------:R-:W-:-:S04]  /*2410*/  LOP3.LUT R22, R3, 0x7, RZ, 0xc0, !PT ;  /* 0x0000000703167812 */ /* 0x000fc800078ec0ff */
[----:B------:R-:W-:-:S07]  /*2420*/  ISETP.NE.AND P1, PT, R22, RZ, PT ;  /* 0x000000ff1600720c */ /* 0x000fce0003f25270 */
[----:B------:R-:W-:Y:S06]  /*2430*/  @!P0 BRA `(.L_x_145) ;  /* 0x0000000000848947 */ /* 0x000fec0003800000 */
[----:B------:R-:W-:-:S04]  /*2440*/  VIADD R19, R0, UR12 ;  /* 0x0000000c00137c36 */ /* 0x000fc80008000000 */
[----:B------:R-:W-:-:S04]  /*2450*/  IMAD.WIDE.U32 R4, R19, 0x8, R6 ;  /* 0x0000000813047825 */ /* 0x000fc800078e0006 */
[C---:B------:R-:W-:Y:S02]  /*2460*/  VIADD R17, R19.reuse, 0x280 ;  /* 0x0000028013117836 */ /* 0x040fe40000000000 */
[----:B------:R-:W2:Y:S01]  /*2470*/  LDG.E.64 R4, desc[UR10][R4.64] ;  /* 0x0000000a04047981 */ /* 0x000ea2000c1e1b00 */
        /* <DEDUP_REMOVED lines=14> */
[--C-:B------:R-:W-:Y:S02]  /*2560*/  IMAD.WIDE.U32 R20, R21, 0x8, R6.reuse ;  /* 0x0000000815147825 */ /* 0x100fe400078e0006 */
[----:B------:R-:W5:Y:S02]  /*2570*/  LDG.E.64 R8, desc[UR10][R8.64] ;  /* 0x0000000a08087981 */ /* 0x000f64000c1e1b00 */
[----:B------:R-:W-:Y:S02]  /*2580*/  VIADD R19, R19, 0x1180 ;  /* 0x0000118013137836 */ /* 0x000fe40000000000 */
[----:B------:R-:W5:Y:S02]  /*2590*/  LDG.E.64 R20, desc[UR10][R20.64] ;  /* 0x0000000a14147981 */ /* 0x000f64000c1e1b00 */
[----:B------:R-:W-:-:S06]  /*25a0*/  IMAD.WIDE.U32 R18, R19, 0x8, R6 ;  /* 0x0000000813127825 */ /* 0x000fcc00078e0006 */
        /* <DEDUP_REMOVED lines=10> */
.L_x_145:
[----:B------:R-:W-:Y:S05]  /*2650*/  BSYNC.RECONVERGENT B2 ;  /* 0x0000000000027941 */ /* 0x000fea0003800200 */
.L_x_144:
[----:B------:R-:W-:Y:S05]  /*2660*/  @!P1 BRA `(.L_x_139) ;  /* 0x0000000000909947 */ /* 0x000fea0003800000 */
[----:B------:R-:W-:Y:S01]  /*2670*/  ISETP.GE.U32.AND P0, PT, R22, 0x4, PT ;  /* 0x000000041600780c */ /* 0x000fe20003f06070 */
[----:B------:R-:W-:Y:S01]  /*2680*/  BSSY.RECONVERGENT B2, `(.L_x_146) ;  /* 0x0000014000027945 */ /* 0x000fe20003800200 */
[----:B------:R-:W-:-:S11]  /*2690*/  LOP3.LUT P1, RZ, R3, 0x3, RZ, 0xc0, !PT ;  /* 0x0000000303ff7812 */ /* 0x000fd6000782c0ff */
[----:B------:R-:W-:Y:S05]  /*26a0*/  @!P0 BRA `(.L_x_147) ;  /* 0x0000000000448947 */ /* 0x000fea0003800000 */
        /* <DEDUP_REMOVED lines=8> */
[----:B------:R-:W-:Y:S02]  /*2730*/  VIADD R13, R3, 0x780 ;  /* 0x00000780030d7836 */ /* 0x000fe40000000000 */
[----:B------:R-:W4:Y:S02]  /*2740*/  LDG.E.64 R10, desc[UR10][R10.64] ;  /* 0x0000000a0a0a7981 */ /* 0x000f24000c1e1b00 */
[----:B------:R-:W-:-:S06]  /*2750*/  IMAD.WIDE.U32 R12, R13, 0x8, R6 ;  /* 0x000000080d0c7825 */ /* 0x000fcc00078e0006 */
[----:B------:R-:W5:Y:S01]  /*2760*/  LDG.E.64 R12, desc[UR10][R12.64] ;  /* 0x0000000a0c0c7981 */ /* 0x000f62000c1e1b00 */
[----:B------:R-:W-:Y:S01]  /*2770*/  VIADD R0, R0, 0xa00 ;  /* 0x00000a0000007836 */ /* 0x000fe20000000000 */
[----:B--2---:R-:W-:-:S08]  /*2780*/  DADD R28, R28, R4 ;  /* 0x000000001c1c7229 */ /* 0x004fd00000000004 */
[----:B---3--:R-:W-:-:S08]  /*2790*/  DADD R28, R28, R8 ;  /* 0x000000001c1c7229 */ /* 0x008fd00000000008 */
[----:B----4-:R-:W-:-:S08]  /*27a0*/  DADD R28, R28, R10 ;  /* 0x000000001c1c7229 */ /* 0x010fd0000000000a */
[----:B-----5:R-:W-:-:S11]  /*27b0*/  DADD R28, R28, R12 ;  /* 0x000000001c1c7229 */ /* 0x020fd6000000000c */
.L_x_147:
[----:B------:R-:W-:Y:S05]  /*27c0*/  BSYNC.RECONVERGENT B2 ;  /* 0x0000000000027941 */ /* 0x000fea0003800200 */
.L_x_146:
[----:B------:R-:W-:Y:S05]  /*27d0*/  @!P1 BRA `(.L_x_139) ;  /* 0x0000000000349947 */ /* 0x000fea0003800000 */
[----:B------:R-:W-:-:S04]  /*27e0*/  IMAD.HI.U32 R2, R2, -0x33333333, RZ ;  /* 0xcccccccd02027827 */ /* 0x000fc800078e00ff */
[----:B------:R-:W-:Y:S01]  /*27f0*/  VIADD R5, R0, UR6 ;  /* 0x0000000600057c36 */ /* 0x000fe20008000000 */
[----:B------:R-:W-:-:S04]  /*2800*/  LOP3.LUT R2, R2, 0xffff, RZ, 0xc0, !PT ;  /* 0x0000ffff02027812 */ /* 0x000fc800078ec0ff */
[----:B------:R-:W-:-:S04]  /*2810*/  LEA.HI R2, R2, 0x1, RZ, 0x17 ;  /* 0x0000000102027811 */ /* 0x000fc800078fb8ff */
[----:B------:R-:W-:-:S05]  /*2820*/  LOP3.LUT R2, R2, 0x3, RZ, 0xc0, !PT ;  /* 0x0000000302027812 */ /* 0x000fca00078ec0ff */
[----:B------:R-:W-:-:S07]  /*2830*/  IMAD.MOV R0, RZ, RZ, -R2 ;  /* 0x000000ffff007224 */ /* 0x000fce00078e0a02 */
.L_x_148:
[----:B------:R-:W-:-:S06]  /*2840*/  IMAD.WIDE.U32 R2, R5, 0x8, R6 ;  /* 0x0000000805027825 */ /* 0x000fcc00078e0006 */
[----:B------:R-:W2:Y:S01]  /*2850*/  LDG.E.64 R2, desc[UR10][R2.64] ;  /* 0x0000000a02027981 */ /* 0x000ea2000c1e1b00 */
[----:B------:R-:W-:Y:S02]  /*2860*/  VIADD R0, R0, 0x1 ;  /* 0x0000000100007836 */ /* 0x000fe40000000000 */
[----:B------:R-:W-:-:S03]  /*2870*/  VIADD R5, R5, 0x280 ;  /* 0x0000028005057836 */ /* 0x000fc60000000000 */
[----:B------:R-:W-:Y:S01]  /*2880*/  ISETP.NE.AND P0, PT, R0, RZ, PT ;  /* 0x000000ff0000720c */ /* 0x000fe20003f05270 */
[----:B--2---:R-:W-:-:S12]  /*2890*/  DADD R28, R2, R28 ;  /* 0x00000000021c7229 */ /* 0x004fd8000000001c */
[----:B------:R-:W-:Y:S05]  /*28a0*/  @P0 BRA `(.L_x_148) ;  /* 0xfffffffc00e40947 */ /* 0x000fea000383ffff */
.L_x_139:
[----:B------:R-:W-:Y:S05]  /*28b0*/  BSYNC.RECONVERGENT B1 ;  /* 0x0000000000017941 */ /* 0x000fea0003800200 */
.L_x_136:
[----:B------:R-:W0:Y:S01]  /*28c0*/  S2R R0, SR_LANEID ;  /* 0x0000000000007919 */ /* 0x000e220000000000 */
[----:B------:R-:W-:Y:S04]  /*28d0*/  SHFL.DOWN PT, R2, R28, 0x1, 0x1f ;  /* 0x08201f001c027f89 */ /* 0x000fe800000e0000 */
[----:B------:R-:W2:Y:S01]  /*28e0*/  SHFL.DOWN PT, R3, R29, 0x1, 0x1f ;  /* 0x08201f001d037f89 */ /* 0x000ea200000e0000 */
[----:B------:R-:W3:Y:S01]  /*28f0*/  S2R R11, SR_TID.X ;  /* 0x00000000000b7919 */ /* 0x000ee20000002100 */
[----:B--2---:R-:W-:Y:S01]  /*2900*/  DADD R2, R2, R28 ;  /* 0x0000000002027229 */ /* 0x004fe2000000001c */
[C---:B0-----:R-:W-:Y:S02]  /*2910*/  ISETP.GT.AND P0, PT, R0.reuse, 0x1e, PT ;  /* 0x0000001e0000780c */ /* 0x041fe40003f04270 */
[----:B------:R-:W-:-:S07]  /*2920*/  ISETP.NE.AND P1, PT, R0, RZ, PT ;  /* 0x000000ff0000720c */ /* 0x000fce0003f25270 */
[----:B------:R-:W-:Y:S02]  /*2930*/  FSEL R4, R28, R2, P0 ;  /* 0x000000021c047208 */ /* 0x000fe40000000000 */
[----:B------:R-:W-:Y:S02]  /*2940*/  FSEL R5, R29, R3, P0 ;  /* 0x000000031d057208 */ /* 0x000fe40000000000 */
[----:B------:R-:W-:Y:S01]  /*2950*/  ISETP.GT.AND P0, PT, R0, 0x1d, PT ;  /* 0x0000001d0000780c */ /* 0x000fe20003f04270 */
[----:B------:R-:W-:Y:S04]  /*2960*/  SHFL.DOWN PT, R2, R4, 0x2, 0x1f ;  /* 0x08401f0004027f89 */ /* 0x000fe800000e0000 */
[----:B------:R-:W0:Y:S01]  /*2970*/  SHFL.DOWN PT, R3, R5, 0x2, 0x1f ;  /* 0x08401f0005037f89 */ /* 0x000e2200000e0000 */
[----:B------:R-:W2:Y:S01]  /*2980*/  @!P1 S2R R10, SR_CgaCtaId ;  /* 0x00000000000a9919 */ /* 0x000ea20000008800 */
        /* <DEDUP_REMOVED lines=12> */
[----:B---3--:R-:W-:Y:S01]  /*2a50*/  @!P1 SHF.R.U32.HI R6, RZ, 0x2, R11 ;  /* 0x00000002ff069819 */ /* 0x008fe2000001160b */
[----:B------:R-:W0:Y:S01]  /*2a60*/  SHFL.DOWN PT, R3, R9, 0x8, 0x1f ;  /* 0x09001f0009037f89 */ /* 0x000e2200000e0000 */
[----:B--2---:R-:W-:-:S02]  /*2a70*/  @!P1 LEA R7, R10, R7, 0x18 ;  /* 0x000000070a079211 */ /* 0x004fc400078ec0ff */
        /* <DEDUP_REMOVED lines=19> */
[----:B------:R-:W3:Y:S04]  /*2bb0*/  LDS.128 R12, [UR4+0x30] ;  /* 0x00003004ff0c7984 */ /* 0x000ee80008000c00 */
[----:B------:R-:W4:Y:S01]  /*2bc0*/  LDS.128 R8, [UR4+0x40] ;  /* 0x00004004ff087984 */ /* 0x000f220008000c00 */
[----:B0-----:R-:W-:-:S03]  /*2bd0*/  DADD R16, R4, R16 ;  /* 0x0000000004107229 */ /* 0x001fc60000000010 */
[----:B--2---:R-:W0:Y:S05]  /*2be0*/  LDS.128 R4, [UR4+0x50] ;  /* 0x00005004ff047984 */ /* 0x004e2a0008000c00 */
[----:B------:R-:W-:-:S08]  /*2bf0*/  DADD R16, R16, R18 ;  /* 0x0000000010107229 */ /* 0x000fd00000000012 */
[----:B---3--:R-:W-:-:S08]  /*2c00*/  DADD R12, R16, R12 ;  /* 0x00000000100c7229 */ /* 0x008fd0000000000c */
[----:B------:R-:W-:Y:S02]  /*2c10*/  DADD R2, R12, R14 ;  /* 0x000000000c027229 */ /* 0x000fe4000000000e */
[----:B------:R-:W2:Y:S06]  /*2c20*/  LDS.128 R12, [UR4+0x60] ;  /* 0x00006004ff0c7984 */ /* 0x000eac0008000c00 */
[----:B----4-:R-:W-:-:S08]  /*2c30*/  DADD R2, R2, R8 ;  /* 0x0000000002027229 */ /* 0x010fd00000000008 */
[----:B------:R-:W-:Y:S01]  /*2c40*/  DADD R2, R2, R10 ;  /* 0x0000000002027229 */ /* 0x000fe2000000000a */
[----:B------:R-:W3:Y:S07]  /*2c50*/  LDS.128 R8, [UR4+0x70] ;  /* 0x00007004ff087984 */ /* 0x000eee0008000c00 */
[----:B0-----:R-:W-:-:S08]  /*2c60*/  DADD R2, R2, R4 ;  /* 0x0000000002027229 */ /* 0x001fd00000000004 */
[----:B------:R-:W-:Y:S01]  /*2c70*/  DADD R2, R2, R6 ;  /* 0x0000000002027229 */ /* 0x000fe20000000006 */
[----:B------:R-:W0:Y:S07]  /*2c80*/  LDS.128 R4, [UR4+0x80] ;  /* 0x00008004ff047984 */ /* 0x000e2e0008000c00 */
[----:B--2---:R-:W-:-:S08]  /*2c90*/  DADD R2, R2, R12 ;  /* 0x0000000002027229 */ /* 0x004fd0000000000c */
[----:B------:R-:W-:Y:S01]  /*2ca0*/  DADD R2, R2, R14 ;  /* 0x0000000002027229 */ /* 0x000fe2000000000e */
[----:B------:R-:W2:Y:S07]  /*2cb0*/  LDS.128 R12, [UR4+0x90] ;  /* 0x00009004ff0c7984 */ /* 0x000eae0008000c00 */
[----:B---3--:R-:W-:-:S08]  /*2cc0*/  DADD R2, R2, R8 ;  /* 0x0000000002027229 */ /* 0x008fd00000000008 */
[----:B------:R-:W-:Y:S01]  /*2cd0*/  DADD R2, R2, R10 ;  /* 0x0000000002027229 */ /* 0x000fe2000000000a */
[----:B------:R-:W3:Y:S07]  /*2ce0*/  LDS.128 R8, [UR4+0xa0] ;  /* 0x0000a004ff087984 */ /* 0x000eee0008000c00 */
[----:B0-----:R-:W-:Y:S01]  /*2cf0*/  DADD R2, R2, R4 ;  /* 0x0000000002027229 */ /* 0x001fe20000000004 */
[----:B------:R-:W0:Y:S07]  /*2d00*/  LDS.64 R4, [UR4+0xb0] ;  /* 0x0000b004ff047984 */ /* 0x000e2e0008000a00 */
[----:B------:R-:W-:-:S08]  /*2d10*/  DADD R2, R2, R6 ;  /* 0x0000000002027229 */ /* 0x000fd00000000006 */
[----:B--2---:R-:W-:-:S08]  /*2d20*/  DADD R2, R2, R12 ;  /* 0x0000000002027229 */ /* 0x004fd0000000000c */
[----:B------:R-:W-:-:S08]  /*2d30*/  DADD R2, R2, R14 ;  /* 0x0000000002027229 */ /* 0x000fd0000000000e */
[----:B---3--:R-:W-:-:S08]  /*2d40*/  DADD R2, R2, R8 ;  /* 0x0000000002027229 */ /* 0x008fd00000000008 */
[----:B------:R-:W-:-:S08]  /*2d50*/  DADD R2, R2, R10 ;  /* 0x0000000002027229 */ /* 0x000fd0000000000a */
[----:B0-----:R-:W-:-:S11]  /*2d60*/  DADD R4, R2, R4 ;  /* 0x0000000002047229 */ /* 0x001fd60000000004 */
.L_x_135:
[----:B-1----:R-:W-:Y:S05]  /*2d70*/  BSYNC.RECONVERGENT B0 ;  /* 0x0000000000007941 */ /* 0x002fea0003800200 */
.L_x_119:
[----:B------:R-:W-:Y:S05]  /*2d80*/  @P0 EXIT ;  /* 0x000000000000094d */ /* 0x000fea0003800000 */
[----:B------:R-:W1:Y:S02]  /*2d90*/  LDCU.64 UR4, c[0x0][0x388] ;  /* 0x00007100ff0477ac */ /* 0x000e640008000a00 */
[----:B-1----:R-:W-:-:S06]  /*2da0*/  UIMAD.WIDE.U32 UR4, UR9, 0x8, UR4 ;  /* 0x00000008090478a5 */ /* 0x002fcc000f8e0004 */
[----:B--2---:R-:W-:Y:S02]  /*2db0*/  IMAD.U32 R2, RZ, RZ, UR4 ;  /* 0x00000004ff027e24 */ /* 0x004fe4000f8e00ff */
[----:B------:R-:W-:-:S05]  /*2dc0*/  IMAD.U32 R3, RZ, RZ, UR5 ;  /* 0x00000005ff037e24 */ /* 0x000fca000f8e00ff */
[----:B------:R-:W-:Y:S01]  /*2dd0*/  STG.E.64 desc[UR10][R2.64], R4 ;  /* 0x0000000402007986 */ /* 0x000fe2000c101b0a */
[----:B------:R-:W-:Y:S05]  /*2de0*/  EXIT ;  /* 0x000000000000794d */ /* 0x000fea0003800000 */
.L_x_149:
        /* <DEDUP_REMOVED lines=9> */
.L_x_220:


//--------------------- .text._ZN3cub18CUB_300001_SM_10006detail6reduce28DeviceReduceSingleTileKernelINS2_10policy_hubIdjN4cuda3std3__44plusIdEEE10Policy1000EN6thrust24THRUST_300001_SM_1000_NS6detail15normal_iteratorINSD_10device_ptrIdEEEEPdjS9_ddNS7_10__identityEEEvT0_T1_T2_T3_T4_T6_ --------------------------
	.section	.text._ZN3cub18CUB_300001_SM_10006detail6reduce28DeviceReduceSingleTileKernelINS2_10policy_hubIdjN4cuda3std3__44plusIdEEE10Policy1000EN6thrust24THRUST_300001_SM_1000_NS6detail15normal_iteratorINSD_10device_ptrIdEEEEPdjS9_ddNS7_10__identityEEEvT0_T1_T2_T3_T4_T6_,"ax",@progbits
	.align	128
        .global         _ZN3cub18CUB_300001_SM_10006detail6reduce28DeviceReduceSingleTileKernelINS2_10policy_hubIdjN4cuda3std3__44plusIdEEE10Policy1000EN6thrust24THRUST_300001_SM_1000_NS6detail15normal_iteratorINSD_10device_ptrIdEEEEPdjS9_ddNS7_10__identityEEEvT0_T1_T2_T3_T4_T6_
        .type           _ZN3cub18CUB_300001_SM_10006detail6reduce28DeviceReduceSingleTileKernelINS2_10policy_hubIdjN4cuda3std3__44plusIdEEE10Policy1000EN6thrust24THRUST_300001_SM_1000_NS6detail15normal_iteratorINSD_10device_ptrIdEEEEPdjS9_ddNS7_10__identityEEEvT0_T1_T2_T3_T4_T6_,@function
        .size           _ZN3cub18CUB_300001_SM_10006detail6reduce28DeviceReduceSingleTileKernelINS2_10policy_hubIdjN4cuda3std3__44plusIdEEE10Policy1000EN6thrust24THRUST_300001_SM_1000_NS6detail15normal_iteratorINSD_10device_ptrIdEEEEPdjS9_ddNS7_10__identityEEEvT0_T1_T2_T3_T4_T6_,(.L_x_221 - _ZN3cub18CUB_300001_SM_10006detail6reduce28DeviceReduceSingleTileKernelINS2_10policy_hubIdjN4cuda3std3__44plusIdEEE10Policy1000EN6thrust24THRUST_300001_SM_1000_NS6detail15normal_iteratorINSD_10device_ptrIdEEEEPdjS9_ddNS7_10__identityEEEvT0_T1_T2_T3_T4_T6_)
        .other          _ZN3cub18CUB_300001_SM_10006detail6reduce28DeviceReduceSingleTileKernelINS2_10policy_hubIdjN4cuda3std3__44plusIdEEE10Policy1000EN6thrust24THRUST_300001_SM_1000_NS6detail15normal_iteratorINSD_10device_ptrIdEEEEPdjS9_ddNS7_10__identityEEEvT0_T1_T2_T3_T4_T6_,@"STO_CUDA_ENTRY STV_DEFAULT"
_ZN3cub18CUB_300001_SM_10006detail6reduce28DeviceReduceSingleTileKernelINS2_10policy_hubIdjN4cuda3std3__44plusIdEEE10Policy1000EN6thrust24THRUST_300001_SM_1000_NS6detail15normal_iteratorINSD_10device_ptrIdEEEEPdjS9_ddNS7_10__identityEEEvT0_T1_T2_T3_T4_T6_:
.text._ZN3cub18CUB_300001_SM_10006detail6reduce28DeviceReduceSingleTileKernelINS2_10policy_hubIdjN4cuda3std3__44plusIdEEE10Policy1000EN6thrust24THRUST_300001_SM_1000_NS6detail15normal_iteratorINSD_10device_ptrIdEEEEPdjS9_ddNS7_10__identityEEEvT0_T1_T2_T3_T4_T6_:
        /* <DEDUP_REMOVED lines=13> */
.L_x_150:
[----:B------:R-:W-:Y:S01]  /*00d0*/  ISETP.GT.U32.AND P0, PT, R2, 0x13ff, PT ;  /* 0x000013ff0200780c */ /* 0x000fe20003f04070 */
[----:B------:R-:W-:-:S12]  /*00e0*/  BSSY.RECONVERGENT B0, `(.L_x_151) ;  /* 0x0000280000007945 */ /* 0x000fd80003800200 */
        /* <DEDUP_REMOVED lines=11> */
.L_x_154:
[----:B------:R-:W-:Y:S05]  /*01a0*/  BSYNC.RECONVERGENT B1 ;  /* 0x0000000000017941 */ /* 0x000fea0003800200 */
.L_x_153:
[----:B------:R-:W-:Y:S01]  /*01b0*/  ISETP.GE.U32.AND P0, PT, R41, R2, PT ;  /* 0x000000022900720c */ /* 0x000fe20003f06070 */
[----:B------:R-:W-:-:S12]  /*01c0*/  BSSY.RECONVERGENT B1, `(.L_x_155) ;  /* 0x0000073000017945 */ /* 0x000fd80003800200 */
[----:B------:R-:W-:Y:S05]  /*01d0*/  @P0 BRA `(.L_x_156) ;  /* 0x0000000400c40947 */ /* 0x000fea0003800000 */
[----:B------:R-:W-:Y:S01]  /*01e0*/  LOP3.LUT R5, RZ, R41, RZ, 0x33, !PT ;  /* 0x00000029ff057212 */ /* 0x000fe200078e33ff */
[----:B------:R-:W-:Y:S04]  /*01f0*/  BSSY.RECONVERGENT B2, `(.L_x_157) ;  /* 0x0000034000027945 */ /* 0x000fe80003800200 */
[----:B------:R-:W-:-:S04]  /*0200*/  IMAD.IADD R5, R5, 0x1, R2 ;  /* 0x0000000105057824 */ /* 0x000fc800078e0202 */
[C---:B------:R-:W-:Y:S01]  /*0210*/  IMAD.HI.U32 R40, R5.reuse, -0x33333333, RZ ;  /* 0xcccccccd05287827 */ /* 0x040fe200078e00ff */
[----:B------:R-:W-:-:S04]  /*0220*/  ISETP.GE.U32.AND P1, PT, R5, 0x2580, PT ;  /* 0x000025800500780c */ /* 0x000fc80003f26070 */
[----:B------:R-:W-:-:S04]  /*0230*/  LEA.HI R40, R40, 0x1, RZ, 0x17 ;  /* 0x0000000128287811 */ /* 0x000fc800078fb8ff */
[----:B------:R-:W-:-:S04]  /*0240*/  LOP3.LUT R42, R40, 0xf, RZ, 0xc0, !PT ;  /* 0x0000000f282a7812 */ /* 0x000fc800078ec0ff */
[----:B------:R-:W-:Y:S01]  /*0250*/  ISETP.NE.AND P0, PT, R42, RZ, PT ;  /* 0x000000ff2a00720c */ /* 0x000fe20003f05270 */
[----:B------:R-:W-:-:S12]  /*0260*/  @!P1 BRA `(.L_x_158) ;  /* 0x0000000000b09947 */ /* 0x000fd80003800000 */
[----:B------:R-:W0:Y:S01]  /*0270*/  LDC.64 R4, c[0x0][0x380] ;  /* 0x0000e000ff047b82 */ /* 0x000e220000000a00 */
[----:B------:R-:W-:-:S05]  /*0280*/  LOP3.LUT R0, R40, 0xfffff0, RZ, 0xc0, !PT ;  /* 0x00fffff028007812 */ /* 0x000fca00078ec0ff */
[----:B------:R-:W-:Y:S02]  /*0290*/  IMAD.MOV R0, RZ, RZ, -R0 ;  /* 0x000000ffff007224 */ /* 0x000fe400078e0a00 */
[----:B0-----:R-:W-:-:S03]  /*02a0*/  IMAD.WIDE.U32 R4, R41, 0x8, R4 ;  /* 0x0000000829047825 */ /* 0x001fc600078e0004 */
[----:B------:R-:W-:-:S05]  /*02b0*/  IADD3 R4, P1, PT, R4, 0xa000, RZ ;  /* 0x0000a00004047810 */ /* 0x000fca0007f3e0ff */
[----:B------:R-:W-:-:S08]  /*02c0*/  IMAD.X R5, RZ, RZ, R5, P1 ;  /* 0x000000ffff057224 */ /* 0x000fd000008e0605 */
.L_x_159:
        /* <DEDUP_REMOVED lines=38> */
.L_x_158:
[----:B------:R-:W-:Y:S05]  /*0530*/  BSYNC.RECONVERGENT B2 ;  /* 0x0000000000027941 */ /* 0x000fea0003800200 */
.L_x_157:
[----:B------:R-:W-:Y:S05]  /*0540*/  @!P0 BRA `(.L_x_156) ;  /* 0x0000000000e88947 */ /* 0x000fea0003800000 */
[----:B------:R-:W-:Y:S01]  /*0550*/  ISETP.GE.U32.AND P0, PT, R42, 0x8, PT ;  /* 0x000000082a00780c */ /* 0x000fe20003f06070 */
[----:B------:R-:W-:Y:S01]  /*0560*/  BSSY.RECONVERGENT B2, `(.L_x_160) ;  /* 0x0000017000027945 */ /* 0x000fe20003800200 */
[----:B------:R-:W-:-:S04]  /*0570*/  LOP3.LUT R22, R40, 0x7, RZ, 0xc0, !PT ;  /* 0x0000000728167812 */ /* 0x000fc800078ec0ff */
[----:B------:R-:W-:-:S07]  /*0580*/  ISETP.NE.AND P1, PT, R22, RZ, PT ;  /* 0x000000ff1600720c */ /* 0x000fce0003f25270 */
[----:B------:R-:W-:Y:S06]  /*0590*/  @!P0 BRA `(.L_x_161) ;  /* 0x00000000004c8947 */ /* 0x000fec0003800000 */
[----:B------:R-:W0:Y:S02]  /*05a0*/  LDC.64 R4, c[0x0][0x380] ;  /* 0x0000e000ff047b82 */ /* 0x000e240000000a00 */
[----:B0-----:R-:W-:-:S05]  /*05b0*/  IMAD.WIDE.U32 R20, R41, 0x8, R4 ;  /* 0x0000000829147825 */ /* 0x001fca00078e0004 */
        /* <DEDUP_REMOVED lines=17> */
.L_x_161:
[----:B------:R-:W-:Y:S05]  /*06d0*/  BSYNC.RECONVERGENT B2 ;  /* 0x0000000000027941 */ /* 0x000fea0003800200 */
.L_x_160:
        /* <DEDUP_REMOVED lines=17> */
.L_x_163:
[----:B------:R-:W-:Y:S05]  /*07f0*/  BSYNC.RECONVERGENT B2 ;  /* 0x0000000000027941 */ /* 0x000fea0003800200 */
.L_x_162:
[----:B------:R-:W-:Y:S05]  /*0800*/  @!P1 BRA `(.L_x_156) ;  /* 0x0000000000389947 */ /* 0x000fea0003800000 */
[----:B------:R-:W0:Y:S01]  /*0810*/  LDC.64 R4, c[0x0][0x380] ;  /* 0x0000e000ff047b82 */ /* 0x000e220000000a00 */
[----:B------:R-:W-:Y:S02]  /*0820*/  IMAD.MOV R0, RZ, RZ, -R0 ;  /* 0x000000ffff007224 */ /* 0x000fe400078e0a00 */
[----:B0-----:R-:W-:-:S04]  /*0830*/  IMAD.WIDE.U32 R4, R41, 0x8, R4 ;  /* 0x0000000829047825 */ /* 0x001fc800078e0004 */
[----:B------:R-:W-:Y:S02]  /*0840*/  IMAD.MOV.U32 R6, RZ, RZ, R4 ;  /* 0x000000ffff067224 */ /* 0x000fe400078e0004 */
[----:B------:R-:W-:-:S07]  /*0850*/  IMAD.MOV.U32 R7, RZ, RZ, R5 ;  /* 0x000000ffff077224 */ /* 0x000fce00078e0005 */
.L_x_164:
[----:B------:R-:W-:Y:S02]  /*0860*/  IMAD.MOV.U32 R4, RZ, RZ, R6 ;  /* 0x000000ffff047224 */ /* 0x000fe400078e0006 */
[----:B------:R-:W-:-:S06]  /*0870*/  IMAD.MOV.U32 R5, RZ, RZ, R7 ;  /* 0x000000ffff057224 */ /* 0x000fcc00078e0007 */
[----:B------:R-:W2:Y:S01]  /*0880*/  LDG.E.64 R4, desc[UR6][R4.64] ;  /* 0x0000000604047981 */ /* 0x000ea2000c1e1b00 */
[----:B------:R-:W-:Y:S01]  /*0890*/  VIADD R0, R0, 0x1 ;  /* 0x0000000100007836 */ /* 0x000fe20000000000 */
[----:B------:R-:W-:-:S04]  /*08a0*/  IADD3 R6, P1, PT, R6, 0x1400, RZ ;  /* 0x0000140006067810 */ /* 0x000fc80007f3e0ff */
[----:B------:R-:W-:Y:S01]  /*08b0*/  ISETP.NE.AND P0, PT, R0, RZ, PT ;  /* 0x000000ff0000720c */ /* 0x000fe20003f05270 */
[----:B------:R-:W-:Y:S01]  /*08c0*/  IMAD.X R7, RZ, RZ, R7, P1 ;  /* 0x000000ffff077224 */ /* 0x000fe200008e0607 */
[----:B--2--5:R-:W-:-:S11]  /*08d0*/  DADD R36, R4, R36 ;  /* 0x0000000004247229 */ /* 0x024fd60000000024 */
[----:B------:R-:W-:Y:S05]  /*08e0*/  @P0 BRA `(.L_x_164) ;  /* 0xfffffffc00dc0947 */ /* 0x000fea000383ffff */
.L_x_156:
[----:B------:R-:W-:Y:S05]  /*08f0*/  BSYNC.RECONVERGENT B1 ;  /* 0x0000000000017941 */ /* 0x000fea0003800200 */
.L_x_155:
        /* <DEDUP_REMOVED lines=28> */
[----:B-1----:R-:W-:-:S03]  /*0ac0*/  @!P1 LEA R9, R13, R2, 0x18 ;  /* 0x000000020d099211 */ /* 0x002fc600078ec0ff */
[----:B------:R-:W0:Y:S02]  /*0ad0*/  SHFL.DOWN PT, R5, R11, 0x8, 0x1f ;  /* 0x09001f000b057f89 */ /* 0x000e2400000e0000 */
[----:B0-----:R-:W-:-:S10]  /*0ae0*/  DADD R4, R4, R10 ;  /* 0x0000000004047229 */ /* 0x001fd4000000000a */
[----:B------:R-:W-:Y:S02]  /*0af0*/  FSEL R6, R10, R4, P0 ;  /* 0x000000040a067208 */ /* 0x000fe40000000000 */
[----:B------:R-:W-:Y:S01]  /*0b00*/  FSEL R7, R11, R5, P0 ;  /* 0x000000050b077208 */ /* 0x000fe20000000000 */
[----:B------:R-:W-:Y:S01]  /*0b10*/  @!P1 IMAD.IADD R11, R0, 0x1, R9 ;  /* 0x00000001000b9824 */ /* 0x000fe200078e0209 */
        /* <DEDUP_REMOVED lines=14> */
[----:B------:R-:W2:Y:S04]  /*0c00*/  LDS.128 R16, [UR4+0x30] ;  /* 0x00003004ff107984 */ /* 0x000ea80008000c00 */
[----:B-1----:R-:W1:Y:S01]  /*0c10*/  LDS.128 R4, [UR4+0x40] ;  /* 0x00004004ff047984 */ /* 0x002e620008000c00 */
[----:B0-----:R-:W-:-:S03]  /*0c20*/  DADD R12, R8, R12 ;  /* 0x00000000080c7229 */ /* 0x001fc6000000000c */
[----:B------:R-:W0:Y:S05]  /*0c30*/  LDS.128 R8, [UR4+0x50] ;  /* 0x00005004ff087984 */ /* 0x000e2a0008000c00 */
[----:B------:R-:W-:-:S08]  /*0c40*/  DADD R12, R12, R14 ;  /* 0x000000000c0c7229 */ /* 0x000fd0000000000e */
[----:B--2---:R-:W-:-:S08]  /*0c50*/  DADD R12, R12, R16 ;  /* 0x000000000c0c7229 */ /* 0x004fd00000000010 */
[----:B------:R-:W-:Y:S02]  /*0c60*/  DADD R18, R12, R18 ;  /* 0x000000000c127229 */ /* 0x000fe40000000012 */
[----:B------:R-:W2:Y:S06]  /*0c70*/  LDS.128 R12, [UR4+0x60] ;  /* 0x00006004ff0c7984 */ /* 0x000eac0008000c00 */
[----:B-1----:R-:W-:-:S08]  /*0c80*/  DADD R4, R18, R4 ;  /* 0x0000000012047229 */ /* 0x002fd00000000004 */
[----:B------:R-:W-:Y:S02]  /*0c90*/  DADD R2, R4, R6 ;  /* 0x0000000004027229 */ /* 0x000fe40000000006 */
[----:B------:R-:W1:Y:S06]  /*0ca0*/  LDS.128 R4, [UR4+0x70] ;  /* 0x00007004ff047984 */ /* 0x000e6c0008000c00 */
[----:B0-----:R-:W-:-:S08]  /*0cb0*/  DADD R2, R2, R8 ;  /* 0x0000000002027229 */ /* 0x001fd00000000008 */
[----:B------:R-:W-:Y:S01]  /*0cc0*/  DADD R2, R2, R10 ;  /* 0x0000000002027229 */ /* 0x000fe2000000000a */
[----:B------:R-:W0:Y:S07]  /*0cd0*/  LDS.128 R8, [UR4+0x80] ;  /* 0x00008004ff087984 */ /* 0x000e2e0008000c00 */
[----:B--2---:R-:W-:-:S08]  /*0ce0*/  DADD R2, R2, R12 ;  /* 0x0000000002027229 */ /* 0x004fd0000000000c */
        /* <DEDUP_REMOVED lines=14> */
.L_x_165:
        /* <DEDUP_REMOVED lines=26> */
[----:B0-----:R-:W-:-:S10]  /*0f70*/  DADD R4, R4, R8 ;  /* 0x0000000004047229 */ /* 0x001fd40000000008 */
[----:B------:R-:W-:Y:S02]  /*0f80*/  FSEL R6, R8, R4, P0 ;  /* 0x0000000408067208 */ /* 0x000fe40000000000 */
[----:B------:R-:W-:Y:S01]  /*0f90*/  FSEL R7, R9, R5, P0 ;  /* 0x0000000509077208 */ /* 0x000fe20000000000 */
[----:B------:R-:W0:Y:S01]  /*0fa0*/  @!P1 S2R R8, SR_CgaCtaId ;  /* 0x0000000000089919 */ /* 0x000e220000008800 */
[----:B------:R-:W-:Y:S01]  /*0fb0*/  ISETP.GT.AND P0, PT, R0, R13, PT ;  /* 0x0000000d0000720c */ /* 0x000fe20003f04270 */
[----:B------:R-:W-:Y:S01]  /*0fc0*/  VIADD R0, R12, 0x10 ;  /* 0x000000100c007836 */ /* 0x000fe20000000000 */
[----:B------:R-:W-:Y:S04]  /*0fd0*/  SHFL.DOWN PT, R4, R6, 0x8, R13 ;  /* 0x0900000006047989 */ /* 0x000fe800000e000d */
[----:B------:R-:W1:Y:S02]  /*0fe0*/  SHFL.DOWN PT, R5, R7, 0x8, R13 ;  /* 0x0900000007057989 */ /* 0x000e6400000e000d */
[----:B-1----:R-:W-:-:S10]  /*0ff0*/  DADD R4, R4, R6 ;  /* 0x0000000004047229 */ /* 0x002fd40000000006 */
[----:B------:R-:W-:Y:S02]  /*1000*/  FSEL R10, R6, R4, P0 ;  /* 0x00000004060a7208 */ /* 0x000fe40000000000 */
[----:B------:R-:W-:Y:S02]  /*1010*/  FSEL R11, R7, R5, P0 ;  /* 0x00000005070b7208 */ /* 0x000fe40000000000 */
[----:B------:R-:W-:Y:S01]  /*1020*/  @!P1 MOV R7, 0x400 ;  /* 0x0000040000079802 */ /* 0x000fe20000000f00 */
[----:B------:R-:W-:Y:S01]  /*1030*/  SHFL.DOWN PT, R4, R10, 0x10, R13 ;  /* 0x0a0000000a047989 */ /* 0x000fe200000e000d */
[----:B------:R-:W-:Y:S02]  /*1040*/  ISETP.GT.AND P0, PT, R0, R13, PT ;  /* 0x0000000d0000720c */ /* 0x000fe40003f04270 */
        /* <DEDUP_REMOVED lines=14> */
[----:B------:R-:W-:Y:S01]  /*1130*/  ISETP.GT.U32.AND P1, PT, R2, 0x20, PT ;  /* 0x000000200200780c */ /* 0x000fe20003f24070 */
[----:B-1----:R-:W-:-:S09]  /*1140*/  ULEA UR4, UR5, UR4, 0x18 ;  /* 0x0000000405047291 */ /* 0x002fd2000f8ec0ff */
[----:B------:R-:W1:Y:S04]  /*1150*/  LDS.128 R12, [UR4+0x20] ;  /* 0x00002004ff0c7984 */ /* 0x000e680008000c00 */
[----:B0-----:R-:W0:Y:S01]  /*1160*/  LDS.128 R4, [UR4+0x30] ;  /* 0x00003004ff047984 */ /* 0x001e220008000c00 */
        /* <DEDUP_REMOVED lines=70> */
[----:B------:R-:W0:Y:S01]  /*15d0*/  LDS.64 R4, [UR4+0xb0] ;  /* 0x0000b004ff047984 */ /* 0x000e220008000a00 */
        /* <DEDUP_REMOVED lines=8> */
[----:B------:R-:W-:-:S04]  /*1660*/  ISETP.GT.U32.AND P1, PT, R2, 0x260, PT ;  /* 0x000002600200780c */ /* 0x000fc80003f24070 */
[----:B0-----:R-:W-:-:S10]  /*1670*/  DADD R4, R4, R6 ;  /* 0x0000000004047229 */ /* 0x001fd40000000006 */
[----:B------:R-:W-:Y:S02]  /*1680*/  FSEL R8, R4, R6, P1 ;  /* 0x0000000604087208 */ /* 0x000fe40000800000 */
[----:B------:R-:W-:Y:S01]  /*1690*/  FSEL R9, R5, R7, P1 ;  /* 0x0000000705097208 */ /* 0x000fe20000800000 */
[----:B------:R-:W-:Y:S06]  /*16a0*/  BRA `(.L_x_166) ;  /* 0x00000010008c7947 */ /* 0x000fec0003800000 */
.L_x_152:
[----:B------:R-:W0:Y:S01]  /*16b0*/  S2R R0, SR_TID.X ;  /* 0x0000000000007919 */ /* 0x000e220000002100 */
[----:B------:R-:W1:Y:S02]  /*16c0*/  LDCU.64 UR4, c[0x0][0x380] ;  /* 0x00007000ff0477ac */ /* 0x000e640008000a00 */
[----:B-1----:R-:W-:Y:S02]  /*16d0*/  IMAD.U32 R6, RZ, RZ, UR4 ;  /* 0x00000004ff067e24 */ /* 0x002fe4000f8e00ff */
[----:B------:R-:W-:Y:S02]  /*16e0*/  IMAD.U32 R7, RZ, RZ, UR5 ;  /* 0x00000005ff077e24 */ /* 0x000fe4000f8e00ff */
[----:B0-----:R-:W-:-:S05]  /*16f0*/  IMAD.WIDE.U32 R20, R0, 0x8, R6 ;  /* 0x0000000800147825 */ /* 0x001fca00078e0006 */
        /* <DEDUP_REMOVED lines=8> */
[----:B------:R-:W-:Y:S01]  /*1780*/  VIADD R3, R2, 0xffffec00 ;  /* 0xffffec0002037836 */ /* 0x000fe20000000000 */
[----:B------:R-:W-:-:S04]  /*1790*/  UMOV UR4, 0x1400 ;  /* 0x0000140000047882 */ /* 0x000fc80000000000 */
[----:B------:R-:W-:Y:S01]  /*17a0*/  ISETP.GE.U32.AND P0, PT, R3, 0x1400, PT ;  /* 0x000014000300780c */ /* 0x000fe20003f06070 */
        /* <DEDUP_REMOVED lines=8> */
[----:B------:R-:W0:Y:S01]  /*1830*/  LDC R2, c[0x0][0x390] ;  /* 0x0000e400ff027b82 */ /* 0x000e220000000800 */
[----:B------:R-:W-:-:S07]  /*1840*/  UMOV UR4, 0x1400 ;  /* 0x0000140000047882 */ /* 0x000fce0000000000 */
[----:B------:R-:W1:Y:S02]  /*1850*/  LDC.64 R6, c[0x0][0x380] ;  /* 0x0000e000ff067b82 */ /* 0x000e640000000a00 */
.L_x_169:
[----:B------:R-:W-:-:S04]  /*1860*/  VIADD R9, R0, UR4 ;  /* 0x0000000400097c36 */ /* 0x000fc80008000000 */
[----:B-1----:R-:W-:-:S05]  /*1870*/  IMAD.WIDE.U32 R8, R9, 0x8, R6 ;  /* 0x0000000809087825 */ /* 0x002fca00078e0006 */
        /* <DEDUP_REMOVED lines=8> */
[----:B--2---:R-:W-:-:S08]  /*1900*/  DADD R10, R10, R38 ;  /* 0x000000000a0a7229 */ /* 0x004fd00000000026 */
[----:B---3--:R-:W-:Y:S01]  /*1910*/  DADD R10, R12, R10 ;  /* 0x000000000c0a7229 */ /* 0x008fe2000000000a */
[----:B0-----:R-:W-:-:S05]  /*1920*/  VIADD R12, R2, -UR4 ;  /* 0x80000004020c7c36 */ /* 0x001fca0008000000 */
[----:B------:R-:W-:Y:S02]  /*1930*/  ISETP.GE.U32.AND P0, PT, R12, 0x1400, PT ;  /* 0x000014000c00780c */ /* 0x000fe40003f06070 */
[----:B----4-:R-:W-:-:S08]  /*1940*/  DADD R10, R14, R10 ;  /* 0x000000000e0a7229 */ /* 0x010fd0000000000a */
[----:B-----5:R-:W-:-:S08]  /*1950*/  DADD R10, R16, R10 ;  /* 0x00000000100a7229 */ /* 0x020fd0000000000a */
[----:B------:R-:W-:-:S08]  /*1960*/  DADD R10, R18, R10 ;  /* 0x00000000120a7229 */ /* 0x000fd0000000000a */
[----:B------:R-:W-:-:S08]  /*1970*/  DADD R10, R20, R10 ;  /* 0x00000000140a7229 */ /* 0x000fd0000000000a */
[----:B------:R-:W-:-:S08]  /*1980*/  DADD R10, R22, R10 ;  /* 0x00000000160a7229 */ /* 0x000fd0000000000a */
[----:B------:R-:W-:Y:S01]  /*1990*/  DADD R38, R4, R10 ;  /* 0x0000000004267229 */ /* 0x000fe2000000000a */
[----:B------:R-:W-:Y:S10]  /*19a0*/  @!P0 BRA `(.L_x_168) ;  /* 0x0000000800a48947 */ /* 0x000ff40003800000 */
[----:B------:R-:W-:-:S06]  /*19b0*/  UIADD3 UR4, UPT, UPT, UR4, 0x1400, URZ ;  /* 0x0000140004047890 */ /* 0x000fcc000fffe0ff */
[----:B------:R-:W-:-:S13]  /*19c0*/  ISETP.LT.U32.AND P0, PT, R3, UR4, PT ;  /* 0x0000000403007c0c */ /* 0x000fda000bf01070 */
[----:B------:R-:W-:Y:S05]  /*19d0*/  @!P0 BRA `(.L_x_169) ;  /* 0xfffffffc00a08947 */ /* 0x000fea000383ffff */
.L_x_167:
[----:B------:R-:W-:Y:S01]  /*19e0*/  VIADD R3, R2, -UR4 ;  /* 0x8000000402037c36 */ /* 0x000fe20008000000 */
[----:B------:R-:W-:Y:S04]  /*19f0*/  BSSY.RECONVERGENT B1, `(.L_x_168) ;  /* 0x00000a4000017945 */ /* 0x000fe80003800200 */
[----:B------:R-:W-:-:S04]  /*1a00*/  ISETP.GE.AND P0, PT, R0, R3, PT ;  /* 0x000000030000720c */ /* 0x000fc80003f06270 */
[----:B------:R-:W-:-:S13]  /*1a10*/  ISETP.LE.U32.OR P0, PT, R2, UR4, P0 ;  /* 0x0000000402007c0c */ /* 0x000fda0008703470 */
[----:B------:R-:W-:Y:S05]  /*1a20*/  @P0 BRA `(.L_x_170) ;  /* 0x0000000800800947 */ /* 0x000fea0003800000 */
[----:B------:R-:W-:Y:S01]  /*1a30*/  LOP3.LUT R3, RZ, R0, RZ, 0x33, !PT ;  /* 0x00000000ff037212 */ /* 0x000fe200078e33ff */
[----:B------:R-:W-:Y:S03]  /*1a40*/  BSSY.RECONVERGENT B2, `(.L_x_171) ;  /* 0x0000053000027945 */ /* 0x000fe60003800200 */
[----:B------:R-:W-:-:S04]  /*1a50*/  IADD3 R3, PT, PT, R2, -UR4, R3 ;  /* 0x8000000402037c10 */ /* 0x000fc8000fffe003 */
[C---:B------:R-:W-:Y:S01]  /*1a60*/  ISETP.GE.U32.AND P0, PT, R3.reuse, 0x2580, PT ;  /* 0x000025800300780c */ /* 0x040fe20003f06070 */
[----:B------:R-:W-:-:S05]  /*1a70*/  IMAD.HI.U32 R2, R3, -0x33333333, RZ ;  /* 0xcccccccd03027827 */ /* 0x000fca00078e00ff */
[----:B------:R-:W-:Y:S01]  /*1a80*/  LEA.HI R3, R2, 0x1, RZ, 0x17 ;  /* 0x0000000102037811 */ /* 0x000fe200078fb8ff */
[----:B------:R-:W-:-:S03]  /*1a90*/  IMAD.MOV.U32 R2, RZ, RZ, R0 ;  /* 0x000000ffff027224 */ /* 0x000fc600078e0000 */
[----:B------:R-:W-:-:S03]  /*1aa0*/  LOP3.LUT R4, R3, 0xf, RZ, 0xc0, !PT ;  /* 0x0000000f03047812 */ /* 0x000fc600078ec0ff */
[----:B------:R-:W-:Y:S05]  /*1ab0*/  @!P0 BRA `(.L_x_172) ;  /* 0x00000004002c8947 */ /* 0x000fea0003800000 */
[----:B------:R-:W-:Y:S01]  /*1ac0*/  LOP3.LUT R42, R3, 0xfffff0, RZ, 0xc0, !PT ;  /* 0x00fffff0032a7812 */ /* 0x000fe200078ec0ff */
[----:B------:R-:W-:Y:S01]  /*1ad0*/  BSSY.RECONVERGENT B3, `(.L_x_173) ;  /* 0x0000048000037945 */ /* 0x000fe20003800200 */
[C---:B------:R-:W-:Y:S01]  /*1ae0*/  LOP3.LUT R2, R0.reuse, 0x1400, RZ, 0xfc, !PT ;  /* 0x0000140000027812 */ /* 0x040fe200078efcff */
[----:B------:R-:W-:Y:S02]  /*1af0*/  VIADD R5, R0, UR4 ;  /* 0x0000000400057c36 */ /* 0x000fe40008000000 */
[----:B------:R-:W-:-:S07]  /*1b00*/  IMAD.MOV R42, RZ, RZ, -R42 ;  /* 0x000000ffff2a7224 */ /* 0x000fce00078e0a2a */
.L_x_174:
        /* <DEDUP_REMOVED lines=68> */
[----:B------:R-:W-:Y:S05]  /*1f50*/  BSYNC.RECONVERGENT B3 ;  /* 0x0000000000037941 */ /* 0x000fea0003800200 */
.L_x_173:
[----:B------:R-:W-:-:S07]  /*1f60*/  VIADD R2, R2, 0xffffec00 ;  /* 0xffffec0002027836 */ /* 0x000fce0000000000 */
.L_x_172:
[----:B------:R-:W-:Y:S05]  /*1f70*/  BSYNC.RECONVERGENT B2 ;  /* 0x0000000000027941 */ /* 0x000fea0003800200 */
.L_x_171:
        /* <DEDUP_REMOVED lines=40> */
.L_x_176:
[----:B------:R-:W-:Y:S05]  /*2200*/  BSYNC.RECONVERGENT B2 ;  /* 0x0000000000027941 */ /* 0x000fea0003800200 */
.L_x_175:
        /* <DEDUP_REMOVED lines=23> */
.L_x_178:
[----:B------:R-:W-:Y:S05]  /*2380*/  BSYNC.RECONVERGENT B2 ;  /* 0x0000000000027941 */ /* 0x000fea0003800200 */
.L_x_177:
[----:B------:R-:W-:Y:S05]  /*2390*/  @!P1 BRA `(.L_x_170) ;  /* 0x0000000000249947 */ /* 0x000fea0003800000 */
[----:B------:R-:W-:Y:S02]  /*23a0*/  VIADD R5, R2, UR4 ;  /* 0x0000000402057c36 */ /* 0x000fe40008000000 */
[----:B------:R-:W-:-:S07]  /*23b0*/  IMAD.MOV R4, RZ, RZ, -R3 ;  /* 0x000000ffff047224 */ /* 0x000fce00078e0a03 */
.L_x_179:
[----:B------:R-:W-:-:S06]  /*23c0*/  IMAD.WIDE.U32 R2, R5, 0x8, R6 ;  /* 0x0000000805027825 */ /* 0x000fcc00078e0006 */
[----:B------:R-:W2:Y:S01]  /*23d0*/  LDG.E.64 R2, desc[UR6][R2.64] ;  /* 0x0000000602027981 */ /* 0x000ea2000c1e1b00 */
[----:B------:R-:W-:Y:S02]  /*23e0*/  VIADD R4, R4, 0x1 ;  /* 0x0000000104047836 */ /* 0x000fe40000000000 */
[----:B------:R-:W-:-:S03]  /*23f0*/  VIADD R5, R5, 0x280 ;  /* 0x0000028005057836 */ /* 0x000fc60000000000 */
[----:B------:R-:W-:Y:S01]  /*2400*/  ISETP.NE.AND P0, PT, R4, RZ, PT ;  /* 0x000000ff0400720c */ /* 0x000fe20003f05270 */
[----:B--2---:R-:W-:-:S12]  /*2410*/  DADD R38, R2, R38 ;  /* 0x0000000002267229 */ /* 0x004fd80000000026 */
[----:B------:R-:W-:Y:S05]  /*2420*/  @P0 BRA `(.L_x_179) ;  /* 0xfffffffc00e40947 */ /* 0x000fea000383ffff */
.L_x_170:
[----:B------:R-:W-:Y:S05]  /*2430*/  BSYNC.RECONVERGENT B1 ;  /* 0x0000000000017941 */ /* 0x000fea0003800200 */
.L_x_168:
        /* <DEDUP_REMOVED lines=49> */
[----:B------:R-:W0:Y:S05]  /*2750*/  LDS.128 R8, [UR4+0x50] ;  /* 0x00005004ff087984 */ /* 0x000e2a0008000c00 */
[----:B------:R-:W-:-:S08]  /*2760*/  DADD R12, R12, R14 ;  /* 0x000000000c0c7229 */ /* 0x000fd0000000000e */
[----:B-1----:R-:W-:-:S08]  /*2770*/  DADD R12, R12, R16 ;  /* 0x000000000c0c7229 */ /* 0x002fd00000000010 */
[----:B------:R-:W-:Y:S02]  /*2780*/  DADD R18, R12, R18 ;  /* 0x000000000c127229 */ /* 0x000fe40000000012 */
[----:B------:R-:W1:Y:S06]  /*2790*/  LDS.128 R12, [UR4+0x60] ;  /* 0x00006004ff0c7984 */ /* 0x000e6c0008000c00 */
        /* <DEDUP_REMOVED lines=12> */
[----:B0-----:R-:W-:Y:S01]  /*2860*/  DADD R2, R2, R8 ;  /* 0x0000000002027229 */ /* 0x001fe20000000008 */
[----:B------:R-:W0:Y:S07]  /*2870*/  LDS.64 R8, [UR4+0xb0] ;  /* 0x0000b004ff087984 */ /* 0x000e2e0008000a00 */
[----:B------:R-:W-:-:S08]  /*2880*/  DADD R2, R2, R10 ;  /* 0x0000000002027229 */ /* 0x000fd0000000000a */
[----:B-1----:R-:W-:-:S08]  /*2890*/  DADD R2, R2, R12 ;  /* 0x0000000002027229 */ /* 0x002fd0000000000c */
[----:B------:R-:W-:-:S08]  /*28a0*/  DADD R2, R2, R14 ;  /* 0x0000000002027229 */ /* 0x000fd0000000000e */
[----:B--2---:R-:W-:-:S08]  /*28b0*/  DADD R2, R2, R4 ;  /* 0x0000000002027229 */ /* 0x004fd00000000004 */
[----:B------:R-:W-:-:S08]  /*28c0*/  DADD R2, R2, R6 ;  /* 0x0000000002027229 */ /* 0x000fd00000000006 */
[----:B0-----:R-:W-:-:S11]  /*28d0*/  DADD R8, R2, R8 ;  /* 0x0000000002087229 */ /* 0x001fd60000000008 */
.L_x_166:
[----:B------:R-:W-:Y:S05]  /*28e0*/  BSYNC.RECONVERGENT B0 ;  /* 0x0000000000007941 */ /* 0x000fea0003800200 */
.L_x_151:
[----:B------:R-:W-:Y:S05]  /*28f0*/  @P0 EXIT ;  /* 0x000000000000094d */ /* 0x000fea0003800000 */
[----:B------:R-:W0:Y:S01]  /*2900*/  LDCU.64 UR4, c[0x0][0x398] ;  /* 0x00007300ff0477ac */ /* 0x000e220008000a00 */
[----:B--2---:R-:W2:Y:S01]  /*2910*/  LDC.64 R2, c[0x0][0x388] ;  /* 0x0000e200ff027b82 */ /* 0x004ea20000000a00 */
[----:B0-----:R-:W-:-:S07]  /*2920*/  DADD R8, R8, UR4 ;  /* 0x0000000408087e29 */ /* 0x001fce0008000000 */
[----:B--2---:R-:W-:Y:S01]  /*2930*/  STG.E.64 desc[UR6][R2.64], R8 ;  /* 0x0000000802007986 */ /* 0x004fe2000c101b06 */
[----:B------:R-:W-:Y:S05]  /*2940*/  EXIT ;  /* 0x000000000000794d */ /* 0x000fea0003800000 */
.L_x_180:
        /* <DEDUP_REMOVED lines=11> */
.L_x_221:


//--------------------- .text._ZN3cub18CUB_300001_SM_10006detail9transform16transform_kernelINS2_10policy_hubILb1EN4cuda3std3__45tupleIJN6thrust24THRUST_300001_SM_1000_NS6detail15normal_iteratorINSA_10device_ptrIdEEEEEEEE10policy1000El21square_diff_from_meanSF_JPdEEEvT0_iT1_T2_DpNS2_10kernel_argIT3_EE --------------------------
	.section	.text._ZN3cub18CUB_300001_SM_10006detail9transform16transform_kernelINS2_10policy_hubILb1EN4cuda3std3__45tupleIJN6thrust24THRUST_300001_SM_1000_NS6detail15normal_iteratorINSA_10device_ptrIdEEEEEEEE10policy1000El21square_diff_from_meanSF_JPdEEEvT0_iT1_T2_DpNS2_10kernel_argIT3_EE,"ax",@progbits
	.align	128
        .global         _ZN3cub18CUB_300001_SM_10006detail9transform16transform_kernelINS2_10policy_hubILb1EN4cuda3std3__45tupleIJN6thrust24THRUST_300001_SM_1000_NS6detail15normal_iteratorINSA_10device_ptrIdEEEEEEEE10policy1000El21square_diff_from_meanSF_JPdEEEvT0_iT1_T2_DpNS2_10kernel_argIT3_EE
        .type           _ZN3cub18CUB_300001_SM_10006detail9transform16transform_kernelINS2_10policy_hubILb1EN4cuda3std3__45tupleIJN6thrust24THRUST_300001_SM_1000_NS6detail15normal_iteratorINSA_10device_ptrIdEEEEEEEE10policy1000El21square_diff_from_meanSF_JPdEEEvT0_iT1_T2_DpNS2_10kernel_argIT3_EE,@function
        .size           _ZN3cub18CUB_300001_SM_10006detail9transform16transform_kernelINS2_10policy_hubILb1EN4cuda3std3__45tupleIJN6thrust24THRUST_300001_SM_1000_NS6detail15normal_iteratorINSA_10device_ptrIdEEEEEEEE10policy1000El21square_diff_from_meanSF_JPdEEEvT0_iT1_T2_DpNS2_10kernel_argIT3_EE,(.L_x_222 - _ZN3cub18CUB_300001_SM_10006detail9transform16transform_kernelINS2_10policy_hubILb1EN4cuda3std3__45tupleIJN6thrust24THRUST_300001_SM_1000_NS6detail15normal_iteratorINSA_10device_ptrIdEEEEEEEE10policy1000El21square_diff_from_meanSF_JPdEEEvT0_iT1_T2_DpNS2_10kernel_argIT3_EE)
        .other          _ZN3cub18CUB_300001_SM_10006detail9transform16transform_kernelINS2_10policy_hubILb1EN4cuda3std3__45tupleIJN6thrust24THRUST_300001_SM_1000_NS6detail15normal_iteratorINSA_10device_ptrIdEEEEEEEE10policy1000El21square_diff_from_meanSF_JPdEEEvT0_iT1_T2_DpNS2_10kernel_argIT3_EE,@"STO_CUDA_ENTRY STV_DEFAULT"
_ZN3cub18CUB_300001_SM_10006detail9transform16transform_kernelINS2_10policy_hubILb1EN4cuda3std3__45tupleIJN6thrust24THRUST_300001_SM_1000_NS6detail15normal_iteratorINSA_10device_ptrIdEEEEEEEE10policy1000El21square_diff_from_meanSF_JPdEEEvT0_iT1_T2_DpNS2_10kernel_argIT3_EE:
.text._ZN3cub18CUB_300001_SM_10006detail9transform16transform_kernelINS2_10policy_hubILb1EN4cuda3std3__45tupleIJN6thrust24THRUST_300001_SM_1000_NS6detail15normal_iteratorINSA_10device_ptrIdEEEEEEEE10policy1000El21square_diff_from_meanSF_JPdEEEvT0_iT1_T2_DpNS2_10kernel_argIT3_EE:
[----:B------:R-:W-:Y:S08]  /*0000*/  LDC R1, c[0x0][0x37c] ;  /* 0x0000df00ff017b82 */ /* 0x000ff00000000800 */
[----:B------:R-:W0:Y:S01]  /*0010*/  LDC R0, c[0x0][0x388] ;  /* 0x0000e200ff007b82 */ /* 0x000e220000000800 */
[----:B------:R-:W1:Y:S01]  /*0020*/  LDCU.64 UR6, c[0x0][0x380] ;  /* 0x00007000ff0677ac */ /* 0x000e620008000a00 */
[----:B------:R-:W2:Y:S01]  /*0030*/  S2R R7, SR_TID.X ;  /* 0x0000000000077919 */ /* 0x000ea20000002100 */
[----:B------:R-:W-:Y:S05]  /*0040*/  BSSY.RECONVERGENT B0, `(.L_x_181) ;  /* 0x000001a000007945 */ /* 0x000fea0003800200 */
[----:B------:R-:W3:Y:S01]  /*0050*/  S2UR UR4, SR_CTAID.X ;  /* 0x00000000000479c3 */ /* 0x000ee20000002500 */
[----:B0-----:R-:W-:-:S05]  /*0060*/  IMAD.SHL.U32 R5, R0, 0x80, RZ ;  /* 0x0000008000057824 */ /* 0x001fca00078e00ff */
[----:B------:R-:W-:Y:S01]  /*0070*/  SHF.R.S32.HI R4, RZ, 0x1f, R5 ;  /* 0x0000001fff047819 */ /* 0x000fe20000011405 */
[----:B---3--:R-:W-:-:S04]  /*0080*/  IMAD.WIDE.U32 R2, R5, UR4, RZ ;  /* 0x0000000405027c25 */ /* 0x008fc8000f8e00ff */
[----:B------:R-:W-:Y:S01]  /*0090*/  IMAD R13, R4, UR4, RZ ;  /* 0x00000004040d7c24 */ /* 0x000fe2000f8e02ff */
[----:B-1----:R-:W-:Y:S01]  /*00a0*/  IADD3 R6, P1, PT, -R2, UR6, RZ ;  /* 0x0000000602067c10 */ /* 0x002fe2000ff3e1ff */
[----:B--2---:R-:W-:Y:S02]  /*00b0*/  IMAD.SHL.U32 R11, R7, 0x80, RZ ;  /* 0x00000080070b7824 */ /* 0x004fe400078e00ff */
[----:B------:R-:W-:Y:S01]  /*00c0*/  IMAD.IADD R13, R3, 0x1, R13 ;  /* 0x00000001030d7824 */ /* 0x000fe200078e020d */
[----:B------:R-:W-:-:S04]  /*00d0*/  ISETP.LT.U32.AND P0, PT, R6, R5, PT ;  /* 0x000000050600720c */ /* 0x000fc80003f01070 */
[----:B------:R-:W-:-:S04]  /*00e0*/  IADD3.X R9, PT, PT, ~R13, UR7, RZ, P1, !PT ;  /* 0x000000070d097c10 */ /* 0x000fc80008ffe5ff */
[----:B------:R-:W-:-:S04]  /*00f0*/  ISETP.LT.AND.EX P0, PT, R9, R4, PT, P0 ;  /* 0x000000040900720c */ /* 0x000fc80003f01300 */
[----:B------:R-:W-:-:S05]  /*0100*/  SEL R6, R6, R5, P0 ;  /* 0x0000000506067207 */ /* 0x000fca0000000000 */
[----:B------:R-:W-:-:S05]  /*0110*/  IMAD.SHL.U32 R4, R6, 0x8, RZ ;  /* 0x0000000806047824 */ /* 0x000fca00078e00ff */
[----:B------:R-:W-:-:S13]  /*0120*/  ISETP.GE.AND P0, PT, R11, R4, PT ;  /* 0x000000040b00720c */ /* 0x000fda0003f06270 */
[----:B------:R-:W-:Y:S05]  /*0130*/  @P0 BRA `(.L_x_182) ;  /* 0x0000000000280947 */ /* 0x000fea0003800000 */
[----:B------:R-:W0:Y:S02]  /*0140*/  LDC.64 R8, c[0x0][0x3a0] ;  /* 0x0000e800ff087b82 */ /* 0x000e240000000a00 */
[----:B0-----:R-:W-:-:S04]  /*0150*/  LEA R8, P0, R2, R8, 0x3 ;  /* 0x0000000802087211 */ /* 0x001fc800078018ff */
[----:B------:R-:W-:-:S03]  /*0160*/  LEA.HI.X R9, R2, R9, R13, 0x3, P0 ;  /* 0x0000000902097211 */ /* 0x000fc600000f1c0d */
[----:B------:R-:W-:-:S07]  /*0170*/  IMAD.WIDE.U32 R8, R7, 0x80, R8 ;  /* 0x0000008007087825 */ /* 0x000fce00078e0008 */
.L_x_183:
[----:B------:R-:W-:Y:S01]  /*0180*/  VIADD R11, R11, 0x4000 ;  /* 0x000040000b0b7836 */ /* 0x000fe20000000000 */
[----:B------:R0:W-:Y:S04]  /*0190*/  CCTL.E.PF2 [R8] ;  /* 0x000000000800798f */ /* 0x0001e80000800100 */
[----:B------:R-:W-:Y:S02]  /*01a0*/  ISETP.GE.AND P0, PT, R11, R4, PT ;  /* 0x000000040b00720c */ /* 0x000fe40003f06270 */
[----:B0-----:R-:W-:-:S04]  /*01b0*/  IADD3 R8, P1, PT, R8, 0x4000, RZ ;  /* 0x0000400008087810 */ /* 0x001fc80007f3e0ff */
[----:B------:R-:W-:-:S07]  /*01c0*/  IADD3.X R9, PT, PT, RZ, R9, RZ, P1, !PT ;  /* 0x00000009ff097210 */ /* 0x000fce0000ffe4ff */
[----:B------:R-:W-:Y:S05]  /*01d0*/  @!P0 BRA `(.L_x_183) ;  /* 0xfffffffc00e88947 */ /* 0x000fea000383ffff */
.L_x_182:
[----:B------:R-:W-:Y:S05]  /*01e0*/  BSYNC.RECONVERGENT B0 ;  /* 0x0000000000007941 */ /* 0x000fea0003800200 */
.L_x_181:
[----:B------:R-:W0:Y:S01]  /*01f0*/  LDCU.64 UR8, c[0x0][0x3a0] ;  /* 0x00007400ff0877ac */ /* 0x000e220008000a00 */
[----:B------:R-:W-:Y:S01]  /*0200*/  ISETP.NE.AND P0, PT, R5, R6, PT ;  /* 0x000000060500720c */ /* 0x000fe20003f05270 */
[C---:B------:R-:W-:Y:S01]  /*0210*/  IMAD.SHL.U32 R3, R2.reuse, 0x8, RZ ;  /* 0x0000000802037824 */ /* 0x040fe200078e00ff */
[----:B------:R-:W-:Y:S01]  /*0220*/  SHF.L.U64.HI R8, R2, 0x3, R13 ;  /* 0x0000000302087819 */ /* 0x000fe2000001020d */
[----:B------:R-:W1:Y:S01]  /*0230*/  LDCU.64 UR6, c[0x0][0x398] ;  /* 0x00007300ff0677ac */ /* 0x000e620008000a00 */
[----:B------:R-:W2:Y:S02]  /*0240*/  LDCU.64 UR4, c[0x0][0x358] ;  /* 0x00006b00ff0477ac */ /* 0x000ea40008000a00 */
[C---:B0-----:R-:W-:Y:S02]  /*0250*/  IADD3 R4, P1, PT, R3.reuse, UR8, RZ ;  /* 0x0000000803047c10 */ /* 0x041fe4000ff3e0ff */
[----:B-1----:R-:W-:Y:S02]  /*0260*/  IADD3 R2, P2, PT, R3, UR6, RZ ;  /* 0x0000000603027c10 */ /* 0x002fe4000ff5e0ff */
[----:B------:R-:W-:-:S02]  /*0270*/  IADD3.X R5, PT, PT, R8, UR9, RZ, P1, !PT ;  /* 0x0000000908057c10 */ /* 0x000fc40008ffe4ff */
[----:B------:R-:W-:Y:S01]  /*0280*/  IADD3.X R3, PT, PT, R8, UR7, RZ, P2, !PT ;  /* 0x0000000708037c10 */ /* 0x000fe200097fe4ff */
[----:B--2---:R-:W-:Y:S08]  /*0290*/  @!P0 BRA `(.L_x_184) ;  /* 0x0000000c005c8947 */ /* 0x004ff00003800000 */
[----:B------:R-:W-:-:S13]  /*02a0*/  ISETP.GE.AND P0, PT, R0, 0x1, PT ;  /* 0x000000010000780c */ /* 0x000fda0003f06270 */
[----:B------:R-:W-:Y:S05]  /*02b0*/  @!P0 EXIT ;  /* 0x000000000000894d */ /* 0x000fea0003800000 */
[C---:B------:R-:W-:Y:S01]  /*02c0*/  ISETP.GE.U32.AND P0, PT, R0.reuse, 0x8, PT ;  /* 0x000000080000780c */ /* 0x040fe20003f06070 */
[----:B------:R-:W-:Y:S01]  /*02d0*/  IMAD.MOV.U32 R12, RZ, RZ, RZ ;  /* 0x000000ffff0c7224 */ /* 0x000fe200078e00ff */
[----:B------:R-:W-:-:S11]  /*02e0*/  LOP3.LUT R14, R0, 0x7, RZ, 0xc0, !PT ;  /* 0x00000007000e7812 */ /* 0x000fd600078ec0ff */
[----:B------:R-:W-:Y:S05]  /*02f0*/  @!P0 BRA `(.L_x_185) ;  /* 0x0000000800048947 */ /* 0x000fea0003800000 */
[----:B------:R-:W-:-:S13]  /*0300*/  ISETP.GE.AND P0, PT, R7, R6, PT ;  /* 0x000000060700720c */ /* 0x000fda0003f06270 */
[C---:B------:R-:W-:Y:S01]  /*0310*/  @!P0 IMAD.WIDE.U32 R12, R7.reuse, 0x8, R4 ;  /* 0x00000008070c8825 */ /* 0x040fe200078e0004 */
[----:B------:R-:W0:Y:S05]  /*0320*/  @!P0 LDC.64 R8, c[0x0][0x390] ;  /* 0x0000e400ff088b82 */ /* 0x000e2a0000000a00 */
[----:B------:R-:W0:Y:S01]  /*0330*/  @!P0 LDG.E.64 R12, desc[UR4][R12.64] ;  /* 0x000000040c0c8981 */ /* 0x000e22000c1e1b00 */
[C---:B------:R-:W-:Y:S02]  /*0340*/  VIADD R11, R7.reuse, 0x80 ;  /* 0x00000080070b7836 */ /* 0x040fe40000000000 */
[----:B------:R-:W-:-:S03]  /*0350*/  @!P0 IMAD.WIDE.U32 R18, R7, 0x8, R2 ;  /* 0x0000000807128825 */ /* 0x000fc600078e0002 */
[----:B------:R-:W-:-:S13]  /*0360*/  ISETP.GE.AND P1, PT, R11, R6, PT ;  /* 0x000000060b00720c */ /* 0x000fda0003f26270 */
[----:B------:R-:W1:Y:S01]  /*0370*/  @!P1 LDC.64 R22, c[0x0][0x390] ;  /* 0x0000e400ff169b82 */ /* 0x000e620000000a00 */
[----:B0-----:R-:W-:-:S08]  /*0380*/  @!P0 DADD R8, R12, -R8 ;  /* 0x000000000c088229 */ /* 0x001fd00000000808 */
[----:B------:R-:W-:Y:S01]  /*0390*/  @!P0 DMUL R16, R8, R8 ;  /* 0x0000000808108228 */ /* 0x000fe20000000000 */
[----:B------:R-:W-:-:S06]  /*03a0*/  IMAD.WIDE R8, R11, 0x8, R4 ;  /* 0x000000080b087825 */ /* 0x000fcc00078e0204 */
[----:B------:R0:W-:Y:S04]  /*03b0*/  @!P0 STG.E.64 desc[UR4][R18.64], R16 ;  /* 0x0000001012008986 */ /* 0x0001e8000c101b04 */
[----:B------:R-:W1:Y:S01]  /*03c0*/  @!P1 LDG.E.64 R20, desc[UR4][R8.64] ;  /* 0x0000000408149981 */ /* 0x000e62000c1e1b00 */
[----:B------:R-:W-:Y:S02]  /*03d0*/  VIADD R13, R7, 0x100 ;  /* 0x00000100070d7836 */ /* 0x000fe40000000000 */
[----:B------:R-:W-:-:S03]  /*03e0*/  IMAD.WIDE R10, R11, 0x8, R2 ;  /* 0x000000080b0a7825 */ /* 0x000fc600078e0202 */
[----:B------:R-:W-:Y:S01]  /*03f0*/  ISETP.GE.AND P0, PT, R13, R6, PT ;  /* 0x000000060d00720c */ /* 0x000fe20003f06270 */
[----:B-1----:R-:W-:-:S12]  /*0400*/  @!P1 DADD R20, R20, -R22 ;  /* 0x0000000014149229 */ /* 0x002fd80000000816 */
[----:B------:R-:W1:Y:S01]  /*0410*/  @!P0 LDC.64 R22, c[0x0][0x390] ;  /* 0x0000e400ff168b82 */ /* 0x000e620000000a00 */
[----:B------:R-:W-:-:S07]  /*0420*/  @!P1 DMUL R20, R20, R20 ;  /* 0x0000001414149228 */ /* 0x000fce0000000000 */
[----:B------:R2:W-:Y:S04]  /*0430*/  @!P1 STG.E.64 desc[UR4][R10.64], R20 ;  /* 0x000000140a009986 */ /* 0x0005e8000c101b04 */
[----:B------:R-:W1:Y:S01]  /*0440*/  @!P0 LDG.E.64 R12, desc[UR4][R8.64+0x400] ;  /* 0x00040004080c8981 */ /* 0x000e62000c1e1b00 */
[----:B------:R-:W-:-:S05]  /*0450*/  VIADD R15, R7, 0x180 ;  /* 0x00000180070f7836 */ /* 0x000fca0000000000 */
[----:B------:R-:W-:-:S13]  /*0460*/  ISETP.GE.AND P1, PT, R15, R6, PT ;  /* 0x000000060f00720c */ /* 0x000fda0003f26270 */
[----:B0-----:R-:W0:Y:S01]  /*0470*/  @!P1 LDC.64 R18, c[0x0][0x390] ;  /* 0x0000e400ff129b82 */ /* 0x001e220000000a00 */
[----:B-1----:R-:W-:-:S08]  /*0480*/  @!P0 DADD R12, R12, -R22 ;  /* 0x000000000c0c8229 */ /* 0x002fd00000000816 */
[----:B------:R-:W-:-:S07]  /*0490*/  @!P0 DMUL R12, R12, R12 ;  /* 0x0000000c0c0c8228 */ /* 0x000fce0000000000 */
[----:B------:R1:W-:Y:S04]  /*04a0*/  @!P0 STG.E.64 desc[UR4][R10.64+0x400], R12 ;  /* 0x0004000c0a008986 */ /* 0x0003e8000c101b04 */
[----:B------:R-:W0:Y:S01]  /*04b0*/  @!P1 LDG.E.64 R16, desc[UR4][R8.64+0x800] ;  /* 0x0008000408109981 */ /* 0x000e22000c1e1b00 */
[----:B------:R-:W-:-:S04]  /*04c0*/  IADD3 R15, PT, PT, R7, 0x200, RZ ;  /* 0x00000200070f7810 */ /* 0x000fc80007ffe0ff */
[----:B------:R-:W-:-:S13]  /*04d0*/  ISETP.GE.AND P0, PT, R15, R6, PT ;  /* 0x000000060f00720c */ /* 0x000fda0003f06270 */
[----:B--2---:R-:W2:Y:S01]  /*04e0*/  @!P0 LDC.64 R20, c[0x0][0x390] ;  /* 0x0000e400ff148b82 */ /* 0x004ea20000000a00 */
[----:B0-----:R-:W-:-:S08]  /*04f0*/  @!P1 DADD R16, R16, -R18 ;  /* 0x0000000010109229 */ /* 0x001fd00000000812 */
[----:B------:R-:W-:-:S07]  /*0500*/  @!P1 DMUL R16, R16, R16 ;  /* 0x0000001010109228 */ /* 0x000fce0000000000 */
[----:B------:R0:W-:Y:S04]  /*0510*/  @!P1 STG.E.64 desc[UR4][R10.64+0x800], R16 ;  /* 0x000800100a009986 */ /* 0x0001e8000c101b04 */
[----:B------:R-:W2:Y:S01]  /*0520*/  @!P0 LDG.E.64 R18, desc[UR4][R8.64+0xc00] ;  /* 0x000c000408128981 */ /* 0x000ea2000c1e1b00 */
[----:B------:R-:W-:-:S05]  /*0530*/  VIADD R15, R7, 0x280 ;  /* 0x00000280070f7836 */ /* 0x000fca0000000000 */
[----:B------:R-:W-:Y:S01]  /*0540*/  ISETP.GE.AND P1, PT, R15, R6, PT ;  /* 0x000000060f00720c */ /* 0x000fe20003f26270 */
[----:B--2---:R-:W-:-:S12]  /*0550*/  @!P0 DADD R18, R18, -R20 ;  /* 0x0000000012128229 */ /* 0x004fd80000000814 */
[----:B------:R-:W2:Y:S01]  /*0560*/  @!P1 LDC.64 R20, c[0x0][0x390] ;  /* 0x0000e400ff149b82 */ /* 0x000ea20000000a00 */
[----:B------:R-:W-:-:S07]  /*0570*/  @!P0 DMUL R18, R18, R18 ;  /* 0x0000001212128228 */ /* 0x000fce0000000000 */
[----:B------:R3:W-:Y:S04]  /*0580*/  @!P0 STG.E.64 desc[UR4][R10.64+0xc00], R18 ;  /* 0x000c00120a008986 */ /* 0x0007e8000c101b04 */
[----:B-1----:R-:W2:Y:S01]  /*0590*/  @!P1 LDG.E.64 R12, desc[UR4][R8.64+0x1000] ;  /* 0x00100004080c9981 */ /* 0x002ea2000c1e1b00 */
[----:B------:R-:W-:-:S05]  /*05a0*/  VIADD R15, R7, 0x300 ;  /* 0x00000300070f7836 */ /* 0x000fca0000000000 */
[----:B------:R-:W-:Y:S01]  /*05b0*/  ISETP.GE.AND P0, PT, R15, R6, PT ;  /* 0x000000060f00720c */ /* 0x000fe20003f06270 */
[----:B--2---:R-:W-:-:S12]  /*05c0*/  @!P1 DADD R12, R12, -R20 ;  /* 0x000000000c0c9229 */ /* 0x004fd80000000814 */
[----:B------:R-:W1:Y:S01]  /*05d0*/  @!P0 LDC.64 R20, c[0x0][0x390] ;  /* 0x0000e400ff148b82 */ /* 0x000e620000000a00 */
[----:B------:R-:W-:-:S07]  /*05e0*/  @!P1 DMUL R12, R12, R12 ;  /* 0x0000000c0c0c9228 */ /* 0x000fce0000000000 */
[----:B------:R2:W-:Y:S04]  /*05f0*/  @!P1 STG.E.64 desc[UR4][R10.64+0x1000], R12 ;  /* 0x0010000c0a009986 */ /* 0x0005e8000c101b04 */
[----:B0-----:R-:W1:Y:S01]  /*0600*/  @!P0 LDG.E.64 R16, desc[UR4][R8.64+0x1400] ;  /* 0x0014000408108981 */ /* 0x001e62000c1e1b00 */
[----:B------:R-:W-:-:S05]  /*0610*/  VIADD R15, R7, 0x380 ;  /* 0x00000380070f7836 */ /* 0x000fca0000000000 */
[----:B------:R-:W-:Y:S01]  /*0620*/  ISETP.GE.AND P1, PT, R15, R6, PT ;  /* 0x000000060f00720c */ /* 0x000fe20003f26270 */
[----:B-1----:R-:W-:-:S12]  /*0630*/  @!P0 DADD R16, R16, -R20 ;  /* 0x0000000010108229 */ /* 0x002fd80000000814 */
[----:B------:R-:W0:Y:S01]  /*0640*/  @!P1 LDC.64 R20, c[0x0][0x390] ;  /* 0x0000e400ff149b82 */ /* 0x000e220000000a00 */
[----:B------:R-:W-:-:S07]  /*0650*/  @!P0 DMUL R16, R16, R16 ;  /* 0x0000001010108228 */ /* 0x000fce0000000000 */
[----:B------:R1:W-:Y:S04]  /*0660*/  @!P0 STG.E.64 desc[UR4][R10.64+0x1400], R16 ;  /* 0x001400100a008986 */ /* 0x0003e8000c101b04 */
[----:B---3--:R-:W0:Y:S01]  /*0670*/  @!P1 LDG.E.64 R18, desc[UR4][R8.64+0x1800] ;  /* 0x0018000408129981 */ /* 0x008e22000c1e1b00 */
[----:B--2---:R-:W-:-:S04]  /*0680*/  LOP3.LUT R12, R0, 0x7ffffff8, RZ, 0xc0, !PT ;  /* 0x7ffffff8000c7812 */ /* 0x004fc800078ec0ff */
[----:B------:R-:W-:Y:S01]  /*0690*/  ISETP.NE.AND P0, PT, R12, 0x8, PT ;  /* 0x000000080c00780c */ /* 0x000fe20003f05270 */
[----:B0-----:R-:W-:-:S08]  /*06a0*/  @!P1 DADD R18, R18, -R20 ;  /* 0x0000000012129229 */ /* 0x001fd00000000814 */
[----:B------:R-:W-:-:S07]  /*06b0*/  @!P1 DMUL R18, R18, R18 ;  /* 0x0000001212129228 */ /* 0x000fce0000000000 */
[----:B------:R1:W-:Y:S01]  /*06c0*/  @!P1 STG.E.64 desc[UR4][R10.64+0x1800], R18 ;  /* 0x001800120a009986 */ /* 0x0003e2000c101b04 */
[----:B------:R-:W-:Y:S05]  /*06d0*/  @!P0 BRA `(.L_x_185) ;  /* 0x00000004000c8947 */ /* 0x000fea0003800000 */
[----:B------:R-:W-:Y:S01]  /*06e0*/  IMAD.MOV.U32 R0, RZ, RZ, 0x8 ;  /* 0x00000008ff007424 */ /* 0x000fe200078e00ff */
[----:B------:R-:W0:Y:S06]  /*06f0*/  LDCU.64 UR6, c[0x0][0x390] ;  /* 0x00007200ff0677ac */ /* 0x000e2c0008000a00 */
.L_x_188:
[----:B------:R-:W-:-:S04]  /*0700*/  LEA R13, R0, R7, 0x7 ;  /* 0x00000007000d7211 */ /* 0x000fc800078e38ff */
[----:B------:R-:W-:-:S13]  /*0710*/  ISETP.GE.AND P0, PT, R13, R6, PT ;  /* 0x000000060d00720c */ /* 0x000fda0003f06270 */
[C---:B-1----:R-:W-:Y:S01]  /*0720*/  @!P0 IMAD.WIDE.U32 R18, R13.reuse, 0x8, R4 ;  /* 0x000000080d128825 */ /* 0x042fe200078e0004 */
[----:B------:R-:W1:Y:S05]  /*0730*/  @!P0 LDC.64 R10, c[0x0][0x390] ;  /* 0x0000e400ff0a8b82 */ /* 0x000e6a0000000a00 */
[----:B------:R-:W1:Y:S01]  /*0740*/  @!P0 LDG.E.64 R18, desc[UR4][R18.64] ;  /* 0x0000000412128981 */ /* 0x000e62000c1e1b00 */
[C---:B------:R-:W-:Y:S02]  /*0750*/  VIADD R9, R13.reuse, 0x80 ;  /* 0x000000800d097836 */ /* 0x040fe40000000000 */
[----:B------:R-:W-:-:S03]  /*0760*/  @!P0 IMAD.WIDE.U32 R22, R13, 0x8, R2 ;  /* 0x000000080d168825 */ /* 0x000fc600078e0002 */
[----:B------:R-:W-:-:S13]  /*0770*/  ISETP.GE.AND P1, PT, R9, R6, PT ;  /* 0x000000060900720c */ /* 0x000fda0003f26270 */
[----:B------:R-:W2:Y:S01]  /*0780*/  @!P1 LDC.64 R24, c[0x0][0x390] ;  /* 0x0000e400ff189b82 */ /* 0x000ea20000000a00 */
[----:B-1----:R-:W-:-:S08]  /*0790*/  @!P0 DADD R10, R18, -R10 ;  /* 0x00000000120a8229 */ /* 0x002fd0000000080a */
[----:B------:R-:W-:Y:S01]  /*07a0*/  @!P0 DMUL R20, R10, R10 ;  /* 0x0000000a0a148228 */ /* 0x000fe20000000000 */
[----:B------:R-:W-:-:S06]  /*07b0*/  IMAD.WIDE R10, R9, 0x8, R4 ;  /* 0x00000008090a7825 */ /* 0x000fcc00078e0204 */
[----:B------:R1:W-:Y:S04]  /*07c0*/  @!P0 STG.E.64 desc[UR4][R22.64], R20 ;  /* 0x0000001416008986 */ /* 0x0003e8000c101b04 */
[----:B------:R-:W2:Y:S01]  /*07d0*/  @!P1 LDG.E.64 R16, desc[UR4][R10.64] ;  /* 0x000000040a109981 */ /* 0x000ea2000c1e1b00 */
[----:B------:R-:W-:Y:S02]  /*07e0*/  VIADD R15, R13, 0x100 ;  /* 0x000001000d0f7836 */ /* 0x000fe40000000000 */
[----:B------:R-:W-:-:S03]  /*07f0*/  IMAD.WIDE R8, R9, 0x8, R2 ;  /* 0x0000000809087825 */ /* 0x000fc600078e0202 */
[----:B------:R-:W-:Y:S01]  /*0800*/  ISETP.GE.AND P0, PT, R15, R6, PT ;  /* 0x000000060f00720c */ /* 0x000fe20003f06270 */
[----:B--2---:R-:W-:-:S12]  /*0810*/  @!P1 DADD R16, R16, -R24 ;  /* 0x0000000010109229 */ /* 0x004fd80000000818 */
[----:B------:R-:W2:Y:S01]  /*0820*/  @!P0 LDC.64 R24, c[0x0][0x390] ;  /* 0x0000e400ff188b82 */ /* 0x000ea20000000a00 */
[----:B------:R-:W-:-:S07]  /*0830*/  @!P1 DMUL R18, R16, R16 ;  /* 0x0000001010129228 */ /* 0x000fce0000000000 */
[----:B------:R3:W-:Y:S04]  /*0840*/  @!P1 STG.E.64 desc[UR4][R8.64], R18 ;  /* 0x0000001208009986 */ /* 0x0007e8000c101b04 */
[----:B------:R-:W2:Y:S01]  /*0850*/  @!P0 LDG.E.64 R16, desc[UR4][R10.64+0x400] ;  /* 0x000400040a108981 */ /* 0x000ea2000c1e1b00 */
[----:B------:R-:W-:-:S05]  /*0860*/  VIADD R15, R13, 0x180 ;  /* 0x000001800d0f7836 */ /* 0x000fca0000000000 */
[----:B------:R-:W-:-:S13]  /*0870*/  ISETP.GE.AND P1, PT, R15, R6, PT ;  /* 0x000000060f00720c */ /* 0x000fda0003f26270 */
[----:B-1----:R-:W1:Y:S01]  /*0880*/  @!P1 LDC.64 R22, c[0x0][0x390] ;  /* 0x0000e400ff169b82 */ /* 0x002e620000000a00 */
[----:B--2---:R-:W-:-:S08]  /*0890*/  @!P0 DADD R16, R16, -R24 ;  /* 0x0000000010108229 */ /* 0x004fd00000000818 */
[----:B------:R-:W-:-:S07]  /*08a0*/  @!P0 DMUL R20, R16, R16 ;  /* 0x0000001010148228 */ /* 0x000fce0000000000 */
[----:B------:R2:W-:Y:S04]  /*08b0*/  @!P0 STG.E.64 desc[UR4][R8.64+0x400], R20 ;  /* 0x0004001408008986 */ /* 0x0005e8000c101b04 */
[----:B------:R-:W1:Y:S01]  /*08c0*/  @!P1 LDG.E.64 R16, desc[UR4][R10.64+0x800] ;  /* 0x000800040a109981 */ /* 0x000e62000c1e1b00 */
[----:B------:R-:W-:-:S05]  /*08d0*/  VIADD R15, R13, 0x200 ;  /* 0x000002000d0f7836 */ /* 0x000fca0000000000 */
[----:B------:R-:W-:Y:S01]  /*08e0*/  ISETP.GE.AND P0, PT, R15, R6, PT ;  /* 0x000000060f00720c */ /* 0x000fe20003f06270 */
[----:B-1----:R-:W-:-:S12]  /*08f0*/  @!P1 DADD R16, R16, -R22 ;  /* 0x0000000010109229 */ /* 0x002fd80000000816 */
[----:B------:R-:W1:Y:S01]  /*0900*/  @!P0 LDC.64 R22, c[0x0][0x390] ;  /* 0x0000e400ff168b82 */ /* 0x000e620000000a00 */
[----:B---3--:R-:W-:-:S07]  /*0910*/  @!P1 DMUL R18, R16, R16 ;  /* 0x0000001010129228 */ /* 0x008fce0000000000 */
[----:B------:R3:W-:Y:S04]  /*0920*/  @!P1 STG.E.64 desc[UR4][R8.64+0x800], R18 ;  /* 0x0008001208009986 */ /* 0x0007e8000c101b04 */
[----:B------:R-:W1:Y:S01]  /*0930*/  @!P0 LDG.E.64 R16, desc[UR4][R10.64+0xc00] ;  /* 0x000c00040a108981 */ /* 0x000e62000c1e1b00 */
[----:B------:R-:W-:-:S04]  /*0940*/  IADD3 R15, PT, PT, R13, 0x280, RZ ;  /* 0x000002800d0f7810 */ /* 0x000fc80007ffe0ff */
[----:B------:R-:W-:Y:S01]  /*0950*/  ISETP.GE.AND P1, PT, R15, R6, PT ;  /* 0x000000060f00720c */ /* 0x000fe20003f26270 */
[----:B-1----:R-:W-:-:S12]  /*0960*/  @!P0 DADD R16, R16, -R22 ;  /* 0x0000000010108229 */ /* 0x002fd80000000816 */
[----:B------:R-:W1:Y:S01]  /*0970*/  @!P1 LDC.64 R22, c[0x0][0x390] ;  /* 0x0000e400ff169b82 */ /* 0x000e620000000a00 */
[----:B--2---:R-:W-:-:S07]  /*0980*/  @!P0 DMUL R20, R16, R16 ;  /* 0x0000001010148228 */ /* 0x004fce0000000000 */
        /* <DEDUP_REMOVED lines=9> */
[----:B------:R-:W-:Y:S01]  /*0a20*/  VIADD R13, R13, 0x380 ;  /* 0x000003800d0d7836 */ /* 0x000fe20000000000 */
[----:B------:R-:W-:Y:S01]  /*0a30*/  BSSY.RECONVERGENT B0, `(.L_x_186) ;  /* 0x000000c000007945 */ /* 0x000fe20003800200 */
[----:B------:R-:W-:-:S05]  /*0a40*/  VIADD R0, R0, 0x8 ;  /* 0x0000000800007836 */ /* 0x000fca0000000000 */
[----:B------:R-:W-:Y:S01]  /*0a50*/  ISETP.NE.AND P1, PT, R0, R12, PT ;  /* 0x0000000c0000720c */ /* 0x000fe20003f25270 */
[----:B-1----:R-:W-:-:S08]  /*0a60*/  @!P0 DADD R16, R16, -R22 ;  /* 0x0000000010108229 */ /* 0x002fd00000000816 */
[----:B------:R-:W-:-:S07]  /*0a70*/  @!P0 DMUL R16, R16, R16 ;  /* 0x0000001010108228 */ /* 0x000fce0000000000 */
[----:B------:R2:W-:Y:S01]  /*0a80*/  @!P0 STG.E.64 desc[UR4][R8.64+0x1400], R16 ;  /* 0x0014001008008986 */ /* 0x0005e2000c101b04 */
[----:B------:R-:W-:-:S13]  /*0a90*/  ISETP.GE.AND P0, PT, R13, R6, PT ;  /* 0x000000060d00720c */ /* 0x000fda0003f06270 */
[----:B--2---:R-:W-:Y:S05]  /*0aa0*/  @P0 BRA `(.L_x_187) ;  /* 0x0000000000100947 */ /* 0x004fea0003800000 */
[----:B------:R-:W0:Y:S02]  /*0ab0*/  LDG.E.64 R10, desc[UR4][R10.64+0x1800] ;  /* 0x001800040a0a7981 */ /* 0x000e24000c1e1b00 */
[----:B0-----:R-:W-:-:S08]  /*0ac0*/  DADD R16, R10, -UR6 ;  /* 0x800000060a107e29 */ /* 0x001fd00008000000 */
[----:B------:R-:W-:-:S07]  /*0ad0*/  DMUL R16, R16, R16 ;  /* 0x0000001010107228 */ /* 0x000fce0000000000 */
[----:B------:R1:W-:Y:S04]  /*0ae0*/  STG.E.64 desc[UR4][R8.64+0x1800], R16 ;  /* 0x0018001008007986 */ /* 0x0003e8000c101b04 */
.L_x_187:
[----:B0-----:R-:W-:Y:S05]  /*0af0*/  BSYNC.RECONVERGENT B0 ;  /* 0x0000000000007941 */ /* 0x001fea0003800200 */
.L_x_186:
[----:B------:R-:W-:Y:S05]  /*0b00*/  @P1 BRA `(.L_x_188) ;  /* 0xfffffff800fc1947 */ /* 0x000fea000383ffff */
.L_x_185:
[----:B------:R-:W-:-:S13]  /*0b10*/  ISETP.NE.AND P0, PT, R14, RZ, PT ;  /* 0x000000ff0e00720c */ /* 0x000fda0003f05270 */
[----:B------:R-:W-:Y:S05]  /*0b20*/  @!P0 EXIT ;  /* 0x000000000000894d */ /* 0x000fea0003800000 */
[----:B------:R-:W1:Y:S01]  /*0b30*/  LDC R0, c[0x0][0x388] ;  /* 0x0000e200ff007b82 */ /* 0x000e620000000800 */
[----:B------:R-:W-:Y:S02]  /*0b40*/  ISETP.GE.U32.AND P1, PT, R14, 0x4, PT ;  /* 0x000000040e00780c */ /* 0x000fe40003f26070 */
[----:B-1----:R-:W-:-:S04]  /*0b50*/  LOP3.LUT R8, R0, 0x3, RZ, 0xc0, !PT ;  /* 0x0000000300087812 */ /* 0x002fc800078ec0ff */
[----:B------:R-:W-:-:S07]  /*0b60*/  ISETP.NE.AND P0, PT, R8, RZ, PT ;  /* 0x000000ff0800720c */ /* 0x000fce0003f05270 */
[----:B------:R-:W-:Y:S06]  /*0b70*/  @!P1 BRA `(.L_x_189) ;  /* 0x0000000000949947 */ /* 0x000fec0003800000 */
[----:B------:R-:W-:-:S05]  /*0b80*/  IMAD R9, R12, 0x80, R7 ;  /* 0x000000800c097824 */ /* 0x000fca00078e0207 */
[----:B------:R-:W-:-:S13]  /*0b90*/  ISETP.GE.AND P2, PT, R9, R6, PT ;  /* 0x000000060900720c */ /* 0x000fda0003f46270 */
[C---:B------:R-:W-:Y:S01]  /*0ba0*/  @!P2 IMAD.WIDE R14, R9.reuse, 0x8, R4 ;  /* 0x00000008090ea825 */ /* 0x040fe200078e0204 */
[----:B------:R-:W0:Y:S05]  /*0bb0*/  @!P2 LDC.64 R16, c[0x0][0x390] ;  /* 0x0000e400ff10ab82 */ /* 0x000e2a0000000a00 */
[----:B------:R-:W0:Y:S01]  /*0bc0*/  @!P2 LDG.E.64 R14, desc[UR4][R14.64] ;  /* 0x000000040e0ea981 */ /* 0x000e22000c1e1b00 */
[C---:B------:R-:W-:Y:S01]  /*0bd0*/  IADD3 R11, PT, PT, R9.reuse, 0x80, RZ ;  /* 0x00000080090b7810 */ /* 0x040fe20007ffe0ff */
[----:B------:R-:W-:-:S03]  /*0be0*/  @!P2 IMAD.WIDE R18, R9, 0x8, R2 ;  /* 0x000000080912a825 */ /* 0x000fc600078e0202 */
[----:B------:R-:W-:-:S13]  /*0bf0*/  ISETP.GE.AND P1, PT, R11, R6, PT ;  /* 0x000000060b00720c */ /* 0x000fda0003f26270 */
[----:B------:R-:W-:Y:S01]  /*0c00*/  @!P1 IMAD.WIDE R20, R11, 0x8, R4 ;  /* 0x000000080b149825 */ /* 0x000fe200078e0204 */
[----:B------:R-:W1:Y:S01]  /*0c10*/  @!P1 LDC.64 R22, c[0x0][0x390] ;  /* 0x0000e400ff169b82 */ /* 0x000e620000000a00 */
[----:B0-----:R-:W-:-:S08]  /*0c20*/  @!P2 DADD R16, R14, -R16 ;  /* 0x000000000e10a229 */ /* 0x001fd00000000810 */
[----:B------:R-:W-:-:S07]  /*0c30*/  @!P2 DMUL R16, R16, R16 ;  /* 0x000000101010a228 */ /* 0x000fce0000000000 */
[----:B------:R0:W-:Y:S04]  /*0c40*/  @!P2 STG.E.64 desc[UR4][R18.64], R16 ;  /* 0x000000101200a986 */ /* 0x0001e8000c101b04 */
[----:B------:R-:W1:Y:S01]  /*0c50*/  @!P1 LDG.E.64 R20, desc[UR4][R20.64] ;  /* 0x0000000414149981 */ /* 0x000e62000c1e1b00 */
[----:B------:R-:W-:Y:S02]  /*0c60*/  VIADD R13, R9, 0x100 ;  /* 0x00000100090d7836 */ /* 0x000fe40000000000 */
[----:B------:R-:W-:-:S03]  /*0c70*/  @!P1 IMAD.WIDE R10, R11, 0x8, R2 ;  /* 0x000000080b0a9825 */ /* 0x000fc600078e0202 */
[----:B------:R-:W-:-:S13]  /*0c80*/  ISETP.GE.AND P2, PT, R13, R6, PT ;  /* 0x000000060d00720c */ /* 0x000fda0003f46270 */
[----:B0-----:R-:W0:Y:S01]  /*0c90*/  @!P2 LDC.64 R16, c[0x0][0x390] ;  /* 0x0000e400ff10ab82 */ /* 0x001e220000000a00 */
[----:B-1----:R-:W-:Y:S01]  /*0ca0*/  @!P1 DADD R14, R20, -R22 ;  /* 0x00000000140e9229 */ /* 0x002fe20000000816 */
[----:B------:R-:W-:-:S07]  /*0cb0*/  @!P2 IMAD.WIDE R22, R13, 0x8, R4 ;  /* 0x000000080d16a825 */ /* 0x000fce00078e0204 */
[----:B------:R-:W-:-:S07]  /*0cc0*/  @!P1 DMUL R14, R14, R14 ;  /* 0x0000000e0e0e9228 */ /* 0x000fce0000000000 */
[----:B------:R1:W-:Y:S04]  /*0cd0*/  @!P1 STG.E.64 desc[UR4][R10.64], R14 ;  /* 0x0000000e0a009986 */ /* 0x0003e8000c101b04 */
[----:B------:R-:W0:Y:S01]  /*0ce0*/  @!P2 LDG.E.64 R22, desc[UR4][R22.64] ;  /* 0x000000041616a981 */ /* 0x000e22000c1e1b00 */
[----:B------:R-:W-:Y:S02]  /*0cf0*/  VIADD R9, R9, 0x180 ;  /* 0x0000018009097836 */ /* 0x000fe40000000000 */
[----:B------:R-:W-:-:S03]  /*0d00*/  @!P2 IMAD.WIDE R18, R13, 0x8, R2 ;  /* 0x000000080d12a825 */ /* 0x000fc600078e0202 */
[----:B------:R-:W-:-:S13]  /*0d10*/  ISETP.GE.AND P1, PT, R9, R6, PT ;  /* 0x000000060900720c */ /* 0x000fda0003f26270 */
[----:B------:R-:W-:Y:S01]  /*0d20*/  @!P1 IMAD.WIDE R20, R9, 0x8, R4 ;  /* 0x0000000809149825 */ /* 0x000fe200078e0204 */
[----:B-1----:R-:W1:Y:S01]  /*0d30*/  @!P1 LDC.64 R10, c[0x0][0x390] ;  /* 0x0000e400ff0a9b82 */ /* 0x002e620000000a00 */
[----:B0-----:R-:W-:-:S08]  /*0d40*/  @!P2 DADD R16, R22, -R16 ;  /* 0x000000001610a229 */ /* 0x001fd00000000810 */
[----:B------:R-:W-:-:S07]  /*0d50*/  @!P2 DMUL R16, R16, R16 ;  /* 0x000000101010a228 */ /* 0x000fce0000000000 */
[----:B------:R0:W-:Y:S04]  /*0d60*/  @!P2 STG.E.64 desc[UR4][R18.64], R16 ;  /* 0x000000101200a986 */ /* 0x0001e8000c101b04 */
[----:B------:R-:W1:Y:S01]  /*0d70*/  @!P1 LDG.E.64 R20, desc[UR4][R20.64] ;  /* 0x0000000414149981 */ /* 0x000e62000c1e1b00 */
[----:B------:R-:W-:-:S04]  /*0d80*/  @!P1 IMAD.WIDE R14, R9, 0x8, R2 ;  /* 0x00000008090e9825 */ /* 0x000fc800078e0202 */
[----:B------:R-:W-:Y:S01]  /*0d90*/  VIADD R12, R12, 0x4 ;  /* 0x000000040c0c7836 */ /* 0x000fe20000000000 */
[----:B-1----:R-:W-:-:S08]  /*0da0*/  @!P1 DADD R10, R20, -R10 ;  /* 0x00000000140a9229 */ /* 0x002fd0000000080a */
[----:B------:R-:W-:-:S07]  /*0db0*/  @!P1 DMUL R10, R10, R10 ;  /* 0x0000000a0a0a9228 */ /* 0x000fce0000000000 */
[----:B------:R0:W-:Y:S04]  /*0dc0*/  @!P1 STG.E.64 desc[UR4][R14.64], R10 ;  /* 0x0000000a0e009986 */ /* 0x0001e8000c101b04 */
.L_x_189:
[----:B------:R-:W-:Y:S05]  /*0dd0*/  @!P0 EXIT ;  /* 0x000000000000894d */ /* 0x000fea0003800000 */
[----:B------:R-:W-:Y:S02]  /*0de0*/  ISETP.NE.AND P1, PT, R8, 0x1, PT ;  /* 0x000000010800780c */ /* 0x000fe40003f25270 */
[----:B------:R-:W-:-:S04]  /*0df0*/  LOP3.LUT R0, R0, 0x1, RZ, 0xc0, !PT ;  /* 0x0000000100007812 */ /* 0x000fc800078ec0ff */
[----:B------:R-:W-:-:S07]  /*0e00*/  ISETP.NE.U32.AND P0, PT, R0, 0x1, PT ;  /* 0x000000010000780c */ /* 0x000fce0003f05070 */
[----:B------:R-:W-:Y:S06]  /*0e10*/  @!P1 BRA `(.L_x_190) ;  /* 0x00000000004c9947 */ /* 0x000fec0003800000 */
[----:B0-----:R-:W-:-:S05]  /*0e20*/  IMAD R15, R12, 0x80, R7 ;  /* 0x000000800c0f7824 */ /* 0x001fca00078e0207 */
        /* <DEDUP_REMOVED lines=13> */
[----:B------:R-:W-:Y:S01]  /*0f00*/  VIADD R12, R12, 0x2 ;  /* 0x000000020c0c7836 */ /* 0x000fe20000000000 */
[----:B-1----:R-:W-:Y:S01]  /*0f10*/  @!P2 DADD R8, R16, -R18 ;  /* 0x000000001008a229 */ /* 0x002fe20000000812 */
[----:B------:R-:W-:-:S07]  /*0f20*/  @!P2 IMAD.WIDE R18, R13, 0x8, R2 ;  /* 0x000000080d12a825 */ /* 0x000fce00078e0202 */
[----:B------:R-:W-:-:S07]  /*0f30*/  @!P2 DMUL R8, R8, R8 ;  /* 0x000000080808a228 */ /* 0x000fce0000000000 */
[----:B------:R2:W-:Y:S04]  /*0f40*/  @!P2 STG.E.64 desc[UR4][R18.64], R8 ;  /* 0x000000081200a986 */ /* 0x0005e8000c101b04 */
.L_x_190:
[----:B------:R-:W-:Y:S05]  /*0f50*/  @P0 EXIT ;  /* 0x000000000000094d */ /* 0x000fea0003800000 */
[----:B--2---:R-:W-:-:S05]  /*0f60*/  IMAD R9, R12, 0x80, R7 ;  /* 0x000000800c097824 */ /* 0x004fca00078e0207 */
[----:B------:R-:W-:-:S13]  /*0f70*/  ISETP.GE.AND P0, PT, R9, R6, PT ;  /* 0x000000060900720c */ /* 0x000fda0003f06270 */
[----:B------:R-:W-:Y:S05]  /*0f80*/  @P0 EXIT ;  /* 0x000000000000094d */ /* 0x000fea0003800000 */
[C---:B------:R-:W-:Y:S01]  /*0f90*/  IMAD.WIDE R4, R9.reuse, 0x8, R4 ;  /* 0x0000000809047825 */ /* 0x040fe200078e0204 */
[----:B------:R-:W1:Y:S05]  /*0fa0*/  LDCU.64 UR6, c[0x0][0x390] ;  /* 0x00007200ff0677ac */ /* 0x000e6a0008000a00 */
[----:B------:R-:W1:Y:S01]  /*0fb0*/  LDG.E.64 R4, desc[UR4][R4.64] ;  /* 0x0000000404047981 */ /* 0x000e62000c1e1b00 */
[----:B------:R-:W-:Y:S01]  /*0fc0*/  IMAD.WIDE R2, R9, 0x8, R2 ;  /* 0x0000000809027825 */ /* 0x000fe200078e0202 */
[----:B-1----:R-:W-:-:S08]  /*0fd0*/  DADD R6, R4, -UR6 ;  /* 0x8000000604067e29 */ /* 0x002fd00008000000 */
[----:B------:R-:W-:-:S07]  /*0fe0*/  DMUL R6, R6, R6 ;  /* 0x0000000606067228 */ /* 0x000fce0000000000 */
[----:B------:R-:W-:Y:S01]  /*0ff0*/  STG.E.64 desc[UR4][R2.64], R6 ;  /* 0x0000000602007986 */ /* 0x000fe2000c101b04 */
[----:B------:R-:W-:Y:S05]  /*1000*/  EXIT ;  /* 0x000000000000794d */ /* 0x000fea0003800000 */
.L_x_184:
[----:B------:R-:W-:-:S13]  /*1010*/  ISETP.GE.AND P0, PT, R0, 0x1, PT ;  /* 0x000000010000780c */ /* 0x000fda0003f06270 */
[----:B------:R-:W-:Y:S05]  /*1020*/  @!P0 EXIT ;  /* 0x000000000000894d */ /* 0x000fea0003800000 */
[C---:B------:R-:W-:Y:S01]  /*1030*/  ISETP.GE.U32.AND P1, PT, R0.reuse, 0x10, PT ;  /* 0x000000100000780c */ /* 0x040fe20003f26070 */
[----:B------:R-:W-:Y:S01]  /*1040*/  IMAD.MOV.U32 R6, RZ, RZ, RZ ;  /* 0x000000ffff067224 */ /* 0x000fe200078e00ff */
[----:B------:R-:W-:-:S04]  /*1050*/  LOP3.LUT R20, R0, 0xf, RZ, 0xc0, !PT ;  /* 0x0000000f00147812 */ /* 0x000fc800078ec0ff */
[----:B------:R-:W-:-:S07]  /*1060*/  ISETP.NE.AND P0, PT, R20, RZ, PT ;  /* 0x000000ff1400720c */ /* 0x000fce0003f05270 */
[----:B------:R-:W-:Y:S06]  /*1070*/  @!P1 BRA `(.L_x_191) ;  /* 0x00000004005c9947 */ /* 0x000fec0003800000 */
[C---:B------:R-:W-:Y:S01]  /*1080*/  IMAD.WIDE.U32 R14, R7.reuse, 0x8, RZ ;  /* 0x00000008070e7825 */ /* 0x040fe200078e00ff */
[----:B------:R-:W-:Y:S01]  /*1090*/  LOP3.LUT R6, R0, 0x7ffffff0, RZ, 0xc0, !PT ;  /* 0x7ffffff000067812 */ /* 0x000fe200078ec0ff */
[----:B------:R-:W0:Y:S01]  /*10a0*/  LDCU.64 UR6, c[0x0][0x390] ;  /* 0x00007200ff0677ac */ /* 0x000e220008000a00 */
[----:B------:R-:W-:Y:S01]  /*10b0*/  IADD3 R10, PT, PT, R7, 0x480, RZ ;  /* 0x00000480070a7810 */ /* 0x000fe20007ffe0ff */
[----:B------:R-:W-:Y:S02]  /*10c0*/  IMAD.MOV.U32 R11, RZ, RZ, R14 ;  /* 0x000000ffff0b7224 */ /* 0x000fe400078e000e */
[----:B------:R-:W-:-:S07]  /*10d0*/  IMAD.MOV R14, RZ, RZ, -R6 ;  /* 0x000000ffff0e7224 */ /* 0x000fce00078e0a06 */
.L_x_192:
[----:B---3--:R-:W-:-:S05]  /*10e0*/  IADD3 R12, P1, PT, R11, R4, RZ ;  /* 0x000000040b0c7210 */ /* 0x008fca0007f3e0ff */
[----:B------:R-:W-:-:S05]  /*10f0*/  IMAD.X R13, R15, 0x1, R5, P1 ;  /* 0x000000010f0d7824 */ /* 0x000fca00008e0605 */
[----:B------:R-:W0:Y:S02]  /*1100*/  LDG.E.64 R8, desc[UR4][R12.64] ;  /* 0x000000040c087981 */ /* 0x000e24000c1e1b00 */
[----:B0-----:R-:W-:Y:S01]  /*1110*/  DADD R16, R8, -UR6 ;  /* 0x8000000608107e29 */ /* 0x001fe20008000000 */
[----:B------:R-:W-:-:S05]  /*1120*/  IADD3 R8, P1, PT, R11, R2, RZ ;  /* 0x000000020b087210 */ /* 0x000fca0007f3e0ff */
[----:B------:R-:W-:Y:S02]  /*1130*/  IMAD.X R9, R15, 0x1, R3, P1 ;  /* 0x000000010f097824 */ /* 0x000fe400008e0603 */
[----:B------:R-:W-:-:S07]  /*1140*/  DMUL R16, R16, R16 ;  /* 0x0000001010107228 */ /* 0x000fce0000000000 */
[----:B------:R0:W-:Y:S04]  /*1150*/  STG.E.64 desc[UR4][R8.64], R16 ;  /* 0x0000001008007986 */ /* 0x0001e8000c101b04 */
[----:B------:R-:W2:Y:S02]  /*1160*/  LDG.E.64 R18, desc[UR4][R12.64+0x400] ;  /* 0x000400040c127981 */ /* 0x000ea4000c1e1b00 */
[----:B--2---:R-:W-:-:S08]  /*1170*/  DADD R18, R18, -UR6 ;  /* 0x8000000612127e29 */ /* 0x004fd00008000000 */
[----:B------:R-:W-:-:S07]  /*1180*/  DMUL R18, R18, R18 ;  /* 0x0000001212127228 */ /* 0x000fce0000000000 */
[----:B------:R1:W-:Y:S04]  /*1190*/  STG.E.64 desc[UR4][R8.64+0x400], R18 ;  /* 0x0004001208007986 */ /* 0x0003e8000c101b04 */
[----:B------:R-:W2:Y:S02]  /*11a0*/  LDG.E.64 R22, desc[UR4][R12.64+0x800] ;  /* 0x000800040c167981 */ /* 0x000ea4000c1e1b00 */
[----:B--2---:R-:W-:-:S08]  /*11b0*/  DADD R22, R22, -UR6 ;  /* 0x8000000616167e29 */ /* 0x004fd00008000000 */
[----:B------:R-:W-:-:S07]  /*11c0*/  DMUL R22, R22, R22 ;  /* 0x0000001616167228 */ /* 0x000fce0000000000 */
[----:B------:R2:W-:Y:S04]  /*11d0*/  STG.E.64 desc[UR4][R8.64+0x800], R22 ;  /* 0x0008001608007986 */ /* 0x0005e8000c101b04 */
[----:B------:R-:W3:Y:S02]  /*11e0*/  LDG.E.64 R24, desc[UR4][R12.64+0xc00] ;  /* 0x000c00040c187981 */ /* 0x000ee4000c1e1b00 */
[----:B---3--:R-:W-:-:S08]  /*11f0*/  DADD R24, R24, -UR6 ;  /* 0x8000000618187e29 */ /* 0x008fd00008000000 */
[----:B------:R-:W-:-:S07]  /*1200*/  DMUL R24, R24, R24 ;  /* 0x0000001818187228 */ /* 0x000fce0000000000 */
[----:B------:R3:W-:Y:S04]  /*1210*/  STG.E.64 desc[UR4][R8.64+0xc00], R24 ;  /* 0x000c001808007986 */ /* 0x0007e8000c101b04 */
[----:B0-----:R-:W4:Y:S02]  /*1220*/  LDG.E.64 R16, desc[UR4][R12.64+0x1000] ;  /* 0x001000040c107981 */ /* 0x001f24000c1e1b00 */
[----:B----4-:R-:W-:-:S08]  /*1230*/  DADD R16, R16, -UR6 ;  /* 0x8000000610107e29 */ /* 0x010fd00008000000 */
[----:B------:R-:W-:-:S07]  /*1240*/  DMUL R16, R16, R16 ;  /* 0x0000001010107228 */ /* 0x000fce0000000000 */
[----:B------:R0:W-:Y:S04]  /*1250*/  STG.E.64 desc[UR4][R8.64+0x1000], R16 ;  /* 0x0010001008007986 */ /* 0x0001e8000c101b04 */
[----:B-1----:R-:W4:Y:S02]  /*1260*/  LDG.E.64 R18, desc[UR4][R12.64+0x1400] ;  /* 0x001400040c127981 */ /* 0x002f24000c1e1b00 */
[----:B----4-:R-:W-:-:S08]  /*1270*/  DADD R18, R18, -UR6 ;  /* 0x8000000612127e29 */ /* 0x010fd00008000000 */
[----:B------:R-:W-:-:S07]  /*1280*/  DMUL R18, R18, R18 ;  /* 0x0000001212127228 */ /* 0x000fce0000000000 */
[----:B------:R1:W-:Y:S04]  /*1290*/  STG.E.64 desc[UR4][R8.64+0x1400], R18 ;  /* 0x0014001208007986 */ /* 0x0003e8000c101b04 */
[----:B--2---:R-:W2:Y:S02]  /*12a0*/  LDG.E.64 R22, desc[UR4][R12.64+0x1800] ;  /* 0x001800040c167981 */ /* 0x004ea4000c1e1b00 */
[----:B--2---:R-:W-:-:S08]  /*12b0*/  DADD R22, R22, -UR6 ;  /* 0x8000000616167e29 */ /* 0x004fd00008000000 */
[----:B------:R-:W-:-:S07]  /*12c0*/  DMUL R22, R22, R22 ;  /* 0x0000001616167228 */ /* 0x000fce0000000000 */
[----:B------:R2:W-:Y:S04]  /*12d0*/  STG.E.64 desc[UR4][R8.64+0x1800], R22 ;  /* 0x0018001608007986 */ /* 0x0005e8000c101b04 */
[----:B---3--:R-:W3:Y:S02]  /*12e0*/  LDG.E.64 R24, desc[UR4][R12.64+0x1c00] ;  /* 0x001c00040c187981 */ /* 0x008ee4000c1e1b00 */
[----:B---3--:R-:W-:-:S08]  /*12f0*/  DADD R24, R24, -UR6 ;  /* 0x8000000618187e29 */ /* 0x008fd00008000000 */
[----:B------:R-:W-:-:S07]  /*1300*/  DMUL R24, R24, R24 ;  /* 0x0000001818187228 */ /* 0x000fce0000000000 */
[----:B------:R-:W-:Y:S04]  /*1310*/  STG.E.64 desc[UR4][R8.64+0x1c00], R24 ;  /* 0x001c001808007986 */ /* 0x000fe8000c101b04 */
[----:B------:R-:W3:Y:S01]  /*1320*/  LDG.E.64 R26, desc[UR4][R12.64+0x2000] ;  /* 0x002000040c1a7981 */ /* 0x000ee2000c1e1b00 */
[----:B0-----:R-:W-:Y:S01]  /*1330*/  MOV R17, 0x0 ;  /* 0x0000000000117802 */ /* 0x001fe20000000f00 */
[----:B------:R-:W-:-:S04]  /*1340*/  IMAD.MOV.U32 R16, RZ, RZ, 0xc00 ;  /* 0x00000c00ff107424 */ /* 0x000fc800078e00ff */
[----:B------:R-:W-:-:S03]  /*1350*/  IMAD.WIDE R16, R10, 0x8, R16 ;  /* 0x000000080a107825 */ /* 0x000fc600078e0210 */
[----:B-1----:R-:W-:-:S05]  /*1360*/  IADD3 R18, P1, PT, R16, R4, RZ ;  /* 0x0000000410127210 */ /* 0x002fca0007f3e0ff */
[----:B------:R-:W-:Y:S01]  /*1370*/  IMAD.X R19, R17, 0x1, R5, P1 ;  /* 0x0000000111137824 */ /* 0x000fe200008e0605 */
[----:B---3--:R-:W-:-:S08]  /*1380*/  DADD R26, R26, -UR6 ;  /* 0x800000061a1a7e29 */ /* 0x008fd00008000000 */
[----:B------:R-:W-:-:S07]  /*1390*/  DMUL R26, R26, R26 ;  /* 0x0000001a1a1a7228 */ /* 0x000fce0000000000 */
[----:B------:R0:W-:Y:S04]  /*13a0*/  STG.E.64 desc[UR4][R8.64+0x2000], R26 ;  /* 0x0020001a08007986 */ /* 0x0001e8000c101b04 */
[----:B--2---:R-:W2:Y:S01]  /*13b0*/  LDG.E.64 R22, desc[UR4][R18.64+-0xc00] ;  /* 0xfff4000412167981 */ /* 0x004ea2000c1e1b00 */
[----:B------:R-:W-:-:S05]  /*13c0*/  IADD3 R16, P1, PT, R16, R2, RZ ;  /* 0x0000000210107210 */ /* 0x000fca0007f3e0ff */
[----:B------:R-:W-:Y:S01]  /*13d0*/  IMAD.X R17, R17, 0x1, R3, P1 ;  /* 0x0000000111117824 */ /* 0x000fe200008e0603 */
[----:B--2---:R-:W-:-:S08]  /*13e0*/  DADD R22, R22, -UR6 ;  /* 0x8000000616167e29 */ /* 0x004fd00008000000 */
[----:B------:R-:W-:-:S07]  /*13f0*/  DMUL R22, R22, R22 ;  /* 0x0000001616167228 */ /* 0x000fce0000000000 */
[----:B------:R1:W-:Y:S04]  /*1400*/  STG.E.64 desc[UR4][R16.64+-0xc00], R22 ;  /* 0xfff4001610007986 */ /* 0x0003e8000c101b04 */
[----:B------:R-:W2:Y:S02]  /*1410*/  LDG.E.64 R12, desc[UR4][R18.64+-0x800] ;  /* 0xfff80004120c7981 */ /* 0x000ea4000c1e1b00 */
[----:B--2---:R-:W-:-:S08]  /*1420*/  DADD R12, R12, -UR6 ;  /* 0x800000060c0c7e29 */ /* 0x004fd00008000000 */
[----:B------:R-:W-:-:S07]  /*1430*/  DMUL R12, R12, R12 ;  /* 0x0000000c0c0c7228 */ /* 0x000fce0000000000 */
[----:B------:R2:W-:Y:S04]  /*1440*/  STG.E.64 desc[UR4][R16.64+-0x800], R12 ;  /* 0xfff8000c10007986 */ /* 0x0005e8000c101b04 */
[----:B0-----:R-:W3:Y:S02]  /*1450*/  LDG.E.64 R8, desc[UR4][R18.64+-0x400] ;  /* 0xfffc000412087981 */ /* 0x001ee4000c1e1b00 */
[----:B---3--:R-:W-:-:S08]  /*1460*/  DADD R8, R8, -UR6 ;  /* 0x8000000608087e29 */ /* 0x008fd00008000000 */
[----:B------:R-:W-:-:S07]  /*1470*/  DMUL R8, R8, R8 ;  /* 0x0000000808087228 */ /* 0x000fce0000000000 */
[----:B------:R0:W-:Y:S04]  /*1480*/  STG.E.64 desc[UR4][R16.64+-0x400], R8 ;  /* 0xfffc000810007986 */ /* 0x0001e8000c101b04 */
[----:B------:R-:W3:Y:S02]  /*1490*/  LDG.E.64 R24, desc[UR4][R18.64] ;  /* 0x0000000412187981 */ /* 0x000ee4000c1e1b00 */
[----:B---3--:R-:W-:-:S08]  /*14a0*/  DADD R24, R24, -UR6 ;  /* 0x8000000618187e29 */ /* 0x008fd00008000000 */
        /* <DEDUP_REMOVED lines=10> */
[----:B0-----:R-:W2:Y:S01]  /*1550*/  LDG.E.64 R8, desc[UR4][R18.64+0xc00] ;  /* 0x000c000412087981 */ /* 0x001ea2000c1e1b00 */
[----:B------:R-:W-:Y:S01]  /*1560*/  VIADD R14, R14, 0x10 ;  /* 0x000000100e0e7836 */ /* 0x000fe20000000000 */
[----:B------:R-:W-:Y:S02]  /*1570*/  IADD3 R11, P2, PT, R11, 0x4000, RZ ;  /* 0x000040000b0b7810 */ /* 0x000fe40007f5e0ff */
[----:B------:R-:W-:Y:S02]  /*1580*/  IADD3 R10, PT, PT, R10, 0x800, RZ ;  /* 0x000008000a0a7810 */ /* 0x000fe40007ffe0ff */
[----:B------:R-:W-:Y:S01]  /*1590*/  ISETP.NE.AND P1, PT, R14, RZ, PT ;  /* 0x000000ff0e00720c */ /* 0x000fe20003f25270 */
[----:B------:R-:W-:Y:S01]  /*15a0*/  IMAD.X R15, RZ, RZ, R15, P2 ;  /* 0x000000ffff0f7224 */ /* 0x000fe200010e060f */
[----:B--2---:R-:W-:-:S08]  /*15b0*/  DADD R8, R8, -UR6 ;  /* 0x8000000608087e29 */ /* 0x004fd00008000000 */
[----:B------:R-:W-:-:S07]  /*15c0*/  DMUL R8, R8, R8 ;  /* 0x0000000808087228 */ /* 0x000fce0000000000 */
[----:B------:R3:W-:Y:S01]  /*15d0*/  STG.E.64 desc[UR4][R16.64+0xc00], R8 ;  /* 0x000c000810007986 */ /* 0x0007e2000c101b04 */
[----:B------:R-:W-:Y:S05]  /*15e0*/  @P1 BRA `(.L_x_192) ;  /* 0xfffffff800bc1947 */ /* 0x000fea000383ffff */
.L_x_191:
[----:B------:R-:W-:Y:S05]  /*15f0*/  @!P0 EXIT ;  /* 0x000000000000894d */ /* 0x000fea0003800000 */
[----:B------:R-:W-:Y:S02]  /*1600*/  ISETP.GE.U32.AND P0, PT, R20, 0x8, PT ;  /* 0x000000081400780c */ /* 0x000fe40003f06070 */
[----:B------:R-:W-:-:S04]  /*1610*/  LOP3.LUT R18, R0, 0x7, RZ, 0xc0, !PT ;  /* 0x0000000700127812 */ /* 0x000fc800078ec0ff */
[----:B------:R-:W-:-:S07]  /*1620*/  ISETP.NE.AND P1, PT, R18, RZ, PT ;  /* 0x000000ff1200720c */ /* 0x000fce0003f25270 */
[----:B------:R-:W-:Y:S06]  /*1630*/  @!P0 BRA `(.L_x_193) ;  /* 0x0000000000948947 */ /* 0x000fec0003800000 */
[----:B------:R-:W-:Y:S01]  /*1640*/  IMAD R15, R6, 0x80, R7 ;  /* 0x00000080060f7824 */ /* 0x000fe200078e0207 */
[----:B------:R-:W0:Y:S03]  /*1650*/  LDCU.64 UR6, c[0x0][0x390] ;  /* 0x00007200ff0677ac */ /* 0x000e260008000a00 */
[----:B---3--:R-:W-:-:S05]  /*1660*/  IMAD.WIDE R8, R15, 0x8, R4 ;  /* 0x000000080f087825 */ /* 0x008fca00078e0204 */
[----:B------:R-:W0:Y:S02]  /*1670*/  LDG.E.64 R10, desc[UR4][R8.64] ;  /* 0x00000004080a7981 */ /* 0x000e24000c1e1b00 */
[----:B0-----:R-:W-:-:S08]  /*1680*/  DADD R10, R10, -UR6 ;  /* 0x800000060a0a7e29 */ /* 0x001fd00008000000 */
[----:B------:R-:W-:Y:S01]  /*1690*/  DMUL R12, R10, R10 ;  /* 0x0000000a0a0c7228 */ /* 0x000fe20000000000 */
[----:B------:R-:W-:-:S06]  /*16a0*/  IMAD.WIDE R10, R15, 0x8, R2 ;  /* 0x000000080f0a7825 */ /* 0x000fcc00078e0202 */
        /* <DEDUP_REMOVED lines=25> */
[----:B---3--:R-:W2:Y:S01]  /*1840*/  LDG.E.64 R20, desc[UR4][R8.64+0x1c00] ;  /* 0x001c000408147981 */ /* 0x008ea2000c1e1b00 */
[----:B------:R-:W-:Y:S01]  /*1850*/  VIADD R6, R6, 0x8 ;  /* 0x0000000806067836 */ /* 0x000fe20000000000 */
[----:B--2---:R-:W-:-:S08]  /*1860*/  DADD R20, R20, -UR6 ;  /* 0x8000000614147e29 */ /* 0x004fd00008000000 */
[----:B------:R-:W-:-:S07]  /*1870*/  DMUL R20, R20, R20 ;  /* 0x0000001414147228 */ /* 0x000fce0000000000 */
[----:B------:R0:W-:Y:S04]  /*1880*/  STG.E.64 desc[UR4][R10.64+0x1c00], R20 ;  /* 0x001c00140a007986 */ /* 0x0001e8000c101b04 */
.L_x_193:
[----:B------:R-:W-:Y:S05]  /*1890*/  @!P1 EXIT ;  /* 0x000000000000994d */ /* 0x000fea0003800000 */
[----:B------:R-:W-:Y:S02]  /*18a0*/  ISETP.GE.U32.AND P0, PT, R18, 0x4, PT ;  /* 0x000000041200780c */ /* 0x000fe40003f06070 */
[----:B------:R-:W-:-:S04]  /*18b0*/  LOP3.LUT R0, R0, 0x3, RZ, 0xc0, !PT ;  /* 0x0000000300007812 */ /* 0x000fc800078ec0ff */
[----:B------:R-:W-:-:S07]  /*18c0*/  ISETP.NE.AND P1, PT, R0, RZ, PT ;  /* 0x000000ff0000720c */ /* 0x000fce0003f25270 */
[----:B------:R-:W-:Y:S06]  /*18d0*/  @!P0 BRA `(.L_x_194) ;  /* 0x0000000000548947 */ /* 0x000fec0003800000 */
[----:B0-----:R-:W-:Y:S01]  /*18e0*/  IMAD R15, R6, 0x80, R7 ;  /* 0x00000080060f7824 */ /* 0x001fe200078e0207 */
        /* <DEDUP_REMOVED lines=15> */
[----:B------:R-:W2:Y:S01]  /*19e0*/  LDG.E.64 R18, desc[UR4][R8.64+0xc00] ;  /* 0x000c000408127981 */ /* 0x000ea2000c1e1b00 */
[----:B------:R-:W-:Y:S01]  /*19f0*/  VIADD R6, R6, 0x4 ;  /* 0x0000000406067836 */ /* 0x000fe20000000000 */
[----:B--2---:R-:W-:-:S08]  /*1a00*/  DADD R18, R18, -UR6 ;  /* 0x8000000612127e29 */ /* 0x004fd00008000000 */
[----:B------:R-:W-:-:S07]  /*1a10*/  DMUL R18, R18, R18 ;  /* 0x0000001212127228 */ /* 0x000fce0000000000 */
[----:B------:R1:W-:Y:S04]  /*1a20*/  STG.E.64 desc[UR4][R10.64+0xc00], R18 ;  /* 0x000c00120a007986 */ /* 0x0003e8000c101b04 */
.L_x_194:
[----:B------:R-:W-:Y:S05]  /*1a30*/  @!P1 EXIT ;  /* 0x000000000000994d */ /* 0x000fea0003800000 */
[----:B01-3--:R-:W-:Y:S01]  /*1a40*/  LEA R13, R6, R7, 0x7 ;  /* 0x00000007060d7211 */ /* 0x00bfe200078e38ff */
[----:B------:R-:W-:Y:S01]  /*1a50*/  IMAD.MOV R0, RZ, RZ, -R0 ;  /* 0x000000ffff007224 */ /* 0x000fe200078e0a00 */
[----:B------:R-:W0:Y:S06]  /*1a60*/  LDCU.64 UR6, c[0x0][0x390] ;  /* 0x00007200ff0677ac */ /* 0x000e2c0008000a00 */
.L_x_195:
[----:B------:R-:W-:-:S06]  /*1a70*/  IMAD.WIDE R8, R13, 0x8, R4 ;  /* 0x000000080d087825 */ /* 0x000fcc00078e0204 */
[----:B0-----:R-:W0:Y:S01]  /*1a80*/  LDG.E.64 R8, desc[UR4][R8.64] ;  /* 0x0000000408087981 */ /* 0x001e22000c1e1b00 */
[----:B------:R-:W-:-:S05]  /*1a90*/  VIADD R0, R0, 0x1 ;  /* 0x0000000100007836 */ /* 0x000fca0000000000 */
[----:B------:R-:W-:Y:S01]  /*1aa0*/  ISETP.NE.AND P0, PT, R0, RZ, PT ;  /* 0x000000ff0000720c */ /* 0x000fe20003f05270 */
[----:B0-----:R-:W-:-:S08]  /*1ab0*/  DADD R6, R8, -UR6 ;  /* 0x8000000608067e29 */ /* 0x001fd00008000000 */
[----:B------:R-:W-:Y:S01]  /*1ac0*/  DMUL R10, R6, R6 ;  /* 0x00000006060a7228 */ /* 0x000fe20000000000 */
[----:B------:R-:W-:-:S06]  /*1ad0*/  IMAD.WIDE R6, R13, 0x8, R2 ;  /* 0x000000080d067825 */ /* 0x000fcc00078e0202 */
[----:B------:R0:W-:Y:S01]  /*1ae0*/  STG.E.64 desc[UR4][R6.64], R10 ;  /* 0x0000000a06007986 */ /* 0x0001e2000c101b04 */
[----:B------:R-:W-:Y:S05]  /*1af0*/  @!P0 EXIT ;  /* 0x000000000000894d */ /* 0x000fea0003800000 */
[----:B------:R-:W-:Y:S01]  /*1b00*/  VIADD R13, R13, 0x80 ;  /* 0x000000800d0d7836 */ /* 0x000fe20000000000 */
[----:B------:R-:W-:Y:S06]  /*1b10*/  BRA `(.L_x_195) ;  /* 0xfffffffc00d47947 */ /* 0x000fec000383ffff */
.L_x_196:
        /* <DEDUP_REMOVED lines=14> */
.L_x_222:


//--------------------- .text._ZN3cub18CUB_300001_SM_10006detail9transform16transform_kernelINS2_10policy_hubILb1EN4cuda3std3__45tupleIJN6thrust24THRUST_300001_SM_1000_NS6detail15normal_iteratorINSA_10device_ptrIdEEEEEEEE10policy1000Ei21square_diff_from_meanSF_JPdEEEvT0_iT1_T2_DpNS2_10kernel_argIT3_EE --------------------------
	.section	.text._ZN3cub18CUB_300001_SM_10006detail9transform16transform_kernelINS2_10policy_hubILb1EN4cuda3std3__45tupleIJN6thrust24THRUST_300001_SM_1000_NS6detail15normal_iteratorINSA_10device_ptrIdEEEEEEEE10policy1000Ei21square_diff_from_meanSF_JPdEEEvT0_iT1_T2_DpNS2_10kernel_argIT3_EE,"ax",@progbits
	.align	128
        .global         _ZN3cub18CUB_300001_SM_10006detail9transform16transform_kernelINS2_10policy_hubILb1EN4cuda3std3__45tupleIJN6thrust24THRUST_300001_SM_1000_NS6detail15normal_iteratorINSA_10device_ptrIdEEEEEEEE10policy1000Ei21square_diff_from_meanSF_JPdEEEvT0_iT1_T2_DpNS2_10kernel_argIT3_EE
        .type           _ZN3cub18CUB_300001_SM_10006detail9transform16transform_kernelINS2_10policy_hubILb1EN4cuda3std3__45tupleIJN6thrust24THRUST_300001_SM_1000_NS6detail15normal_iteratorINSA_10device_ptrIdEEEEEEEE10policy1000Ei21square_diff_from_meanSF_JPdEEEvT0_iT1_T2_DpNS2_10kernel_argIT3_EE,@function
        .size           _ZN3cub18CUB_300001_SM_10006detail9transform16transform_kernelINS2_10policy_hubILb1EN4cuda3std3__45tupleIJN6thrust24THRUST_300001_SM_1000_NS6detail15normal_iteratorINSA_10device_ptrIdEEEEEEEE10policy1000Ei21square_diff_from_meanSF_JPdEEEvT0_iT1_T2_DpNS2_10kernel_argIT3_EE,(.L_x_223 - _ZN3cub18CUB_300001_SM_10006detail9transform16transform_kernelINS2_10policy_hubILb1EN4cuda3std3__45tupleIJN6thrust24THRUST_300001_SM_1000_NS6detail15normal_iteratorINSA_10device_ptrIdEEEEEEEE10policy1000Ei21square_diff_from_meanSF_JPdEEEvT0_iT1_T2_DpNS2_10kernel_argIT3_EE)
        .other          _ZN3cub18CUB_300001_SM_10006detail9transform16transform_kernelINS2_10policy_hubILb1EN4cuda3std3__45tupleIJN6thrust24THRUST_300001_SM_1000_NS6detail15normal_iteratorINSA_10device_ptrIdEEEEEEEE10policy1000Ei21square_diff_from_meanSF_JPdEEEvT0_iT1_T2_DpNS2_10kernel_argIT3_EE,@"STO_CUDA_ENTRY STV_DEFAULT"
_ZN3cub18CUB_300001_SM_10006detail9transform16transform_kernelINS2_10policy_hubILb1EN4cuda3std3__45tupleIJN6thrust24THRUST_300001_SM_1000_NS6detail15normal_iteratorINSA_10device_ptrIdEEEEEEEE10policy1000Ei21square_diff_from_meanSF_JPdEEEvT0_iT1_T2_DpNS2_10kernel_argIT3_EE:
.text._ZN3cub18CUB_300001_SM_10006detail9transform16transform_kernelINS2_10policy_hubILb1EN4cuda3std3__45tupleIJN6thrust24THRUST_300001_SM_1000_NS6detail15normal_iteratorINSA_10device_ptrIdEEEEEEEE10policy1000Ei21square_diff_from_meanSF_JPdEEEvT0_iT1_T2_DpNS2_10kernel_argIT3_EE:
[----:B------:R-:W-:Y:S08]  /*0000*/  LDC R1, c[0x0][0x37c] ;  /* 0x0000df00ff017b82 */ /* 0x000ff00000000800 */
[----:B------:R-:W0:Y:S01]  /*0010*/  LDC.64 R8, c[0x0][0x380] ;  /* 0x0000e000ff087b82 */ /* 0x000e220000000a00 */
[----:B------:R-:W1:Y:S01]  /*0020*/  S2R R0, SR_TID.X ;  /* 0x0000000000007919 */ /* 0x000e620000002100 */
[----:B------:R-:W2:Y:S01]  /*0030*/  LDCU.64 UR6, c[0x0][0x358] ;  /* 0x00006b00ff0677ac */ /* 0x000ea20008000a00 */
[----:B------:R-:W-:Y:S05]  /*0040*/  BSSY.RECONVERGENT B0, `(.L_x_197) ;  /* 0x0000016000007945 */ /* 0x000fea0003800200 */
[----:B------:R-:W3:Y:S08]  /*0050*/  S2UR UR4, SR_CTAID.X ;  /* 0x00000000000479c3 */ /* 0x000ef00000002500 */
[----:B------:R-:W4:Y:S01]  /*0060*/  LDC.64 R2, c[0x0][0x398] ;  /* 0x0000e600ff027b82 */ /* 0x000f220000000a00 */
[----:B0-----:R-:W-:-:S07]  /*0070*/  IMAD.SHL.U32 R7, R9, 0x80, RZ ;  /* 0x0000008009077824 */ /* 0x001fce00078e00ff */
[----:B------:R-:W0:Y:S01]  /*0080*/  LDC.64 R4, c[0x0][0x390] ;  /* 0x0000e400ff047b82 */ /* 0x000e220000000a00 */
[----:B---3--:R-:W-:Y:S01]  /*0090*/  IMAD R13, R7, UR4, RZ ;  /* 0x00000004070d7c24 */ /* 0x008fe2000f8e02ff */
[----:B-1----:R-:W-:-:S03]  /*00a0*/  SHF.L.U32 R15, R0, 0x7, RZ ;  /* 0x00000007000f7819 */ /* 0x002fc600000006ff */
[----:B------:R-:W-:-:S05]  /*00b0*/  IMAD.IADD R8, R8, 0x1, -R13 ;  /* 0x0000000108087824 */ /* 0x000fca00078e0a0d */
[CC--:B------:R-:W-:Y:S02]  /*00c0*/  VIMNMX R6, PT, PT, R7.reuse, R8.reuse, PT ;  /* 0x0000000807067248 */ /* 0x0c0fe40003fe0100 */
[----:B------:R-:W-:-:S03]  /*00d0*/  ISETP.GT.AND P0, PT, R7, R8, PT ;  /* 0x000000080700720c */ /* 0x000fc60003f04270 */
[----:B------:R-:W-:-:S05]  /*00e0*/  IMAD.SHL.U32 R12, R6, 0x8, RZ ;  /* 0x00000008060c7824 */ /* 0x000fca00078e00ff */
[----:B------:R-:W-:-:S13]  /*00f0*/  ISETP.GE.AND P1, PT, R15, R12, PT ;  /* 0x0000000c0f00720c */ /* 0x000fda0003f26270 */
[----:B--2-4-:R-:W-:Y:S05]  /*0100*/  @P1 BRA `(.L_x_198) ;  /* 0x0000000000241947 */ /* 0x014fea0003800000 */
[----:B------:R-:W1:Y:S02]  /*0110*/  LDC.64 R10, c[0x0][0x398] ;  /* 0x0000e600ff0a7b82 */ /* 0x000e640000000a00 */
[----:B-1----:R-:W-:-:S04]  /*0120*/  IMAD.WIDE.U32 R10, R0, 0x80, R10 ;  /* 0x00000080000a7825 */ /* 0x002fc800078e000a */
[----:B------:R-:W-:-:S07]  /*0130*/  IMAD.WIDE R10, R13, 0x8, R10 ;  /* 0x000000080d0a7825 */ /* 0x000fce00078e020a */
.L_x_199:
[----:B------:R-:W-:Y:S01]  /*0140*/  VIADD R15, R15, 0x4000 ;  /* 0x000040000f0f7836 */ /* 0x000fe20000000000 */
[----:B------:R1:W-:Y:S04]  /*0150*/  CCTL.E.PF2 [R10] ;  /* 0x000000000a00798f */ /* 0x0003e80000800100 */
[----:B------:R-:W-:Y:S02]  /*0160*/  ISETP.GE.AND P1, PT, R15, R12, PT ;  /* 0x0000000c0f00720c */ /* 0x000fe40003f26270 */
[----:B-1----:R-:W-:-:S04]  /*0170*/  IADD3 R10, P2, PT, R10, 0x4000, RZ ;  /* 0x000040000a0a7810 */ /* 0x002fc80007f5e0ff */
[----:B------:R-:W-:-:S07]  /*0180*/  IADD3.X R11, PT, PT, RZ, R11, RZ, P2, !PT ;  /* 0x0000000bff0b7210 */ /* 0x000fce00017fe4ff */
[----:B------:R-:W-:Y:S05]  /*0190*/  @!P1 BRA `(.L_x_199) ;  /* 0xfffffffc00e89947 */ /* 0x000fea000383ffff */
.L_x_198:
[----:B------:R-:W-:Y:S05]  /*01a0*/  BSYNC.RECONVERGENT B0 ;  /* 0x0000000000007941 */ /* 0x000fea0003800200 */
.L_x_197:
[----:B------:R-:W-:-:S04]  /*01b0*/  IMAD.WIDE R2, R13, 0x8, R2 ;  /* 0x000000080d027825 */ /* 0x000fc800078e0202 */
[----:B0-----:R-:W-:Y:S01]  /*01c0*/  IMAD.WIDE R4, R13, 0x8, R4 ;  /* 0x000000080d047825 */ /* 0x001fe200078e0204 */
[----:B------:R-:W-:Y:S06]  /*01d0*/  @P0 BRA `(.L_x_200) ;  /* 0x0000000800c80947 */ /* 0x000fec0003800000 */
[----:B------:R-:W-:-:S13]  /*01e0*/  ISETP.GE.AND P0, PT, R9, 0x1, PT ;  /* 0x000000010900780c */ /* 0x000fda0003f06270 */
[----:B------:R-:W-:Y:S05]  /*01f0*/  @!P0 EXIT ;  /* 0x000000000000894d */ /* 0x000fea0003800000 */
[C---:B------:R-:W-:Y:S01]  /*0200*/  ISETP.GE.U32.AND P1, PT, R9.reuse, 0x10, PT ;  /* 0x000000100900780c */ /* 0x040fe20003f26070 */
[----:B------:R-:W-:Y:S01]  /*0210*/  IMAD.MOV.U32 R7, RZ, RZ, RZ ;  /* 0x000000ffff077224 */ /* 0x000fe200078e00ff */
[----:B------:R-:W-:-:S04]  /*0220*/  LOP3.LUT R20, R9, 0xf, RZ, 0xc0, !PT ;  /* 0x0000000f09147812 */ /* 0x000fc800078ec0ff */
[----:B------:R-:W-:-:S07]  /*0230*/  ISETP.NE.AND P0, PT, R20, RZ, PT ;  /* 0x000000ff1400720c */ /* 0x000fce0003f05270 */
[----:B------:R-:W-:Y:S06]  /*0240*/  @!P1 BRA `(.L_x_201) ;  /* 0x00000004005c9947 */ /* 0x000fec0003800000 */
[----:B------:R-:W-:Y:S01]  /*0250*/  LOP3.LUT R7, R9, 0x7ffffff0, RZ, 0xc0, !PT ;  /* 0x7ffffff009077812 */ /* 0x000fe200078ec0ff */
[C---:B------:R-:W-:Y:S01]  /*0260*/  IMAD.WIDE.U32 R14, R0.reuse, 0x8, RZ ;  /* 0x00000008000e7825 */ /* 0x040fe200078e00ff */
[----:B------:R-:W-:Y:S01]  /*0270*/  IADD3 R6, PT, PT, R0, 0x480, RZ ;  /* 0x0000048000067810 */ /* 0x000fe20007ffe0ff */
[----:B------:R-:W0:Y:S02]  /*0280*/  LDCU.64 UR4, c[0x0][0x388] ;  /* 0x00007100ff0477ac */ /* 0x000e240008000a00 */
[----:B------:R-:W-:Y:S02]  /*0290*/  IMAD.MOV.U32 R11, RZ, RZ, R14 ;  /* 0x000000ffff0b7224 */ /* 0x000fe400078e000e */
[----:B------:R-:W-:-:S07]  /*02a0*/  IMAD.MOV R10, RZ, RZ, -R7 ;  /* 0x000000ffff0a7224 */ /* 0x000fce00078e0a07 */
.L_x_202:
[----:B---3--:R-:W-:-:S05]  /*02b0*/  IADD3 R12, P1, PT, R2, R11, RZ ;  /* 0x0000000b020c7210 */ /* 0x008fca0007f3e0ff */
[----:B------:R-:W-:-:S05]  /*02c0*/  IMAD.X R13, R3, 0x1, R15, P1 ;  /* 0x00000001030d7824 */ /* 0x000fca00008e060f */
[----:B------:R-:W0:Y:S02]  /*02d0*/  LDG.E.64 R8, desc[UR6][R12.64] ;  /* 0x000000060c087981 */ /* 0x000e24000c1e1b00 */
[----:B0-----:R-:W-:Y:S01]  /*02e0*/  DADD R16, R8, -UR4 ;  /* 0x8000000408107e29 */ /* 0x001fe20008000000 */
[----:B------:R-:W-:-:S04]  /*02f0*/  IADD3 R8, P1, PT, R4, R11, RZ ;  /* 0x0000000b04087210 */ /* 0x000fc80007f3e0ff */
[----:B------:R-:W-:-:S03]  /*0300*/  IADD3.X R9, PT, PT, R5, R15, RZ, P1, !PT ;  /* 0x0000000f05097210 */ /* 0x000fc60000ffe4ff */
        /* <DEDUP_REMOVED lines=30> */
[----:B0-----:R-:W3:Y:S01]  /*04f0*/  LDG.E.64 R16, desc[UR6][R12.64+0x2000] ;  /* 0x002000060c107981 */ /* 0x001ee2000c1e1b00 */
[----:B------:R-:W-:Y:S02]  /*0500*/  IMAD.MOV.U32 R26, RZ, RZ, 0xc00 ;  /* 0x00000c00ff1a7424 */ /* 0x000fe400078e00ff */
[----:B------:R-:W-:Y:S02]  /*0510*/  IMAD.MOV.U32 R27, RZ, RZ, 0x0 ;  /* 0x00000000ff1b7424 */ /* 0x000fe400078e00ff */
[----:B-1----:R-:W-:Y:S01]  /*0520*/  IMAD.WIDE R18, R6, 0x8, R26 ;  /* 0x0000000806127825 */ /* 0x002fe200078e021a */
[----:B---3--:R-:W-:-:S02]  /*0530*/  DADD R26, R16, -UR4 ;  /* 0x80000004101a7e29 */ /* 0x008fc40008000000 */
[----:B------:R-:W-:-:S04]  /*0540*/  IADD3 R16, P1, PT, R2, R18, RZ ;  /* 0x0000001202107210 */ /* 0x000fc80007f3e0ff */
[----:B------:R-:W-:Y:S02]  /*0550*/  IADD3.X R17, PT, PT, R3, R19, RZ, P1, !PT ;  /* 0x0000001303117210 */ /* 0x000fe40000ffe4ff */
        /* <DEDUP_REMOVED lines=30> */
[----:B------:R-:W-:Y:S01]  /*0740*/  IADD3 R11, P2, PT, R11, 0x4000, RZ ;  /* 0x000040000b0b7810 */ /* 0x000fe20007f5e0ff */
[----:B------:R-:W-:-:S03]  /*0750*/  VIADD R6, R6, 0x800 ;  /* 0x0000080006067836 */ /* 0x000fc60000000000 */
[----:B------:R-:W-:Y:S02]  /*0760*/  ISETP.NE.AND P1, PT, R10, RZ, PT ;  /* 0x000000ff0a00720c */ /* 0x000fe40003f25270 */
[----:B------:R-:W-:Y:S01]  /*0770*/  IADD3.X R15, PT, PT, RZ, R15, RZ, P2, !PT ;  /* 0x0000000fff0f7210 */ /* 0x000fe200017fe4ff */
[----:B--2---:R-:W-:-:S08]  /*0780*/  DADD R8, R8, -UR4 ;  /* 0x8000000408087e29 */ /* 0x004fd00008000000 */
[----:B------:R-:W-:-:S07]  /*0790*/  DMUL R8, R8, R8 ;  /* 0x0000000808087228 */ /* 0x000fce0000000000 */
[----:B------:R3:W-:Y:S01]  /*07a0*/  STG.E.64 desc[UR6][R18.64+0xc00], R8 ;  /* 0x000c000812007986 */ /* 0x0007e2000c101b06 */
[----:B------:R-:W-:Y:S05]  /*07b0*/  @P1 BRA `(.L_x_202) ;  /* 0xfffffff800bc1947 */ /* 0x000fea000383ffff */
.L_x_201:
[----:B------:R-:W-:Y:S05]  /*07c0*/  @!P0 EXIT ;  /* 0x000000000000894d */ /* 0x000fea0003800000 */
[----:B------:R-:W0:Y:S01]  /*07d0*/  LDCU UR4, c[0x0][0x384] ;  /* 0x00007080ff0477ac */ /* 0x000e220008000800 */
[----:B------:R-:W-:Y:S01]  /*07e0*/  ISETP.GE.U32.AND P0, PT, R20, 0x8, PT ;  /* 0x000000081400780c */ /* 0x000fe20003f06070 */
[----:B0-----:R-:W-:-:S06]  /*07f0*/  ULOP3.LUT UR5, UR4, 0x7, URZ, 0xc0, !UPT ;  /* 0x0000000704057892 */ /* 0x001fcc000f8ec0ff */
[----:B------:R-:W-:-:S06]  /*0800*/  ISETP.NE.AND P1, PT, RZ, UR5, PT ;  /* 0x00000005ff007c0c */ /* 0x000fcc000bf25270 */
[----:B------:R-:W-:Y:S07]  /*0810*/  @!P0 BRA `(.L_x_203) ;  /* 0x0000000000948947 */ /* 0x000fee0003800000 */
        /* <DEDUP_REMOVED lines=33> */
[----:B------:R-:W-:Y:S01]  /*0a30*/  IADD3 R7, PT, PT, R7, 0x8, RZ ;  /* 0x0000000807077810 */ /* 0x000fe20007ffe0ff */
[----:B--2---:R-:W-:-:S08]  /*0a40*/  DADD R18, R18, -UR8 ;  /* 0x8000000812127e29 */ /* 0x004fd00008000000 */
[----:B------:R-:W-:-:S07]  /*0a50*/  DMUL R18, R18, R18 ;  /* 0x0000001212127228 */ /* 0x000fce0000000000 */
[----:B------:R0:W-:Y:S04]  /*0a60*/  STG.E.64 desc[UR6][R10.64+0x1c00], R18 ;  /* 0x001c00120a007986 */ /* 0x0001e8000c101b06 */
.L_x_203:
[----:B------:R-:W-:Y:S05]  /*0a70*/  @!P1 EXIT ;  /* 0x000000000000994d */ /* 0x000fea0003800000 */
[----:B------:R-:W-:Y:S02]  /*0a80*/  UISETP.GE.U32.AND UP0, UPT, UR5, 0x4, UPT ;  /* 0x000000040500788c */ /* 0x000fe4000bf06070 */
[----:B------:R-:W-:-:S06]  /*0a90*/  ULOP3.LUT UR4, UR4, 0x3, URZ, 0xc0, !UPT ;  /* 0x0000000304047892 */ /* 0x000fcc000f8ec0ff */
[----:B------:R-:W-:Y:S01]  /*0aa0*/  ISETP.NE.AND P0, PT, RZ, UR4, PT ;  /* 0x00000004ff007c0c */ /* 0x000fe2000bf05270 */
[----:B------:R-:W-:-:S12]  /*0ab0*/  BRA.U !UP0, `(.L_x_204) ;  /* 0x0000000108547547 */ /* 0x000fd8000b800000 */
        /* <DEDUP_REMOVED lines=21> */
.L_x_204:
[----:B------:R-:W-:Y:S05]  /*0c10*/  @!P0 EXIT ;  /* 0x000000000000894d */ /* 0x000fea0003800000 */
[----:B01-3--:R-:W-:Y:S01]  /*0c20*/  LEA R13, R7, R0, 0x7 ;  /* 0x00000000070d7211 */ /* 0x00bfe200078e38ff */
[----:B------:R-:W0:Y:S01]  /*0c30*/  LDCU.64 UR8, c[0x0][0x388] ;  /* 0x00007100ff0877ac */ /* 0x000e220008000a00 */
[----:B------:R-:W-:-:S12]  /*0c40*/  UIADD3 UR4, UPT, UPT, -UR4, URZ, URZ ;  /* 0x000000ff04047290 */ /* 0x000fd8000fffe1ff */
.L_x_205:
[----:B------:R-:W-:-:S06]  /*0c50*/  IMAD.WIDE R8, R13, 0x8, R2 ;  /* 0x000000080d087825 */ /* 0x000fcc00078e0202 */
[----:B------:R-:W0:Y:S01]  /*0c60*/  LDG.E.64 R8, desc[UR6][R8.64] ;  /* 0x0000000608087981 */ /* 0x000e22000c1e1b00 */
[----:B------:R-:W-:-:S04]  /*0c70*/  UIADD3 UR4, UPT, UPT, UR4, 0x1, URZ ;  /* 0x0000000104047890 */ /* 0x000fc8000fffe0ff */
[----:B------:R-:W-:Y:S01]  /*0c80*/  UISETP.NE.AND UP0, UPT, UR4, URZ, UPT ;  /* 0x000000ff0400728c */ /* 0x000fe2000bf05270 */
[----:B01----:R-:W-:-:S08]  /*0c90*/  DADD R6, R8, -UR8 ;  /* 0x8000000808067e29 */ /* 0x003fd00008000000 */
[----:B------:R-:W-:Y:S01]  /*0ca0*/  DMUL R10, R6, R6 ;  /* 0x00000006060a7228 */ /* 0x000fe20000000000 */
[----:B------:R-:W-:-:S04]  /*0cb0*/  IMAD.WIDE R6, R13, 0x8, R4 ;  /* 0x000000080d067825 */ /* 0x000fc800078e0204 */
[----:B------:R-:W-:Y:S02]  /*0cc0*/  VIADD R13, R13, 0x80 ;  /* 0x000000800d0d7836 */ /* 0x000fe40000000000 */
[----:B------:R1:W-:Y:S01]  /*0cd0*/  STG.E.64 desc[UR6][R6.64], R10 ;  /* 0x0000000a06007986 */ /* 0x0003e2000c101b06 */
[----:B------:R-:W-:Y:S05]  /*0ce0*/  BRA.U UP0, `(.L_x_205) ;  /* 0xfffffffd00d87547 */ /* 0x000fea000b83ffff */
[----:B------:R-:W-:Y:S05]  /*0cf0*/  EXIT ;  /* 0x000000000000794d */ /* 0x000fea0003800000 */
.L_x_200:
[----:B------:R-:W-:-:S13]  /*0d00*/  ISETP.GE.AND P0, PT, R9, 0x1, PT ;  /* 0x000000010900780c */ /* 0x000fda0003f06270 */
[----:B------:R-:W-:Y:S05]  /*0d10*/  @!P0 EXIT ;  /* 0x000000000000894d */ /* 0x000fea0003800000 */
[C---:B------:R-:W-:Y:S01]  /*0d20*/  ISETP.GE.U32.AND P0, PT, R9.reuse, 0x8, PT ;  /* 0x000000080900780c */ /* 0x040fe20003f06070 */
[----:B------:R-:W-:Y:S01]  /*0d30*/  IMAD.MOV.U32 R7, RZ, RZ, RZ ;  /* 0x000000ffff077224 */ /* 0x000fe200078e00ff */
[----:B------:R-:W-:-:S11]  /*0d40*/  LOP3.LUT R22, R9, 0x7, RZ, 0xc0, !PT ;  /* 0x0000000709167812 */ /* 0x000fd600078ec0ff */
[----:B------:R-:W-:Y:S05]  /*0d50*/  @!P0 BRA `(.L_x_206) ;  /* 0x0000000400108947 */ /* 0x000fea0003800000 */
[----:B------:R-:W-:Y:S01]  /*0d60*/  LOP3.LUT R7, R9, 0x7ffffff8, RZ, 0xc0, !PT ;  /* 0x7ffffff809077812 */ /* 0x000fe200078ec0ff */
[----:B------:R-:W0:Y:S01]  /*0d70*/  LDCU.64 UR4, c[0x0][0x388] ;  /* 0x00007100ff0477ac */ /* 0x000e220008000a00 */
[----:B------:R-:W-:-:S07]  /*0d80*/  MOV R10, RZ ;  /* 0x000000ff000a7202 */ /* 0x000fce0000000f00 */
.L_x_209:
[----:B------:R-:W-:-:S05]  /*0d90*/  IMAD R11, R10, 0x80, R0 ;  /* 0x000000800a0b7824 */ /* 0x000fca00078e0200 */
        /* <DEDUP_REMOVED lines=13> */
[----:B------:R-:W-:Y:S01]  /*0e70*/  IADD3 R15, PT, PT, R11, 0x100, RZ ;  /* 0x000001000b0f7810 */ /* 0x000fe20007ffe0ff */
[----:B------:R-:W-:-:S03]  /*0e80*/  IMAD.WIDE R12, R13, 0x8, R4 ;  /* 0x000000080d0c7825 */ /* 0x000fc600078e0204 */
[----:B------:R-:W-:Y:S01]  /*0e90*/  ISETP.GE.AND P0, PT, R15, R6, PT ;  /* 0x000000060f00720c */ /* 0x000fe20003f06270 */
[----:B--2---:R-:W-:-:S12]  /*0ea0*/  @!P1 DADD R20, R20, -R24 ;  /* 0x0000000014149229 */ /* 0x004fd80000000818 */
[----:B------:R-:W2:Y:S01]  /*0eb0*/  @!P0 LDC.64 R24, c[0x0][0x388] ;  /* 0x0000e200ff188b82 */ /* 0x000ea20000000a00 */
[----:B------:R-:W-:-:S07]  /*0ec0*/  @!P1 DMUL R20, R20, R20 ;  /* 0x0000001414149228 */ /* 0x000fce0000000000 */
[----:B------:R3:W-:Y:S04]  /*0ed0*/  @!P1 STG.E.64 desc[UR6][R12.64], R20 ;  /* 0x000000140c009986 */ /* 0x0007e8000c101b06 */
[----:B------:R-:W2:Y:S01]  /*0ee0*/  @!P0 LDG.E.64 R14, desc[UR6][R8.64+0x400] ;  /* 0x00040006080e8981 */ /* 0x000ea2000c1e1b00 */
[----:B-1----:R-:W-:-:S05]  /*0ef0*/  VIADD R17, R11, 0x180 ;  /* 0x000001800b117836 */ /* 0x002fca0000000000 */
[----:B------:R-:W-:-:S13]  /*0f00*/  ISETP.GE.AND P1, PT, R17, R6, PT ;  /* 0x000000061100720c */ /* 0x000fda0003f26270 */
[----:B------:R-:W1:Y:S01]  /*0f10*/  @!P1 LDC.64 R18, c[0x0][0x388] ;  /* 0x0000e200ff129b82 */ /* 0x000e620000000a00 */
[----:B--2---:R-:W-:-:S08]  /*0f20*/  @!P0 DADD R14, R14, -R24 ;  /* 0x000000000e0e8229 */ /* 0x004fd00000000818 */
[----:B------:R-:W-:-:S07]  /*0f30*/  @!P0 DMUL R14, R14, R14 ;  /* 0x0000000e0e0e8228 */ /* 0x000fce0000000000 */
[----:B------:R2:W-:Y:S04]  /*0f40*/  @!P0 STG.E.64 desc[UR6][R12.64+0x400], R14 ;  /* 0x0004000e0c008986 */ /* 0x0005e8000c101b06 */
[----:B------:R-:W1:Y:S01]  /*0f50*/  @!P1 LDG.E.64 R16, desc[UR6][R8.64+0x800] ;  /* 0x0008000608109981 */ /* 0x000e62000c1e1b00 */
[----:B------:R-:W-:-:S05]  /*0f60*/  VIADD R23, R11, 0x200 ;  /* 0x000002000b177836 */ /* 0x000fca0000000000 */
[----:B------:R-:W-:-:S13]  /*0f70*/  ISETP.GE.AND P0, PT, R23, R6, PT ;  /* 0x000000061700720c */ /* 0x000fda0003f06270 */
[----:B---3--:R-:W3:Y:S01]  /*0f80*/  @!P0 LDC.64 R20, c[0x0][0x388] ;  /* 0x0000e200ff148b82 */ /* 0x008ee20000000a00 */
[----:B-1----:R-:W-:-:S08]  /*0f90*/  @!P1 DADD R16, R16, -R18 ;  /* 0x0000000010109229 */ /* 0x002fd00000000812 */
[----:B------:R-:W-:-:S07]  /*0fa0*/  @!P1 DMUL R16, R16, R16 ;  /* 0x0000001010109228 */ /* 0x000fce0000000000 */
[----:B------:R1:W-:Y:S04]  /*0fb0*/  @!P1 STG.E.64 desc[UR6][R12.64+0x800], R16 ;  /* 0x000800100c009986 */ /* 0x0003e8000c101b06 */
[----:B------:R-:W3:Y:S01]  /*0fc0*/  @!P0 LDG.E.64 R18, desc[UR6][R8.64+0xc00] ;  /* 0x000c000608128981 */ /* 0x000ee2000c1e1b00 */
[----:B------:R-:W-:-:S04]  /*0fd0*/  IADD3 R23, PT, PT, R11, 0x280, RZ ;  /* 0x000002800b177810 */ /* 0x000fc80007ffe0ff */
[----:B------:R-:W-:Y:S01]  /*0fe0*/  ISETP.GE.AND P1, PT, R23, R6, PT ;  /* 0x000000061700720c */ /* 0x000fe20003f26270 */
[----:B---3--:R-:W-:-:S12]  /*0ff0*/  @!P0 DADD R18, R18, -R20 ;  /* 0x0000000012128229 */ /* 0x008fd80000000814 */
[----:B------:R-:W3:Y:S01]  /*1000*/  @!P1 LDC.64 R20, c[0x0][0x388] ;  /* 0x0000e200ff149b82 */ /* 0x000ee20000000a00 */
[----:B------:R-:W-:-:S07]  /*1010*/  @!P0 DMUL R18, R18, R18 ;  /* 0x0000001212128228 */ /* 0x000fce0000000000 */
[----:B------:R4:W-:Y:S04]  /*1020*/  @!P0 STG.E.64 desc[UR6][R12.64+0xc00], R18 ;  /* 0x000c00120c008986 */ /* 0x0009e8000c101b06 */
[----:B--2---:R-:W3:Y:S01]  /*1030*/  @!P1 LDG.E.64 R14, desc[UR6][R8.64+0x1000] ;  /* 0x00100006080e9981 */ /* 0x004ee2000c1e1b00 */
[----:B------:R-:W-:-:S05]  /*1040*/  VIADD R23, R11, 0x300 ;  /* 0x000003000b177836 */ /* 0x000fca0000000000 */
[----:B------:R-:W-:Y:S01]  /*1050*/  ISETP.GE.AND P0, PT, R23, R6, PT ;  /* 0x000000061700720c */ /* 0x000fe20003f06270 */
[----:B---3--:R-:W-:-:S12]  /*1060*/  @!P1 DADD R14, R14, -R20 ;  /* 0x000000000e0e9229 */ /* 0x008fd80000000814 */
[----:B------:R-:W2:Y:S01]  /*1070*/  @!P0 LDC.64 R20, c[0x0][0x388] ;  /* 0x0000e200ff148b82 */ /* 0x000ea20000000a00 */
[----:B------:R-:W-:-:S07]  /*1080*/  @!P1 DMUL R14, R14, R14 ;  /* 0x0000000e0e0e9228 */ /* 0x000fce0000000000 */
[----:B------:R4:W-:Y:S04]  /*1090*/  @!P1 STG.E.64 desc[UR6][R12.64+0x1000], R14 ;  /* 0x0010000e0c009986 */ /* 0x0009e8000c101b06 */
[----:B-1----:R-:W2:Y:S01]  /*10a0*/  @!P0 LDG.E.64 R16, desc[UR6][R8.64+0x1400] ;  /* 0x0014000608108981 */ /* 0x002ea2000c1e1b00 */
[----:B------:R-:W-:Y:S01]  /*10b0*/  VIADD R11, R11, 0x380 ;  /* 0x000003800b0b7836 */ /* 0x000fe20000000000 */
[----:B------:R-:W-:Y:S01]  /*10c0*/  IADD3 R10, PT, PT, R10, 0x8, RZ ;  /* 0x000000080a0a7810 */ /* 0x000fe20007ffe0ff */
[----:B------:R-:W-:Y:S03]  /*10d0*/  BSSY.RECONVERGENT B0, `(.L_x_207) ;  /* 0x000000b000007945 */ /* 0x000fe60003800200 */
[----:B------:R-:W-:Y:S01]  /*10e0*/  ISETP.NE.AND P1, PT, R10, R7, PT ;  /* 0x000000070a00720c */ /* 0x000fe20003f25270 */
[----:B--2---:R-:W-:-:S08]  /*10f0*/  @!P0 DADD R16, R16, -R20 ;  /* 0x0000000010108229 */ /* 0x004fd00000000814 */
[----:B------:R-:W-:-:S07]  /*1100*/  @!P0 DMUL R16, R16, R16 ;  /* 0x0000001010108228 */ /* 0x000fce0000000000 */
[----:B------:R4:W-:Y:S01]  /*1110*/  @!P0 STG.E.64 desc[UR6][R12.64+0x1400], R16 ;  /* 0x001400100c008986 */ /* 0x0009e2000c101b06 */
[----:B------:R-:W-:-:S13]  /*1120*/  ISETP.GE.AND P0, PT, R11, R6, PT ;  /* 0x000000060b00720c */ /* 0x000fda0003f06270 */
[----:B----4-:R-:W-:Y:S05]  /*1130*/  @P0 BRA `(.L_x_208) ;  /* 0x0000000000100947 */ /* 0x010fea0003800000 */
[----:B------:R-:W0:Y:S02]  /*1140*/  LDG.E.64 R8, desc[UR6][R8.64+0x1800] ;  /* 0x0018000608087981 */ /* 0x000e24000c1e1b00 */
[----:B0-----:R-:W-:-:S08]  /*1150*/  DADD R14, R8, -UR4 ;  /* 0x80000004080e7e29 */ /* 0x001fd00008000000 */
[----:B------:R-:W-:-:S07]  /*1160*/  DMUL R14, R14, R14 ;  /* 0x0000000e0e0e7228 */ /* 0x000fce0000000000 */
[----:B------:R1:W-:Y:S04]  /*1170*/  STG.E.64 desc[UR6][R12.64+0x1800], R14 ;  /* 0x0018000e0c007986 */ /* 0x0003e8000c101b06 */
.L_x_208:
[----:B0-----:R-:W-:Y:S05]  /*1180*/  BSYNC.RECONVERGENT B0 ;  /* 0x0000000000007941 */ /* 0x001fea0003800200 */
.L_x_207:
[----:B------:R-:W-:Y:S05]  /*1190*/  @P1 BRA `(.L_x_209) ;  /* 0xfffffff800fc1947 */ /* 0x000fea000383ffff */
.L_x_206:
[----:B------:R-:W-:-:S13]  /*11a0*/  ISETP.NE.AND P0, PT, R22, RZ, PT ;  /* 0x000000ff1600720c */ /* 0x000fda0003f05270 */
[----:B------:R-:W-:Y:S05]  /*11b0*/  @!P0 EXIT ;  /* 0x000000000000894d */ /* 0x000fea0003800000 */
[----:B------:R-:W0:Y:S01]  /*11c0*/  LDC R8, c[0x0][0x384] ;  /* 0x0000e100ff087b82 */ /* 0x000e220000000800 */
[----:B------:R-:W-:Y:S02]  /*11d0*/  ISETP.GE.U32.AND P1, PT, R22, 0x4, PT ;  /* 0x000000041600780c */ /* 0x000fe40003f26070 */
[----:B0-----:R-:W-:-:S04]  /*11e0*/  LOP3.LUT R10, R8, 0x3, RZ, 0xc0, !PT ;  /* 0x00000003080a7812 */ /* 0x001fc800078ec0ff */
[----:B------:R-:W-:-:S07]  /*11f0*/  ISETP.NE.AND P0, PT, R10, RZ, PT ;  /* 0x000000ff0a00720c */ /* 0x000fce0003f05270 */
[----:B------:R-:W-:Y:S06]  /*1200*/  @!P1 BRA `(.L_x_210) ;  /* 0x0000000000949947 */ /* 0x000fec0003800000 */
[----:B------:R-:W-:-:S05]  /*1210*/  IMAD R9, R7, 0x80, R0 ;  /* 0x0000008007097824 */ /* 0x000fca00078e0200 */
[----:B------:R-:W-:-:S13]  /*1220*/  ISETP.GE.AND P2, PT, R9, R6, PT ;  /* 0x000000060900720c */ /* 0x000fda0003f46270 */
[C---:B-1----:R-:W-:Y:S01]  /*1230*/  @!P2 IMAD.WIDE R12, R9.reuse, 0x8, R2 ;  /* 0x00000008090ca825 */ /* 0x042fe200078e0202 */
[----:B------:R-:W0:Y:S05]  /*1240*/  @!P2 LDC.64 R14, c[0x0][0x388] ;  /* 0x0000e200ff0eab82 */ /* 0x000e2a0000000a00 */
[----:B------:R-:W0:Y:S01]  /*1250*/  @!P2 LDG.E.64 R12, desc[UR6][R12.64] ;  /* 0x000000060c0ca981 */ /* 0x000e22000c1e1b00 */
[C---:B------:R-:W-:Y:S02]  /*1260*/  VIADD R11, R9.reuse, 0x80 ;  /* 0x00000080090b7836 */ /* 0x040fe40000000000 */
        /* <DEDUP_REMOVED lines=8> */
[----:B------:R-:W-:Y:S01]  /*12f0*/  IADD3 R13, PT, PT, R9, 0x100, RZ ;  /* 0x00000100090d7810 */ /* 0x000fe20007ffe0ff */
[----:B------:R-:W-:-:S03]  /*1300*/  @!P1 IMAD.WIDE R22, R11, 0x8, R4 ;  /* 0x000000080b169825 */ /* 0x000fc600078e0204 */
[----:B------:R-:W-:-:S13]  /*1310*/  ISETP.GE.AND P2, PT, R13, R6, PT ;  /* 0x000000060d00720c */ /* 0x000fda0003f46270 */
[----:B------:R-:W-:Y:S01]  /*1320*/  @!P2 IMAD.WIDE R24, R13, 0x8, R2 ;  /* 0x000000080d18a825 */ /* 0x000fe200078e0202 */
[----:B0-----:R-:W0:Y:S01]  /*1330*/  @!P2 LDC.64 R14, c[0x0][0x388] ;  /* 0x0000e200ff0eab82 */ /* 0x001e220000000a00 */
[----:B-1----:R-:W-:-:S08]  /*1340*/  @!P1 DADD R20, R18, -R20 ;  /* 0x0000000012149229 */ /* 0x002fd00000000814 */
[----:B------:R-:W-:-:S07]  /*1350*/  @!P1 DMUL R20, R20, R20 ;  /* 0x0000001414149228 */ /* 0x000fce0000000000 */
[----:B------:R1:W-:Y:S04]  /*1360*/  @!P1 STG.E.64 desc[UR6][R22.64], R20 ;  /* 0x0000001416009986 */ /* 0x0003e8000c101b06 */
[----:B------:R-:W0:Y:S01]  /*1370*/  @!P2 LDG.E.64 R24, desc[UR6][R24.64] ;  /* 0x000000061818a981 */ /* 0x000e22000c1e1b00 */
[----:B------:R-:W-:Y:S02]  /*1380*/  VIADD R9, R9, 0x180 ;  /* 0x0000018009097836 */ /* 0x000fe40000000000 */
[----:B------:R-:W-:-:S03]  /*1390*/  @!P2 IMAD.WIDE R12, R13, 0x8, R4 ;  /* 0x000000080d0ca825 */ /* 0x000fc600078e0204 */
[----:B------:R-:W-:-:S13]  /*13a0*/  ISETP.GE.AND P1, PT, R9, R6, PT ;  /* 0x000000060900720c */ /* 0x000fda0003f26270 */
[----:B------:R-:W-:Y:S01]  /*13b0*/  @!P1 IMAD.WIDE R16, R9, 0x8, R2 ;  /* 0x0000000809109825 */ /* 0x000fe200078e0202 */
[----:B------:R-:W2:Y:S01]  /*13c0*/  @!P1 LDC.64 R18, c[0x0][0x388] ;  /* 0x0000e200ff129b82 */ /* 0x000ea20000000a00 */
[----:B0-----:R-:W-:-:S08]  /*13d0*/  @!P2 DADD R14, R24, -R14 ;  /* 0x00000000180ea229 */ /* 0x001fd0000000080e */
[----:B------:R-:W-:-:S07]  /*13e0*/  @!P2 DMUL R14, R14, R14 ;  /* 0x0000000e0e0ea228 */ /* 0x000fce0000000000 */
[----:B------:R0:W-:Y:S04]  /*13f0*/  @!P2 STG.E.64 desc[UR6][R12.64], R14 ;  /* 0x0000000e0c00a986 */ /* 0x0001e8000c101b06 */
[----:B------:R-:W2:Y:S01]  /*1400*/  @!P1 LDG.E.64 R16, desc[UR6][R16.64] ;  /* 0x0000000610109981 */ /* 0x000ea2000c1e1b00 */
[----:B-1----:R-:W-:Y:S01]  /*1410*/  @!P1 IMAD.WIDE R20, R9, 0x8, R4 ;  /* 0x0000000809149825 */ /* 0x002fe200078e0204 */
[----:B------:R-:W-:Y:S01]  /*1420*/  IADD3 R7, PT, PT, R7, 0x4, RZ ;  /* 0x0000000407077810 */ /* 0x000fe20007ffe0ff */
[----:B--2---:R-:W-:-:S08]  /*1430*/  @!P1 DADD R18, R16, -R18 ;  /* 0x0000000010129229 */ /* 0x004fd00000000812 */
[----:B------:R-:W-:-:S07]  /*1440*/  @!P1 DMUL R18, R18, R18 ;  /* 0x0000001212129228 */ /* 0x000fce0000000000 */
[----:B------:R0:W-:Y:S04]  /*1450*/  @!P1 STG.E.64 desc[UR6][R20.64], R18 ;  /* 0x0000001214009986 */ /* 0x0001e8000c101b06 */
.L_x_210:
[----:B------:R-:W-:Y:S05]  /*1460*/  @!P0 EXIT ;  /* 0x000000000000894d */ /* 0x000fea0003800000 */
[----:B------:R-:W-:Y:S02]  /*1470*/  ISETP.NE.AND P1, PT, R10, 0x1, PT ;  /* 0x000000010a00780c */ /* 0x000fe40003f25270 */
[----:B------:R-:W-:-:S04]  /*1480*/  LOP3.LUT R8, R8, 0x1, RZ, 0xc0, !PT ;  /* 0x0000000108087812 */ /* 0x000fc800078ec0ff */
[----:B------:R-:W-:-:S07]  /*1490*/  ISETP.NE.U32.AND P0, PT, R8, 0x1, PT ;  /* 0x000000010800780c */ /* 0x000fce0003f05070 */
[----:B------:R-:W-:Y:S06]  /*14a0*/  @!P1 BRA `(.L_x_211) ;  /* 0x00000000004c9947 */ /* 0x000fec0003800000 */
[----:B01----:R-:W-:-:S05]  /*14b0*/  IMAD R13, R7, 0x80, R0 ;  /* 0x00000080070d7824 */ /* 0x003fca00078e0200 */
        /* <DEDUP_REMOVED lines=18> */
.L_x_211:
[----:B------:R-:W-:Y:S05]  /*15e0*/  @P0 EXIT ;  /* 0x000000000000094d */ /* 0x000fea0003800000 */
[----:B--2---:R-:W-:-:S04]  /*15f0*/  LEA R9, R7, R0, 0x7 ;  /* 0x0000000007097211 */ /* 0x004fc800078e38ff */
[----:B------:R-:W-:-:S13]  /*1600*/  ISETP.GE.AND P0, PT, R9, R6, PT ;  /* 0x000000060900720c */ /* 0x000fda0003f06270 */
[----:B------:R-:W-:Y:S05]  /*1610*/  @P0 EXIT ;  /* 0x000000000000094d */ /* 0x000fea0003800000 */
[C---:B------:R-:W-:Y:S01]  /*1620*/  IMAD.WIDE R2, R9.reuse, 0x8, R2 ;  /* 0x0000000809027825 */ /* 0x040fe200078e0202 */
[----:B------:R-:W2:Y:S05]  /*1630*/  LDCU.64 UR4, c[0x0][0x388] ;  /* 0x00007100ff0477ac */ /* 0x000eaa0008000a00 */
[----:B------:R-:W2:Y:S01]  /*1640*/  LDG.E.64 R2, desc[UR6][R2.64] ;  /* 0x0000000602027981 */ /* 0x000ea2000c1e1b00 */
[----:B------:R-:W-:Y:S01]  /*1650*/  IMAD.WIDE R4, R9, 0x8, R4 ;  /* 0x0000000809047825 */ /* 0x000fe200078e0204 */
[----:B--2---:R-:W-:-:S08]  /*1660*/  DADD R6, R2, -UR4 ;  /* 0x8000000402067e29 */ /* 0x004fd00008000000 */
[----:B------:R-:W-:-:S07]  /*1670*/  DMUL R6, R6, R6 ;  /* 0x0000000606067228 */ /* 0x000fce0000000000 */
[----:B------:R-:W-:Y:S01]  /*1680*/  STG.E.64 desc[UR6][R4.64], R6 ;  /* 0x0000000604007986 */ /* 0x000fe2000c101b06 */
[----:B------:R-:W-:Y:S05]  /*1690*/  EXIT ;  /* 0x000000000000794d */ /* 0x000fea0003800000 */
.L_x_212:
        /* <DEDUP_REMOVED lines=14> */
.L_x_223:


//--------------------- .text._ZN3cub18CUB_300001_SM_10006detail8for_each13static_kernelINS2_12policy_hub_t12policy_500_tEmN6thrust24THRUST_300001_SM_1000_NS8cuda_cub20__uninitialized_fill7functorINS7_10device_ptrIdEEdEEEEvT0_T1_ --------------------------
	.section	.text._ZN3cub18CUB_300001_SM_10006detail8for_each13static_kernelINS2_12policy_hub_t12policy_500_tEmN6thrust24THRUST_300001_SM_1000_NS8cuda_cub20__uninitialized_fill7functorINS7_10device_ptrIdEEdEEEEvT0_T1_,"ax",@progbits
	.align	128
        .global         _ZN3cub18CUB_300001_SM_10006detail8for_each13static_kernelINS2_12policy_hub_t12policy_500_tEmN6thrust24THRUST_300001_SM_1000_NS8cuda_cub20__uninitialized_fill7functorINS7_10device_ptrIdEEdEEEEvT0_T1_
        .type           _ZN3cub18CUB_300001_SM_10006detail8for_each13static_kernelINS2_12policy_hub_t12policy_500_tEmN6thrust24THRUST_300001_SM_1000_NS8cuda_cub20__uninitialized_fill7functorINS7_10device_ptrIdEEdEEEEvT0_T1_,@function
        .size           _ZN3cub18CUB_300001_SM_10006detail8for_each13static_kernelINS2_12policy_hub_t12policy_500_tEmN6thrust24THRUST_300001_SM_1000_NS8cuda_cub20__uninitialized_fill7functorINS7_10device_ptrIdEEdEEEEvT0_T1_,(.L_x_224 - _ZN3cub18CUB_300001_SM_10006detail8for_each13static_kernelINS2_12policy_hub_t12policy_500_tEmN6thrust24THRUST_300001_SM_1000_NS8cuda_cub20__uninitialized_fill7functorINS7_10device_ptrIdEEdEEEEvT0_T1_)
        .other          _ZN3cub18CUB_300001_SM_10006detail8for_each13static_kernelINS2_12policy_hub_t12policy_500_tEmN6thrust24THRUST_300001_SM_1000_NS8cuda_cub20__uninitialized_fill7functorINS7_10device_ptrIdEEdEEEEvT0_T1_,@"STO_CUDA_ENTRY STV_DEFAULT"
_ZN3cub18CUB_300001_SM_10006detail8for_each13static_kernelINS2_12policy_hub_t12policy_500_tEmN6thrust24THRUST_300001_SM_1000_NS8cuda_cub20__uninitialized_fill7functorINS7_10device_ptrIdEEdEEEEvT0_T1_:
.text._ZN3cub18CUB_300001_SM_10006detail8for_each13static_kernelINS2_12policy_hub_t12policy_500_tEmN6thrust24THRUST_300001_SM_1000_NS8cuda_cub20__uninitialized_fill7functorINS7_10device_ptrIdEEdEEEEvT0_T1_:
[----:B------:R-:W-:Y:S08]  /*0000*/  LDC R1, c[0x0][0x37c] ;  /* 0x0000df00ff017b82 */ /* 0x000ff00000000800 */
[----:B------:R-:W0:Y:S01]  /*0010*/  S2UR UR4, SR_CTAID.X ;  /* 0x00000000000479c3 */ /* 0x000e220000002500 */
[----:B------:R-:W1:Y:S01]  /*0020*/  LDCU.64 UR6, c[0x0][0x380] ;  /* 0x00007000ff0677ac */ /* 0x000e620008000a00 */
[----:B------:R-:W2:Y:S01]  /*0030*/  LDCU.64 UR8, c[0x0][0x358] ;  /* 0x00006b00ff0877ac */ /* 0x000ea20008000a00 */
[----:B0-----:R-:W-:-:S04]  /*0040*/  UIMAD.WIDE.U32 UR4, UR4, 0x200, URZ ;  /* 0x00000200040478a5 */ /* 0x001fc8000f8e00ff */
[----:B-1----:R-:W-:-:S04]  /*0050*/  UIADD3 UR6, UP0, UPT, -UR4, UR6, URZ ;  /* 0x0000000604067290 */ /* 0x002fc8000ff1e1ff */
[----:B------:R-:W-:Y:S02]  /*0060*/  UIADD3.X UR7, UPT, UPT, ~UR5, UR7, URZ, UP0, !UPT ;  /* 0x0000000705077290 */ /* 0x000fe400087fe5ff */
[----:B------:R-:W-:-:S04]  /*0070*/  UISETP.GE.U32.AND UP0, UPT, UR6, 0x200, UPT ;  /* 0x000002000600788c */ /* 0x000fc8000bf06070 */
[----:B------:R-:W-:-:S09]  /*0080*/  UISETP.GE.U32.AND.EX UP0, UPT, UR7, URZ, UPT, UP0 ;  /* 0x000000ff0700728c */ /* 0x000fd2000bf06100 */
[----:B--2---:R-:W-:Y:S05]  /*0090*/  BRA.U !UP0, `(.L_x_213) ;  /* 0x0000000108287547 */ /* 0x004fea000b800000 */
[----:B------:R-:W0:Y:S01]  /*00a0*/  S2R R0, SR_TID.X ;  /* 0x0000000000007919 */ /* 0x000e220000002100 */
[----:B------:R-:W1:Y:S01]  /*00b0*/  LDCU.64 UR6, c[0x0][0x388] ;  /* 0x00007100ff0677ac */ /* 0x000e620008000a00 */
[----:B------:R-:W2:Y:S01]  /*00c0*/  LDC.64 R4, c[0x0][0x390] ;  /* 0x0000e400ff047b82 */ /* 0x000ea20000000a00 */
[----:B0-----:R-:W-:-:S05]  /*00d0*/  IADD3 R0, P0, PT, R0, UR4, RZ ;  /* 0x0000000400007c10 */ /* 0x001fca000ff1e0ff */
[----:B------:R-:W-:Y:S01]  /*00e0*/  IMAD.X R3, RZ, RZ, UR5, P0 ;  /* 0x00000005ff037e24 */ /* 0x000fe200080e06ff */
[----:B-1----:R-:W-:-:S04]  /*00f0*/  LEA R2, P0, R0, UR6, 0x3 ;  /* 0x0000000600027c11 */ /* 0x002fc8000f8018ff */
[----:B------:R-:W-:-:S05]  /*0100*/  LEA.HI.X R3, R0, UR7, R3, 0x3, P0 ;  /* 0x0000000700037c11 */ /* 0x000fca00080f1c03 */
[----:B--2---:R-:W-:Y:S04]  /*0110*/  STG.E.64 desc[UR8][R2.64], R4 ;  /* 0x0000000402007986 */ /* 0x004fe8000c101b08 */
[----:B------:R-:W-:Y:S01]  /*0120*/  STG.E.64 desc[UR8][R2.64+0x800], R4 ;  /* 0x0008000402007986 */ /* 0x000fe2000c101b08 */
[----:B------:R-:W-:Y:S05]  /*0130*/  EXIT ;  /* 0x000000000000794d */ /* 0x000fea0003800000 */
.L_x_213:
[----:B------:R-:W0:Y:S01]  /*0140*/  S2R R0, SR_TID.X ;  /* 0x0000000000007919 */ /* 0x000e220000002100 */
[----:B------:R-:W-:Y:S01]  /*0150*/  IMAD.U32 R2, RZ, RZ, UR7 ;  /* 0x00000007ff027e24 */ /* 0x000fe2000f8e00ff */
[----:B------:R-:W1:Y:S01]  /*0160*/  LDCU.64 UR10, c[0x0][0x388] ;  /* 0x00007100ff0a77ac */ /* 0x000e620008000a00 */
[----:B------:R-:W-:Y:S01]  /*0170*/  IMAD.U32 R6, RZ, RZ, UR7 ;  /* 0x00000007ff067e24 */ /* 0x000fe2000f8e00ff */
[----:B0-----:R-:W-:-:S04]  /*0180*/  ISETP.LT.U32.AND P0, PT, R0, UR6, PT ;  /* 0x0000000600007c0c */ /* 0x001fc8000bf01070 */
[----:B------:R-:W-:Y:S01]  /*0190*/  ISETP.GT.U32.AND.EX P0, PT, R2, RZ, PT, P0 ;  /* 0x000000ff0200720c */ /* 0x000fe20003f04100 */
[C---:B------:R-:W-:Y:S01]  /*01a0*/  VIADD R2, R0.reuse, 0x100 ;  /* 0x0000010000027836 */ /* 0x040fe20000000000 */
[----:B------:R-:W-:-:S04]  /*01b0*/  IADD3 R0, P2, PT, R0, UR4, RZ ;  /* 0x0000000400007c10 */ /* 0x000fc8000ff5e0ff */
[----:B------:R-:W-:Y:S01]  /*01c0*/  ISETP.LT.U32.AND P1, PT, R2, UR6, PT ;  /* 0x0000000602007c0c */ /* 0x000fe2000bf21070 */
[----:B------:R-:W-:Y:S01]  /*01d0*/  IMAD.X R3, RZ, RZ, UR5, P2 ;  /* 0x00000005ff037e24 */ /* 0x000fe200090e06ff */
[----:B-1----:R-:W-:Y:S02]  /*01e0*/  LEA R2, P2, R0, UR10, 0x3 ;  /* 0x0000000a00027c11 */ /* 0x002fe4000f8418ff */
[----:B------:R-:W-:Y:S02]  /*01f0*/  ISETP.GT.U32.AND.EX P1, PT, R6, RZ, PT, P1 ;  /* 0x000000ff0600720c */ /* 0x000fe40003f24110 */
[----:B------:R-:W-:Y:S01]  /*0200*/  LEA.HI.X R3, R0, UR11, R3, 0x3, P2 ;  /* 0x0000000b00037c11 */ /* 0x000fe200090f1c03 */
[----:B------:R-:W0:Y:S04]  /*0210*/  @P0 LDC.64 R4, c[0x0][0x390] ;  /* 0x0000e400ff040b82 */ /* 0x000e280000000a00 */
[----:B0-----:R0:W-:Y:S06]  /*0220*/  @P0 STG.E.64 desc[UR8][R2.64], R4 ;  /* 0x0000000402000986 */ /* 0x0011ec000c101b08 */
[----:B------:R-:W-:Y:S05]  /*0230*/  @!P1 EXIT ;  /* 0x000000000000994d */ /* 0x000fea0003800000 */
[----:B0-----:R-:W0:Y:S02]  /*0240*/  LDC.64 R4, c[0x0][0x390] ;  /* 0x0000e400ff047b82 */ /* 0x001e240000000a00 */
[----:B0-----:R-:W-:Y:S01]  /*0250*/  STG.E.64 desc[UR8][R2.64+0x800], R4 ;  /* 0x0008000402007986 */ /* 0x001fe2000c101b08 */
[----:B------:R-:W-:Y:S05]  /*0260*/  EXIT ;  /* 0x000000000000794d */ /* 0x000fea0003800000 */
.L_x_214:
        /* <DEDUP_REMOVED lines=9> */
.L_x_224:


//--------------------- .text._ZN3cub18CUB_300001_SM_10006detail11EmptyKernelIvEEvv --------------------------
	.section	.text._ZN3cub18CUB_300001_SM_10006detail11EmptyKernelIvEEvv,"ax",@progbits
	.align	128
        .global         _ZN3cub18CUB_300001_SM_10006detail11EmptyKernelIvEEvv
        .type           _ZN3cub18CUB_300001_SM_10006detail11EmptyKernelIvEEvv,@function
        .size           _ZN3cub18CUB_300001_SM_10006detail11EmptyKernelIvEEvv,(.L_x_225 - _ZN3cub18CUB_300001_SM_10006detail11EmptyKernelIvEEvv)
        .other          _ZN3cub18CUB_300001_SM_10006detail11EmptyKernelIvEEvv,@"STO_CUDA_ENTRY STV_DEFAULT"
_ZN3cub18CUB_300001_SM_10006detail11EmptyKernelIvEEvv:
.text._ZN3cub18CUB_300001_SM_10006detail11EmptyKernelIvEEvv:
[----:B------:R-:W-:Y:S01]  /*0000*/  LDC R1, c[0x0][0x37c] ;  /* 0x0000df00ff017b82 */ /* 0x000fe20000000800 */
[----:B------:R-:W-:Y:S05]  /*0010*/  EXIT ;  /* 0x000000000000794d */ /* 0x000fea0003800000 */
.L_x_215:
        /* <DEDUP_REMOVED lines=14> */
.L_x_225:


//--------------------- .nv.shared._ZN3cub18CUB_300001_SM_10006detail6reduce28DeviceReduceSingleTileKernelINS2_10policy_hubIdyN4cuda3std3__44plusIdEEE10Policy1000EPdSC_iS9_ddNS7_10__identityEEEvT0_T1_T2_T3_T4_T6_ --------------------------
	.section	.nv.shared._ZN3cub18CUB_300001_SM_10006detail6reduce28DeviceReduceSingleTileKernelINS2_10policy_hubIdyN4cuda3std3__44plusIdEEE10Policy1000EPdSC_iS9_ddNS7_10__identityEEEvT0_T1_T2_T3_T4_T6_,"aw",@nobits
	.sectionflags	@""
	.align	8
.nv.shared._ZN3cub18CUB_300001_SM_10006detail6reduce28DeviceReduceSingleTileKernelINS2_10policy_hubIdyN4cuda3std3__44plusIdEEE10Policy1000EPdSC_iS9_ddNS7_10__identityEEEvT0_T1_T2_T3_T4_T6_:
	.zero		1176


//--------------------- .nv.shared.reserved.0     --------------------------
	.section	.nv.shared.reserved.0,"aw",@nobits
	.weak		__nv_reservedSMEM_offset_0_alias
	.size		__nv_reservedSMEM_offset_0_alias, 0, 64
	.other		__nv_reservedSMEM_offset_0_alias,@"STO_CUDA_RESERVED_SHARED STV_DEFAULT"
__nv_reservedSMEM_offset_0_alias:
	.zero		0
	.zero		64


//--------------------- .nv.global                --------------------------
	.section	.nv.global,"aw",@nobits
.nv.global:
	.type		_ZN30_INTERNAL_db0f28ae_4_k_cu_main6thrust24THRUST_300001_SM_1000_NS3seqE,@object
	.size		_ZN30_INTERNAL_db0f28ae_4_k_cu_main6thrust24THRUST_300001_SM_1000_NS3seqE,(_ZN30_INTERNAL_db0f28ae_4_k_cu_main4cuda3std3__48in_placeE - _ZN30_INTERNAL_db0f28ae_4_k_cu_main6thrust24THRUST_300001_SM_1000_NS3seqE)
_ZN30_INTERNAL_db0f28ae_4_k_cu_main6thrust24THRUST_300001_SM_1000_NS3seqE:
	.zero		1
	.type		_ZN30_INTERNAL_db0f28ae_4_k_cu_main4cuda3std3__48in_placeE,@object
	.size		_ZN30_INTERNAL_db0f28ae_4_k_cu_main4cuda3std3__48in_placeE,(_ZN30_INTERNAL_db0f28ae_4_k_cu_main4cuda3std6ranges3__45__cpo4sizeE - _ZN30_INTERNAL_db0f28ae_4_k_cu_main4cuda3std3__48in_placeE)
_ZN30_INTERNAL_db0f28ae_4_k_cu_main4cuda3std3__48in_placeE:
	.zero		1
	.type		_ZN30_INTERNAL_db0f28ae_4_k_cu_main4cuda3std6ranges3__45__cpo4sizeE,@object
	.size		_ZN30_INTERNAL_db0f28ae_4_k_cu_main4cuda3std6ranges3__45__cpo4sizeE,(_ZN30_INTERNAL_db0f28ae_4_k_cu_main6thrust24THRUST_300001_SM_1000_NS12placeholders2_3E - _ZN30_INTERNAL_db0f28ae_4_k_cu_main4cuda3std6ranges3__45__cpo4sizeE)
_ZN30_INTERNAL_db0f28ae_4_k_cu_main4cuda3std6ranges3__45__cpo4sizeE:
	.zero		1
	.type		_ZN30_INTERNAL_db0f28ae_4_k_cu_main6thrust24THRUST_300001_SM_1000_NS12placeholders2_3E,@object
	.size		_ZN30_INTERNAL_db0f28ae_4_k_cu_main6thrust24THRUST_300001_SM_1000_NS12placeholders2_3E,(_ZN30_INTERNAL_db0f28ae_4_k_cu_main4cuda3std3__45__cpo6cbeginE - _ZN30_INTERNAL_db0f28ae_4_k_cu_main6thrust24THRUST_300001_SM_1000_NS12placeholders2_3E)
_ZN30_INTERNAL_db0f28ae_4_k_cu_main6thrust24THRUST_300001_SM_1000_NS12placeholders2_3E:
	.zero		1
	.type		_ZN30_INTERNAL_db0f28ae_4_k_cu_main4cuda3std3__45__cpo6cbeginE,@object
	.size		_ZN30_INTERNAL_db0f28ae_4_k_cu_main4cuda3std3__45__cpo6cbeginE,(_ZN30_INTERNAL_db0f28ae_4_k_cu_main4cuda3std6ranges3__45__cpo6cbeginE - _ZN30_INTERNAL_db0f28ae_4_k_cu_main4cuda3std3__45__cpo6cbeginE)
_ZN30_INTERNAL_db0f28ae_4_k_cu_main4cuda3std3__45__cpo6cbeginE:
	.zero		1
	.type		_ZN30_INTERNAL_db0f28ae_4_k_cu_main4cuda3std6ranges3__45__cpo6cbeginE,@object
	.size		_ZN30_INTERNAL_db0f28ae_4_k_cu_main4cuda3std6ranges3__45__cpo6cbeginE,(_ZN30_INTERNAL_db0f28ae_4_k_cu_main6thrust24THRUST_300001_SM_1000_NS12placeholders2_7E - _ZN30_INTERNAL_db0f28ae_4_k_cu_main4cuda3std6ranges3__45__cpo6cbeginE)
_ZN30_INTERNAL_db0f28ae_4_k_cu_main4cuda3std6ranges3__45__cpo6cbeginE:
	.zero		1
	.type		_ZN30_INTERNAL_db0f28ae_4_k_cu_main6thrust24THRUST_300001_SM_1000_NS12placeholders2_7E,@object
	.size		_ZN30_INTERNAL_db0f28ae_4_k_cu_main6thrust24THRUST_300001_SM_1000_NS12placeholders2_7E,(_ZN30_INTERNAL_db0f28ae_4_k_cu_main4cuda3std3__45__cpo7crbeginE - _ZN30_INTERNAL_db0f28ae_4_k_cu_main6thrust24THRUST_300001_SM_1000_NS12placeholders2_7E)
_ZN30_INTERNAL_db0f28ae_4_k_cu_main6thrust24THRUST_300001_SM_1000_NS12placeholders2_7E:
	.zero		1
	.type		_ZN30_INTERNAL_db0f28ae_4_k_cu_main4cuda3std3__45__cpo7crbeginE,@object
	.size		_ZN30_INTERNAL_db0f28ae_4_k_cu_main4cuda3std3__45__cpo7crbeginE,(_ZN30_INTERNAL_db0f28ae_4_k_cu_main4cuda3std6ranges3__45__cpo4nextE - _ZN30_INTERNAL_db0f28ae_4_k_cu_main4cuda3std3__45__cpo7crbeginE)
_ZN30_INTERNAL_db0f28ae_4_k_cu_main4cuda3std3__45__cpo7crbeginE:
	.zero		1
	.type		_ZN30_INTERNAL_db0f28ae_4_k_cu_main4cuda3std6ranges3__45__cpo4nextE,@object
	.size		_ZN30_INTERNAL_db0f28ae_4_k_cu_main4cuda3std6ranges3__45__cpo4nextE,(_ZN30_INTERNAL_db0f28ae_4_k_cu_main4cuda3std6ranges3__45__cpo4swapE - _ZN30_INTERNAL_db0f28ae_4_k_cu_main4cuda3std6ranges3__45__cpo4nextE)
_ZN30_INTERNAL_db0f28ae_4_k_cu_main4cuda3std6ranges3__45__cpo4nextE:
	.zero		1
	.type		_ZN30_INTERNAL_db0f28ae_4_k_cu_main4cuda3std6ranges3__45__cpo4swapE,@object
	.size		_ZN30_INTERNAL_db0f28ae_4_k_cu_main4cuda3std6ranges3__45__cpo4swapE,(_ZN30_INTERNAL_db0f28ae_4_k_cu_main6thrust24THRUST_300001_SM_1000_NS8cuda_cub10par_nosyncE - _ZN30_INTERNAL_db0f28ae_4_k_cu_main4cuda3std6ranges3__45__cpo4swapE)
_ZN30_INTERNAL_db0f28ae_4_k_cu_main4cuda3std6ranges3__45__cpo4swapE:
	.zero		1
	.type		_ZN30_INTERNAL_db0f28ae_4_k_cu_main6thrust24THRUST_300001_SM_1000_NS8cuda_cub10par_nosyncE,@object
	.size		_ZN30_INTERNAL_db0f28ae_4_k_cu_main6thrust24THRUST_300001_SM_1000_NS8cuda_cub10par_nosyncE,(_ZN30_INTERNAL_db0f28ae_4_k_cu_main6thrust24THRUST_300001_SM_1000_NS12placeholders2_9E - _ZN30_INTERNAL_db0f28ae_4_k_cu_main6thrust24THRUST_300001_SM_1000_NS8cuda_cub10par_nosyncE)
_ZN30_INTERNAL_db0f28ae_4_k_cu_main6thrust24THRUST_300001_SM_1000_NS8cuda_cub10par_nosyncE:
	.zero		1
	.type		_ZN30_INTERNAL_db0f28ae_4_k_cu_main6thrust24THRUST_300001_SM_1000_NS12placeholders2_9E,@object
	.size		_ZN30_INTERNAL_db0f28ae_4_k_cu_main6thrust24THRUST_300001_SM_1000_NS12placeholders2_9E,(_ZN30_INTERNAL_db0f28ae_4_k_cu_main4cuda3std3__432_GLOBAL__N__db0f28ae_4_k_cu_main6ignoreE - _ZN30_INTERNAL_db0f28ae_4_k_cu_main6thrust24THRUST_300001_SM_1000_NS12placeholders2_9E)
_ZN30_INTERNAL_db0f28ae_4_k_cu_main6thrust24THRUST_300001_SM_1000_NS12placeholders2_9E:
	.zero		1
	.type		_ZN30_INTERNAL_db0f28ae_4_k_cu_main4cuda3std3__432_GLOBAL__N__db0f28ae_4_k_cu_main6ignoreE,@object
	.size		_ZN30_INTERNAL_db0f28ae_4_k_cu_main4cuda3std3__432_GLOBAL__N__db0f28ae_4_k_cu_main6ignoreE,(_ZN30_INTERNAL_db0f28ae_4_k_cu_main4cuda3std6ranges3__45__cpo4dataE - _ZN30_INTERNAL_db0f28ae_4_k_cu_main4cuda3std3__432_GLOBAL__N__db0f28ae_4_k_cu_main6ignoreE)
_ZN30_INTERNAL_db0f28ae_4_k_cu_main4cuda3std3__432_GLOBAL__N__db0f28ae_4_k_cu_main6ignoreE:
	.zero		1
	.type		_ZN30_INTERNAL_db0f28ae_4_k_cu_main4cuda3std6ranges3__45__cpo4dataE,@object
	.size		_ZN30_INTERNAL_db0f28ae_4_k_cu_main4cuda3std6ranges3__45__cpo4dataE,(_ZN30_INTERNAL_db0f28ae_4_k_cu_main6thrust24THRUST_300001_SM_1000_NS12placeholders2_1E - _ZN30_INTERNAL_db0f28ae_4_k_cu_main4cuda3std6ranges3__45__cpo4dataE)
_ZN30_INTERNAL_db0f28ae_4_k_cu_main4cuda3std6ranges3__45__cpo4dataE:
	.zero		1
	.type		_ZN30_INTERNAL_db0f28ae_4_k_cu_main6thrust24THRUST_300001_SM_1000_NS12placeholders2_1E,@object
	.size		_ZN30_INTERNAL_db0f28ae_4_k_cu_main6thrust24THRUST_300001_SM_1000_NS12placeholders2_1E,(_ZN30_INTERNAL_db0f28ae_4_k_cu_main4cuda3std3__45__cpo5beginE - _ZN30_INTERNAL_db0f28ae_4_k_cu_main6thrust24THRUST_300001_SM_1000_NS12placeholders2_1E)
_ZN30_INTERNAL_db0f28ae_4_k_cu_main6thrust24THRUST_300001_SM_1000_NS12placeholders2_1E:
	.zero		1
	.type		_ZN30_INTERNAL_db0f28ae_4_k_cu_main4cuda3std3__45__cpo5beginE,@object
	.size		_ZN30_INTERNAL_db0f28ae_4_k_cu_main4cuda3std3__45__cpo5beginE,(_ZN30_INTERNAL_db0f28ae_4_k_cu_main4cuda3std6ranges3__45__cpo5beginE - _ZN30_INTERNAL_db0f28ae_4_k_cu_main4cuda3std3__45__cpo5beginE)
_ZN30_INTERNAL_db0f28ae_4_k_cu_main4cuda3std3__45__cpo5beginE:
	.zero		1
	.type		_ZN30_INTERNAL_db0f28ae_4_k_cu_main4cuda3std6ranges3__45__cpo5beginE,@object
	.size		_ZN30_INTERNAL_db0f28ae_4_k_cu_main4cuda3std6ranges3__45__cpo5beginE,(_ZN30_INTERNAL_db0f28ae_4_k_cu_main6thrust24THRUST_300001_SM_1000_NS12placeholders2_5E - _ZN30_INTERNAL_db0f28ae_4_k_cu_main4cuda3std6ranges3__45__cpo5beginE)
_ZN30_INTERNAL_db0f28ae_4_k_cu_main4cuda3std6ranges3__45__cpo5beginE:
	.zero		1
	.type		_ZN30_INTERNAL_db0f28ae_4_k_cu_main6thrust24THRUST_300001_SM_1000_NS12placeholders2_5E,@object
	.size		_ZN30_INTERNAL_db0f28ae_4_k_cu_main6thrust24THRUST_300001_SM_1000_NS12placeholders2_5E,(_ZN30_INTERNAL_db0f28ae_4_k_cu_main4cuda3std3__45__cpo6rbeginE - _ZN30_INTERNAL_db0f28ae_4_k_cu_main6thrust24THRUST_300001_SM_1000_NS12placeholders2_5E)
_ZN30_INTERNAL_db0f28ae_4_k_cu_main6thrust24THRUST_300001_SM_1000_NS12placeholders2_5E:
	.zero		1
	.type		_ZN30_INTERNAL_db0f28ae_4_k_cu_main4cuda3std3__45__cpo6rbeginE,@object
	.size		_ZN30_INTERNAL_db0f28ae_4_k_cu_main4cuda3std3__45__cpo6rbeginE,(_ZN30_INTERNAL_db0f28ae_4_k_cu_main4cuda3std6ranges3__45__cpo7advanceE - _ZN30_INTERNAL_db0f28ae_4_k_cu_main4cuda3std3__45__cpo6rbeginE)
_ZN30_INTERNAL_db0f28ae_4_k_cu_main4cuda3std3__45__cpo6rbeginE:
	.zero		1
	.type		_ZN30_INTERNAL_db0f28ae_4_k_cu_main4cuda3std6ranges3__45__cpo7advanceE,@object
	.size		_ZN30_INTERNAL_db0f28ae_4_k_cu_main4cuda3std6ranges3__45__cpo7advanceE,(_ZN30_INTERNAL_db0f28ae_4_k_cu_main4cuda3std3__47nulloptE - _ZN30_INTERNAL_db0f28ae_4_k_cu_main4cuda3std6ranges3__45__cpo7advanceE)
_ZN30_INTERNAL_db0f28ae_4_k_cu_main4cuda3std6ranges3__45__cpo7advanceE:
	.zero		1
	.type		_ZN30_INTERNAL_db0f28ae_4_k_cu_main4cuda3std3__47nulloptE,@object
	.size		_ZN30_INTERNAL_db0f28ae_4_k_cu_main4cuda3std3__47nulloptE,(_ZN30_INTERNAL_db0f28ae_4_k_cu_main4cuda3std6ranges3__45__cpo8distanceE - _ZN30_INTERNAL_db0f28ae_4_k_cu_main4cuda3std3__47nulloptE)
_ZN30_INTERNAL_db0f28ae_4_k_cu_main4cuda3std3__47nulloptE:
	.zero		1
	.type		_ZN30_INTERNAL_db0f28ae_4_k_cu_main4cuda3std6ranges3__45__cpo8distanceE,@object
	.size		_ZN30_INTERNAL_db0f28ae_4_k_cu_main4cuda3std6ranges3__45__cpo8distanceE,(_ZN30_INTERNAL_db0f28ae_4_k_cu_main6thrust24THRUST_300001_SM_1000_NS12placeholders3_10E - _ZN30_INTERNAL_db0f28ae_4_k_cu_main4cuda3std6ranges3__45__cpo8distanceE)
_ZN30_INTERNAL_db0f28ae_4_k_cu_main4cuda3std6ranges3__45__cpo8distanceE:
	.zero		1
	.type		_ZN30_INTERNAL_db0f28ae_4_k_cu_main6thrust24THRUST_300001_SM_1000_NS12placeholders3_10E,@object
	.size		_ZN30_INTERNAL_db0f28ae_4_k_cu_main6thrust24THRUST_300001_SM_1000_NS12placeholders3_10E,(_ZN30_INTERNAL_db0f28ae_4_k_cu_main4cuda3std3__419piecewise_constructE - _ZN30_INTERNAL_db0f28ae_4_k_cu_main6thrust24THRUST_300001_SM_1000_NS12placeholders3_10E)
_ZN30_INTERNAL_db0f28ae_4_k_cu_main6thrust24THRUST_300001_SM_1000_NS12placeholders3_10E:
	.zero		1
	.type		_ZN30_INTERNAL_db0f28ae_4_k_cu_main4cuda3std3__419piecewise_constructE,@object
	.size		_ZN30_INTERNAL_db0f28ae_4_k_cu_main4cuda3std3__419piecewise_constructE,(_ZN30_INTERNAL_db0f28ae_4_k_cu_main4cuda3std6ranges3__45__cpo5cdataE - _ZN30_INTERNAL_db0f28ae_4_k_cu_main4cuda3std3__419piecewise_constructE)
_ZN30_INTERNAL_db0f28ae_4_k_cu_main4cuda3std3__419piecewise_constructE:
	.zero		1
	.type		_ZN30_INTERNAL_db0f28ae_4_k_cu_main4cuda3std6ranges3__45__cpo5cdataE,@object
	.size		_ZN30_INTERNAL_db0f28ae_4_k_cu_main4cuda3std6ranges3__45__cpo5cdataE,(_ZN30_INTERNAL_db0f28ae_4_k_cu_main6thrust24THRUST_300001_SM_1000_NS12placeholders2_2E - _ZN30_INTERNAL_db0f28ae_4_k_cu_main4cuda3std6ranges3__45__cpo5cdataE)
_ZN30_INTERNAL_db0f28ae_4_k_cu_main4cuda3std6ranges3__45__cpo5cdataE:
	.zero		1
	.type		_ZN30_INTERNAL_db0f28ae_4_k_cu_main6thrust24THRUST_300001_SM_1000_NS12placeholders2_2E,@object
	.size		_ZN30_INTERNAL_db0f28ae_4_k_cu_main6thrust24THRUST_300001_SM_1000_NS12placeholders2_2E,(_ZN30_INTERNAL_db0f28ae_4_k_cu_main4cuda3std3__45__cpo3endE - _ZN30_INTERNAL_db0f28ae_4_k_cu_main6thrust24THRUST_300001_SM_1000_NS12placeholders2_2E)
_ZN30_INTERNAL_db0f28ae_4_k_cu_main6thrust24THRUST_300001_SM_1000_NS12placeholders2_2E:
	.zero		1
	.type		_ZN30_INTERNAL_db0f28ae_4_k_cu_main4cuda3std3__45__cpo3endE,@object
	.size		_ZN30_INTERNAL_db0f28ae_4_k_cu_main4cuda3std3__45__cpo3endE,(_ZN30_INTERNAL_db0f28ae_4_k_cu_main4cuda3std6ranges3__45__cpo3endE - _ZN30_INTERNAL_db0f28ae_4_k_cu_main4cuda3std3__45__cpo3endE)
_ZN30_INTERNAL_db0f28ae_4_k_cu_main4cuda3std3__45__cpo3endE:
	.zero		1
	.type		_ZN30_INTERNAL_db0f28ae_4_k_cu_main4cuda3std6ranges3__45__cpo3endE,@object
	.size		_ZN30_INTERNAL_db0f28ae_4_k_cu_main4cuda3std6ranges3__45__cpo3endE,(_ZN30_INTERNAL_db0f28ae_4_k_cu_main6thrust24THRUST_300001_SM_1000_NS12placeholders2_6E - _ZN30_INTERNAL_db0f28ae_4_k_cu_main4cuda3std6ranges3__45__cpo3endE)
_ZN30_INTERNAL_db0f28ae_4_k_cu_main4cuda3std6ranges3__45__cpo3endE:
	.zero		1
	.type		_ZN30_INTERNAL_db0f28ae_4_k_cu_main6thrust24THRUST_300001_SM_1000_NS12placeholders2_6E,@object
	.size		_ZN30_INTERNAL_db0f28ae_4_k_cu_main6thrust24THRUST_300001_SM_1000_NS12placeholders2_6E,(_ZN30_INTERNAL_db0f28ae_4_k_cu_main4cuda3std3__45__cpo4rendE - _ZN30_INTERNAL_db0f28ae_4_k_cu_main6thrust24THRUST_300001_SM_1000_NS12placeholders2_6E)
_ZN30_INTERNAL_db0f28ae_4_k_cu_main6thrust24THRUST_300001_SM_1000_NS12placeholders2_6E:
	.zero		1
	.type		_ZN30_INTERNAL_db0f28ae_4_k_cu_main4cuda3std3__45__cpo4rendE,@object
	.size		_ZN30_INTERNAL_db0f28ae_4_k_cu_main4cuda3std3__45__cpo4rendE,(_ZN30_INTERNAL_db0f28ae_4_k_cu_main4cuda3std6ranges3__45__cpo9iter_swapE - _ZN30_INTERNAL_db0f28ae_4_k_cu_main4cuda3std3__45__cpo4rendE)
_ZN30_INTERNAL_db0f28ae_4_k_cu_main4cuda3std3__45__cpo4rendE:
	.zero		1
	.type		_ZN30_INTERNAL_db0f28ae_4_k_cu_main4cuda3std6ranges3__45__cpo9iter_swapE,@object
	.size		_ZN30_INTERNAL_db0f28ae_4_k_cu_main4cuda3std6ranges3__45__cpo9iter_swapE,(_ZN30_INTERNAL_db0f28ae_4_k_cu_main4cuda3std3__48unexpectE - _ZN30_INTERNAL_db0f28ae_4_k_cu_main4cuda3std6ranges3__45__cpo9iter_swapE)
_ZN30_INTERNAL_db0f28ae_4_k_cu_main4cuda3std6ranges3__45__cpo9iter_swapE:
	.zero		1
	.type		_ZN30_INTERNAL_db0f28ae_4_k_cu_main4cuda3std3__48unexpectE,@object
	.size		_ZN30_INTERNAL_db0f28ae_4_k_cu_main4cuda3std3__48unexpectE,(_ZN30_INTERNAL_db0f28ae_4_k_cu_main6thrust24THRUST_300001_SM_1000_NS8cuda_cub3parE - _ZN30_INTERNAL_db0f28ae_4_k_cu_main4cuda3std3__48unexpectE)
_ZN30_INTERNAL_db0f28ae_4_k_cu_main4cuda3std3__48unexpectE:
	.zero		1
	.type		_ZN30_INTERNAL_db0f28ae_4_k_cu_main6thrust24THRUST_300001_SM_1000_NS8cuda_cub3parE,@object
	.size		_ZN30_INTERNAL_db0f28ae_4_k_cu_main6thrust24THRUST_300001_SM_1000_NS8cuda_cub3parE,(_ZN30_INTERNAL_db0f28ae_4_k_cu_main6thrust24THRUST_300001_SM_1000_NS12placeholders2_4E - _ZN30_INTERNAL_db0f28ae_4_k_cu_main6thrust24THRUST_300001_SM_1000_NS8cuda_cub3parE)
_ZN30_INTERNAL_db0f28ae_4_k_cu_main6thrust24THRUST_300001_SM_1000_NS8cuda_cub3parE:
	.zero		1
	.type		_ZN30_INTERNAL_db0f28ae_4_k_cu_main6thrust24THRUST_300001_SM_1000_NS12placeholders2_4E,@object
	.size		_ZN30_INTERNAL_db0f28ae_4_k_cu_main6thrust24THRUST_300001_SM_1000_NS12placeholders2_4E,(_ZN30_INTERNAL_db0f28ae_4_k_cu_main4cuda3std3__45__cpo4cendE - _ZN30_INTERNAL_db0f28ae_4_k_cu_main6thrust24THRUST_300001_SM_1000_NS12placeholders2_4E)
_ZN30_INTERNAL_db0f28ae_4_k_cu_main6thrust24THRUST_300001_SM_1000_NS12placeholders2_4E:
	.zero		1
	.type		_ZN30_INTERNAL_db0f28ae_4_k_cu_main4cuda3std3__45__cpo4cendE,@object
	.size		_ZN30_INTERNAL_db0f28ae_4_k_cu_main4cuda3std3__45__cpo4cendE,(_ZN30_INTERNAL_db0f28ae_4_k_cu_main4cuda3std6ranges3__45__cpo4cendE - _ZN30_INTERNAL_db0f28ae_4_k_cu_main4cuda3std3__45__cpo4cendE)
_ZN30_INTERNAL_db0f28ae_4_k_cu_main4cuda3std3__45__cpo4cendE:
	.zero		1
	.type		_ZN30_INTERNAL_db0f28ae_4_k_cu_main4cuda3std6ranges3__45__cpo4cendE,@object
	.size		_ZN30_INTERNAL_db0f28ae_4_k_cu_main4cuda3std6ranges3__45__cpo4cendE,(_ZN30_INTERNAL_db0f28ae_4_k_cu_main4cuda3std3__420unreachable_sentinelE - _ZN30_INTERNAL_db0f28ae_4_k_cu_main4cuda3std6ranges3__45__cpo4cendE)
_ZN30_INTERNAL_db0f28ae_4_k_cu_main4cuda3std6ranges3__45__cpo4cendE:
	.zero		1
	.type		_ZN30_INTERNAL_db0f28ae_4_k_cu_main4cuda3std3__420unreachable_sentinelE,@object
	.size		_ZN30_INTERNAL_db0f28ae_4_k_cu_main4cuda3std3__420unreachable_sentinelE,(_ZN30_INTERNAL_db0f28ae_4_k_cu_main4cuda3std6ranges3__45__cpo5ssizeE - _ZN30_INTERNAL_db0f28ae_4_k_cu_main4cuda3std3__420unreachable_sentinelE)
_ZN30_INTERNAL_db0f28ae_4_k_cu_main4cuda3std3__420unreachable_sentinelE:
	.zero		1
	.type		_ZN30_INTERNAL_db0f28ae_4_k_cu_main4cuda3std6ranges3__45__cpo5ssizeE,@object
	.size		_ZN30_INTERNAL_db0f28ae_4_k_cu_main4cuda3std6ranges3__45__cpo5ssizeE,(_ZN30_INTERNAL_db0f28ae_4_k_cu_main6thrust24THRUST_300001_SM_1000_NS12placeholders2_8E - _ZN30_INTERNAL_db0f28ae_4_k_cu_main4cuda3std6ranges3__45__cpo5ssizeE)
_ZN30_INTERNAL_db0f28ae_4_k_cu_main4cuda3std6ranges3__45__cpo5ssizeE:
	.zero		1
	.type		_ZN30_INTERNAL_db0f28ae_4_k_cu_main6thrust24THRUST_300001_SM_1000_NS12placeholders2_8E,@object
	.size		_ZN30_INTERNAL_db0f28ae_4_k_cu_main6thrust24THRUST_300001_SM_1000_NS12placeholders2_8E,(_ZN30_INTERNAL_db0f28ae_4_k_cu_main4cuda3std3__45__cpo5crendE - _ZN30_INTERNAL_db0f28ae_4_k_cu_main6thrust24THRUST_300001_SM_1000_NS12placeholders2_8E)
_ZN30_INTERNAL_db0f28ae_4_k_cu_main6thrust24THRUST_300001_SM_1000_NS12placeholders2_8E:
	.zero		1
	.type		_ZN30_INTERNAL_db0f28ae_4_k_cu_main4cuda3std3__45__cpo5crendE,@object
	.size		_ZN30_INTERNAL_db0f28ae_4_k_cu_main4cuda3std3__45__cpo5crendE,(_ZN30_INTERNAL_db0f28ae_4_k_cu_main4cuda3std6ranges3__45__cpo4prevE - _ZN30_INTERNAL_db0f28ae_4_k_cu_main4cuda3std3__45__cpo5crendE)
_ZN30_INTERNAL_db0f28ae_4_k_cu_main4cuda3std3__45__cpo5crendE:
	.zero		1
	.type		_ZN30_INTERNAL_db0f28ae_4_k_cu_main4cuda3std6ranges3__45__cpo4prevE,@object
	.size		_ZN30_INTERNAL_db0f28ae_4_k_cu_main4cuda3std6ranges3__45__cpo4prevE,(_ZN30_INTERNAL_db0f28ae_4_k_cu_main4cuda3std6ranges3__45__cpo9iter_moveE - _ZN30_INTERNAL_db0f28ae_4_k_cu_main4cuda3std6ranges3__45__cpo4prevE)
_ZN30_INTERNAL_db0f28ae_4_k_cu_main4cuda3std6ranges3__45__cpo4prevE:
	.zero		1
	.type		_ZN30_INTERNAL_db0f28ae_4_k_cu_main4cuda3std6ranges3__45__cpo9iter_moveE,@object
	.size		_ZN30_INTERNAL_db0f28ae_4_k_cu_main4cuda3std6ranges3__45__cpo9iter_moveE,(_ZN30_INTERNAL_db0f28ae_4_k_cu_main6thrust24THRUST_300001_SM_1000_NS6system6detail10sequential3seqE - _ZN30_INTERNAL_db0f28ae_4_k_cu_main4cuda3std6ranges3__45__cpo9iter_moveE)
_ZN30_INTERNAL_db0f28ae_4_k_cu_main4cuda3std6ranges3__45__cpo9iter_moveE:
	.zero		1
	.type		_ZN30_INTERNAL_db0f28ae_4_k_cu_main6thrust24THRUST_300001_SM_1000_NS6system6detail10sequential3seqE,@object
	.size		_ZN30_INTERNAL_db0f28ae_4_k_cu_main6thrust24THRUST_300001_SM_1000_NS6system6detail10sequential3seqE,(.L_31 - _ZN30_INTERNAL_db0f28ae_4_k_cu_main6thrust24THRUST_300001_SM_1000_NS6system6detail10sequential3seqE)
_ZN30_INTERNAL_db0f28ae_4_k_cu_main6thrust24THRUST_300001_SM_1000_NS6system6detail10sequential3seqE:
	.zero		1
.L_31:


//--------------------- .nv.shared._ZN3cub18CUB_300001_SM_10006detail6reduce18DeviceReduceKernelINS2_10policy_hubIdyN4cuda3std3__44plusIdEEE10Policy1000EN6thrust24THRUST_300001_SM_1000_NS6detail15normal_iteratorINSD_10device_ptrIdEEEEyS9_dNS7_10__identityEEEvT0_PT3_T1_NS0_13GridEvenShareISN_EET2_T4_ --------------------------
	.section	.nv.shared._ZN3cub18CUB_300001_SM_10006detail6reduce18DeviceReduceKernelINS2_10policy_hubIdyN4cuda3std3__44plusIdEEE10Policy1000EN6thrust24THRUST_300001_SM_1000_NS6detail15normal_iteratorINSD_10device_ptrIdEEEEyS9_dNS7_10__identityEEEvT0_PT3_T1_NS0_13GridEvenShareISN_EET2_T4_,"aw",@nobits
	.sectionflags	@""
	.align	8
.nv.shared._ZN3cub18CUB_300001_SM_10006detail6reduce18DeviceReduceKernelINS2_10policy_hubIdyN4cuda3std3__44plusIdEEE10Policy1000EN6thrust24THRUST_300001_SM_1000_NS6detail15normal_iteratorINSD_10device_ptrIdEEEEyS9_dNS7_10__identityEEEvT0_PT3_T1_NS0_13GridEvenShareISN_EET2_T4_:
	.zero		1176


//--------------------- .nv.shared._ZN3cub18CUB_300001_SM_10006detail6reduce28DeviceReduceSingleTileKernelINS2_10policy_hubIdyN4cuda3std3__44plusIdEEE10Policy1000EN6thrust24THRUST_300001_SM_1000_NS6detail15normal_iteratorINSD_10device_ptrIdEEEEPdyS9_ddNS7_10__identityEEEvT0_T1_T2_T3_T4_T6_ --------------------------
	.section	.nv.shared._ZN3cub18CUB_300001_SM_10006detail6reduce28DeviceReduceSingleTileKernelINS2_10policy_hubIdyN4cuda3std3__44plusIdEEE10Policy1000EN6thrust24THRUST_300001_SM_1000_NS6detail15normal_iteratorINSD_10device_ptrIdEEEEPdyS9_ddNS7_10__identityEEEvT0_T1_T2_T3_T4_T6_,"aw",@nobits
	.sectionflags	@""
	.align	8
.nv.shared._ZN3cub18CUB_300001_SM_10006detail6reduce28DeviceReduceSingleTileKernelINS2_10policy_hubIdyN4cuda3std3__44plusIdEEE10Policy1000EN6thrust24THRUST_300001_SM_1000_NS6detail15normal_iteratorINSD_10device_ptrIdEEEEPdyS9_ddNS7_10__identityEEEvT0_T1_T2_T3_T4_T6_:
	.zero		1176


//--------------------- .nv.shared._ZN3cub18CUB_300001_SM_10006detail6reduce28DeviceReduceSingleTileKernelINS2_10policy_hubIdjN4cuda3std3__44plusIdEEE10Policy1000EPdSC_iS9_ddNS7_10__identityEEEvT0_T1_T2_T3_T4_T6_ --------------------------
	.section	.nv.shared._ZN3cub18CUB_300001_SM_10006detail6reduce28DeviceReduceSingleTileKernelINS2_10policy_hubIdjN4cuda3std3__44plusIdEEE10Policy1000EPdSC_iS9_ddNS7_10__identityEEEvT0_T1_T2_T3_T4_T6_,"aw",@nobits
	.sectionflags	@""
	.align	8
.nv.shared._ZN3cub18CUB_300001_SM_10006detail6reduce28DeviceReduceSingleTileKernelINS2_10policy_hubIdjN4cuda3std3__44plusIdEEE10Policy1000EPdSC_iS9_ddNS7_10__identityEEEvT0_T1_T2_T3_T4_T6_:
	.zero		1216


//--------------------- .nv.shared._ZN3cub18CUB_300001_SM_10006detail6reduce18DeviceReduceKernelINS2_10policy_hubIdjN4cuda3std3__44plusIdEEE10Policy1000EN6thrust24THRUST_300001_SM_1000_NS6detail15normal_iteratorINSD_10device_ptrIdEEEEjS9_dNS7_10__identityEEEvT0_PT3_T1_NS0_13GridEvenShareISN_EET2_T4_ --------------------------
	.section	.nv.shared._ZN3cub18CUB_300001_SM_10006detail6reduce18DeviceReduceKernelINS2_10policy_hubIdjN4cuda3std3__44plusIdEEE10Policy1000EN6thrust24THRUST_300001_SM_1000_NS6detail15normal_iteratorINSD_10device_ptrIdEEEEjS9_dNS7_10__identityEEEvT0_PT3_T1_NS0_13GridEvenShareISN_EET2_T4_,"aw",@nobits
	.sectionflags	@""
	.align	8
.nv.shared._ZN3cub18CUB_300001_SM_10006detail6reduce18DeviceReduceKernelINS2_10policy_hubIdjN4cuda3std3__44plusIdEEE10Policy1000EN6thrust24THRUST_300001_SM_1000_NS6detail15normal_iteratorINSD_10device_ptrIdEEEEjS9_dNS7_10__identityEEEvT0_PT3_T1_NS0_13GridEvenShareISN_EET2_T4_:
	.zero		1216


//--------------------- .nv.shared._ZN3cub18CUB_300001_SM_10006detail6reduce28DeviceReduceSingleTileKernelINS2_10policy_hubIdjN4cuda3std3__44plusIdEEE10Policy1000EN6thrust24THRUST_300001_SM_1000_NS6detail15normal_iteratorINSD_10device_ptrIdEEEEPdjS9_ddNS7_10__identityEEEvT0_T1_T2_T3_T4_T6_ --------------------------
	.section	.nv.shared._ZN3cub18CUB_300001_SM_10006detail6reduce28DeviceReduceSingleTileKernelINS2_10policy_hubIdjN4cuda3std3__44plusIdEEE10Policy1000EN6thrust24THRUST_300001_SM_1000_NS6detail15normal_iteratorINSD_10device_ptrIdEEEEPdjS9_ddNS7_10__identityEEEvT0_T1_T2_T3_T4_T6_,"aw",@nobits
	.sectionflags	@""
	.align	8
.nv.shared._ZN3cub18CUB_300001_SM_10006detail6reduce28DeviceReduceSingleTileKernelINS2_10policy_hubIdjN4cuda3std3__44plusIdEEE10Policy1000EN6thrust24THRUST_300001_SM_1000_NS6detail15normal_iteratorINSD_10device_ptrIdEEEEPdjS9_ddNS7_10__identityEEEvT0_T1_T2_T3_T4_T6_:
	.zero		1216


//--------------------- .nv.constant0._ZN3cub18CUB_300001_SM_10006detail6reduce28DeviceReduceSingleTileKernelINS2_10policy_hubIdyN4cuda3std3__44plusIdEEE10Policy1000EPdSC_iS9_ddNS7_10__identityEEEvT0_T1_T2_T3_T4_T6_ --------------------------
	.section	.nv.constant0._ZN3cub18CUB_300001_SM_10006detail6reduce28DeviceReduceSingleTileKernelINS2_10policy_hubIdyN4cuda3std3__44plusIdEEE10Policy1000EPdSC_iS9_ddNS7_10__identityEEEvT0_T1_T2_T3_T4_T6_,"a",@progbits
	.sectionflags	@""
	.align	4
.nv.constant0._ZN3cub18CUB_300001_SM_10006detail6reduce28DeviceReduceSingleTileKernelINS2_10policy_hubIdyN4cuda3std3__44plusIdEEE10Policy1000EPdSC_iS9_ddNS7_10__identityEEEvT0_T1_T2_T3_T4_T6_:
	.zero		929


//--------------------- .nv.constant0._ZN3cub18CUB_300001_SM_10006detail6reduce18DeviceReduceKernelINS2_10policy_hubIdyN4cuda3std3__44plusIdEEE10Policy1000EN6thrust24THRUST_300001_SM_1000_NS6detail15normal_iteratorINSD_10device_ptrIdEEEEyS9_dNS7_10__identityEEEvT0_PT3_T1_NS0_13GridEvenShareISN_EET2_T4_ --------------------------
	.section	.nv.constant0._ZN3cub18CUB_300001_SM_10006detail6reduce18DeviceReduceKernelINS2_10policy_hubIdyN4cuda3std3__44plusIdEEE10Policy1000EN6thrust24THRUST_300001_SM_1000_NS6detail15normal_iteratorINSD_10device_ptrIdEEEEyS9_dNS7_10__identityEEEvT0_PT3_T1_NS0_13GridEvenShareISN_EET2_T4_,"a",@progbits
	.sectionflags	@""
	.align	4
.nv.constant0._ZN3cub18CUB_300001_SM_10006detail6reduce18DeviceReduceKernelINS2_10policy_hubIdyN4cuda3std3__44plusIdEEE10Policy1000EN6thrust24THRUST_300001_SM_1000_NS6detail15normal_iteratorINSD_10device_ptrIdEEEEyS9_dNS7_10__identityEEEvT0_PT3_T1_NS0_13GridEvenShareISN_EET2_T4_:
	.zero		994


//--------------------- .nv.constant0._ZN3cub18CUB_300001_SM_10006detail6reduce28DeviceReduceSingleTileKernelINS2_10policy_hubIdyN4cuda3std3__44plusIdEEE10Policy1000EN6thrust24THRUST_300001_SM_1000_NS6detail15normal_iteratorINSD_10device_ptrIdEEEEPdyS9_ddNS7_10__identityEEEvT0_T1_T2_T3_T4_T6_ --------------------------
	.section	.nv.constant0._ZN3cub18CUB_300001_SM_10006detail6reduce28DeviceReduceSingleTileKernelINS2_10policy_hubIdyN4cuda3std3__44plusIdEEE10Policy1000EN6thrust24THRUST_300001_SM_1000_NS6detail15normal_iteratorINSD_10device_ptrIdEEEEPdyS9_ddNS7_10__identityEEEvT0_T1_T2_T3_T4_T6_,"a",@progbits
	.sectionflags	@""
	.align	4
.nv.constant0._ZN3cub18CUB_300001_SM_10006detail6reduce28DeviceReduceSingleTileKernelINS2_10policy_hubIdyN4cuda3std3__44plusIdEEE10Policy1000EN6thrust24THRUST_300001_SM_1000_NS6detail15normal_iteratorINSD_10device_ptrIdEEEEPdyS9_ddNS7_10__identityEEEvT0_T1_T2_T3_T4_T6_:
	.zero		937


//--------------------- .nv.constant0._ZN3cub18CUB_300001_SM_10006detail6reduce28DeviceReduceSingleTileKernelINS2_10policy_hubIdjN4cuda3std3__44plusIdEEE10Policy1000EPdSC_iS9_ddNS7_10__identityEEEvT0_T1_T2_T3_T4_T6_ --------------------------
	.section	.nv.constant0._ZN3cub18CUB_300001_SM_10006detail6reduce28DeviceReduceSingleTileKernelINS2_10policy_hubIdjN4cuda3std3__44plusIdEEE10Policy1000EPdSC_iS9_ddNS7_10__identityEEEvT0_T1_T2_T3_T4_T6_,"a",@progbits
	.sectionflags	@""
	.align	4
.nv.constant0._ZN3cub18CUB_300001_SM_10006detail6reduce28DeviceReduceSingleTileKernelINS2_10policy_hubIdjN4cuda3std3__44plusIdEEE10Policy1000EPdSC_iS9_ddNS7_10__identityEEEvT0_T1_T2_T3_T4_T6_:
	.zero		929


//--------------------- .nv.constant0._ZN3cub18CUB_300001_SM_10006detail6reduce18DeviceReduceKernelINS2_10policy_hubIdjN4cuda3std3__44plusIdEEE10Policy1000EN6thrust24THRUST_300001_SM_1000_NS6detail15normal_iteratorINSD_10device_ptrIdEEEEjS9_dNS7_10__identityEEEvT0_PT3_T1_NS0_13GridEvenShareISN_EET2_T4_ --------------------------
	.section	.nv.constant0._ZN3cub18CUB_300001_SM_10006detail6reduce18DeviceReduceKernelINS2_10policy_hubIdjN4cuda3std3__44plusIdEEE10Policy1000EN6thrust24THRUST_300001_SM_1000_NS6detail15normal_iteratorINSD_10device_ptrIdEEEEjS9_dNS7_10__identityEEEvT0_PT3_T1_NS0_13GridEvenShareISN_EET2_T4_,"a",@progbits
	.sectionflags	@""
	.align	4
.nv.constant0._ZN3cub18CUB_300001_SM_10006detail6reduce18DeviceReduceKernelINS2_10policy_hubIdjN4cuda3std3__44plusIdEEE10Policy1000EN6thrust24THRUST_300001_SM_1000_NS6detail15normal_iteratorINSD_10device_ptrIdEEEEjS9_dNS7_10__identityEEEvT0_PT3_T1_NS0_13GridEvenShareISN_EET2_T4_:
	.zero		958


//--------------------- .nv.constant0._ZN3cub18CUB_300001_SM_10006detail6reduce28DeviceReduceSingleTileKernelINS2_10policy_hubIdjN4cuda3std3__44plusIdEEE10Policy1000EN6thrust24THRUST_300001_SM_1000_NS6detail15normal_iteratorINSD_10device_ptrIdEEEEPdjS9_ddNS7_10__identityEEEvT0_T1_T2_T3_T4_T6_ --------------------------
	.section	.nv.constant0._ZN3cub18CUB_300001_SM_10006detail6reduce28DeviceReduceSingleTileKernelINS2_10policy_hubIdjN4cuda3std3__44plusIdEEE10Policy1000EN6thrust24THRUST_300001_SM_1000_NS6detail15normal_iteratorINSD_10device_ptrIdEEEEPdjS9_ddNS7_10__identityEEEvT0_T1_T2_T3_T4_T6_,"a",@progbits
	.sectionflags	@""
	.align	4
.nv.constant0._ZN3cub18CUB_300001_SM_10006detail6reduce28DeviceReduceSingleTileKernelINS2_10policy_hubIdjN4cuda3std3__44plusIdEEE10Policy1000EN6thrust24THRUST_300001_SM_1000_NS6detail15normal_iteratorINSD_10device_ptrIdEEEEPdjS9_ddNS7_10__identityEEEvT0_T1_T2_T3_T4_T6_:
	.zero		929


//--------------------- .nv.constant0._ZN3cub18CUB_300001_SM_10006detail9transform16transform_kernelINS2_10policy_hubILb1EN4cuda3std3__45tupleIJN6thrust24THRUST_300001_SM_1000_NS6detail15normal_iteratorINSA_10device_ptrIdEEEEEEEE10policy1000El21square_diff_from_meanSF_JPdEEEvT0_iT1_T2_DpNS2_10kernel_argIT3_EE --------------------------
	.section	.nv.constant0._ZN3cub18CUB_300001_SM_10006detail9transform16transform_kernelINS2_10policy_hubILb1EN4cuda3std3__45tupleIJN6thrust24THRUST_300001_SM_1000_NS6detail15normal_iteratorINSA_10device_ptrIdEEEEEEEE10policy1000El21square_diff_from_meanSF_JPdEEEvT0_iT1_T2_DpNS2_10kernel_argIT3_EE,"a",@progbits
	.sectionflags	@""
	.align	4
.nv.constant0._ZN3cub18CUB_300001_SM_10006detail9transform16transform_kernelINS2_10policy_hubILb1EN4cuda3std3__45tupleIJN6thrust24THRUST_300001_SM_1000_NS6detail15normal_iteratorINSA_10device_ptrIdEEEEEEEE10policy1000El21square_diff_from_meanSF_JPdEEEvT0_iT1_T2_DpNS2_10kernel_argIT3_EE:
	.zero		944


//--------------------- .nv.constant0._ZN3cub18CUB_300001_SM_10006detail9transform16transform_kernelINS2_10policy_hubILb1EN4cuda3std3__45tupleIJN6thrust24THRUST_300001_SM_1000_NS6detail15normal_iteratorINSA_10device_ptrIdEEEEEEEE10policy1000Ei21square_diff_from_meanSF_JPdEEEvT0_iT1_T2_DpNS2_10kernel_argIT3_EE --------------------------
	.section	.nv.constant0._ZN3cub18CUB_300001_SM_10006detail9transform16transform_kernelINS2_10policy_hubILb1EN4cuda3std3__45tupleIJN6thrust24THRUST_300001_SM_1000_NS6detail15normal_iteratorINSA_10device_ptrIdEEEEEEEE10policy1000Ei21square_diff_from_meanSF_JPdEEEvT0_iT1_T2_DpNS2_10kernel_argIT3_EE,"a",@progbits
	.sectionflags	@""
	.align	4
.nv.constant0._ZN3cub18CUB_300001_SM_10006detail9transform16transform_kernelINS2_10policy_hubILb1EN4cuda3std3__45tupleIJN6thrust24THRUST_300001_SM_1000_NS6detail15normal_iteratorINSA_10device_ptrIdEEEEEEEE10policy1000Ei21square_diff_from_meanSF_JPdEEEvT0_iT1_T2_DpNS2_10kernel_argIT3_EE:
	.zero		936


//--------------------- .nv.constant0._ZN3cub18CUB_300001_SM_10006detail8for_each13static_kernelINS2_12policy_hub_t12policy_500_tEmN6thrust24THRUST_300001_SM_1000_NS8cuda_cub20__uninitialized_fill7functorINS7_10device_ptrIdEEdEEEEvT0_T1_ --------------------------
	.section	.nv.constant0._ZN3cub18CUB_300001_SM_10006detail8for_each13static_kernelINS2_12policy_hub_t12policy_500_tEmN6thrust24THRUST_300001_SM_1000_NS8cuda_cub20__uninitialized_fill7functorINS7_10device_ptrIdEEdEEEEvT0_T1_,"a",@progbits
	.sectionflags	@""
	.align	4
.nv.constant0._ZN3cub18CUB_300001_SM_10006detail8for_each13static_kernelINS2_12policy_hub_t12policy_500_tEmN6thrust24THRUST_300001_SM_1000_NS8cuda_cub20__uninitialized_fill7functorINS7_10device_ptrIdEEdEEEEvT0_T1_:
	.zero		920


//--------------------- .nv.constant0._ZN3cub18CUB_300001_SM_10006detail11EmptyKernelIvEEvv --------------------------
	.section	.nv.constant0._ZN3cub18CUB_300001_SM_10006detail11EmptyKernelIvEEvv,"a",@progbits
	.sectionflags	@""
	.align	4
.nv.constant0._ZN3cub18CUB_300001_SM_10006detail11EmptyKernelIvEEvv:
	.zero		896


//--------------------- SYMBOLS --------------------------

	.type		.nv.reservedSmem.offset0,@object
	.size		.nv.reservedSmem.offset0,0x4
	.type		.nv.reservedSmem.cap,@object
	.size		.nv.reservedSmem.cap,0x4
